//
// Generated by NVIDIA NVVM Compiler
//
// Compiler Build ID: CL-36424714
// Cuda compilation tools, release 13.0, V13.0.88
// Based on NVVM 20.0.0
//

.version 9.0
.target sm_100
.address_size 64

	// .globl	_Z17vector_add_kernelPfS_S_i
// _ZZ23flash_attention_forwardPfS_S_S_S_iiiifiiE2Qi has been demoted
// _ZZ23flash_attention_forwardPfS_S_S_S_iiiifiiE3Oij has been demoted
// _ZZ23flash_attention_forwardPfS_S_S_S_iiiifiiE2li has been demoted
// _ZZ23flash_attention_forwardPfS_S_S_S_iiiifiiE2mi has been demoted
// _ZZ23flash_attention_forwardPfS_S_S_S_iiiifiiE2Kj has been demoted
// _ZZ23flash_attention_forwardPfS_S_S_S_iiiifiiE2Vj has been demoted
// _ZZ23flash_attention_forwardPfS_S_S_S_iiiifiiE3Sij has been demoted
// _ZZ23flash_attention_forwardPfS_S_S_S_iiiifiiE6new_mi has been demoted
// _ZZ23flash_attention_forwardPfS_S_S_S_iiiifiiE13row_reduction has been demoted
// _ZZ24flash_attention_backwardPfS_S_S_S_S_S_S_S_S_S_iiiifiiE2Qi has been demoted
// _ZZ24flash_attention_backwardPfS_S_S_S_S_S_S_S_S_S_iiiifiiE3dOi has been demoted
// _ZZ24flash_attention_backwardPfS_S_S_S_S_S_S_S_S_S_iiiifiiE2li has been demoted
// _ZZ24flash_attention_backwardPfS_S_S_S_S_S_S_S_S_S_iiiifiiE2Di has been demoted
// _ZZ24flash_attention_backwardPfS_S_S_S_S_S_S_S_S_S_iiiifiiE2Kj has been demoted
// _ZZ24flash_attention_backwardPfS_S_S_S_S_S_S_S_S_S_iiiifiiE2Vj has been demoted
// _ZZ24flash_attention_backwardPfS_S_S_S_S_S_S_S_S_S_iiiifiiE3dKj has been demoted
// _ZZ24flash_attention_backwardPfS_S_S_S_S_S_S_S_S_S_iiiifiiE3dVj has been demoted
// _ZZ24flash_attention_backwardPfS_S_S_S_S_S_S_S_S_S_iiiifiiE3Sij has been demoted
// _ZZ24flash_attention_backwardPfS_S_S_S_S_S_S_S_S_S_iiiifiiE4dPij has been demoted

.visible .entry _Z17vector_add_kernelPfS_S_i(
	.param .u64 .ptr .align 1 _Z17vector_add_kernelPfS_S_i_param_0,
	.param .u64 .ptr .align 1 _Z17vector_add_kernelPfS_S_i_param_1,
	.param .u64 .ptr .align 1 _Z17vector_add_kernelPfS_S_i_param_2,
	.param .u32 _Z17vector_add_kernelPfS_S_i_param_3
)
{
	.reg .pred 	%p<2>;
	.reg .b32 	%r<6>;
	.reg .b32 	%f<4>;
	.reg .b64 	%rd<11>;

	ld.param.u64 	%rd1, [_Z17vector_add_kernelPfS_S_i_param_0];
	ld.param.u64 	%rd2, [_Z17vector_add_kernelPfS_S_i_param_1];
	ld.param.u64 	%rd3, [_Z17vector_add_kernelPfS_S_i_param_2];
	ld.param.u32 	%r2, [_Z17vector_add_kernelPfS_S_i_param_3];
	mov.u32 	%r3, %ctaid.x;
	mov.u32 	%r4, %ntid.x;
	mov.u32 	%r5, %tid.x;
	mad.lo.s32 	%r1, %r3, %r4, %r5;
	setp.ge.s32 	%p1, %r1, %r2;
	@%p1 bra 	$L__BB0_2;
	cvta.to.global.u64 	%rd4, %rd1;
	cvta.to.global.u64 	%rd5, %rd2;
	cvta.to.global.u64 	%rd6, %rd3;
	mul.wide.s32 	%rd7, %r1, 4;
	add.s64 	%rd8, %rd4, %rd7;
	ld.global.f32 	%f1, [%rd8];
	add.s64 	%rd9, %rd5, %rd7;
	ld.global.f32 	%f2, [%rd9];
	add.f32 	%f3, %f1, %f2;
	add.s64 	%rd10, %rd6, %rd7;
	st.global.f32 	[%rd10], %f3;
$L__BB0_2:
	ret;

}
	// .globl	_Z10bmm_kernelPfS_S_iiii
.visible .entry _Z10bmm_kernelPfS_S_iiii(
	.param .u64 .ptr .align 1 _Z10bmm_kernelPfS_S_iiii_param_0,
	.param .u64 .ptr .align 1 _Z10bmm_kernelPfS_S_iiii_param_1,
	.param .u64 .ptr .align 1 _Z10bmm_kernelPfS_S_iiii_param_2,
	.param .u32 _Z10bmm_kernelPfS_S_iiii_param_3,
	.param .u32 _Z10bmm_kernelPfS_S_iiii_param_4,
	.param .u32 _Z10bmm_kernelPfS_S_iiii_param_5,
	.param .u32 _Z10bmm_kernelPfS_S_iiii_param_6
)
{
	.reg .pred 	%p<25>;
	.reg .b32 	%r<113>;
	.reg .b32 	%f<67>;
	.reg .b64 	%rd<47>;

	ld.param.u64 	%rd4, [_Z10bmm_kernelPfS_S_iiii_param_0];
	ld.param.u64 	%rd5, [_Z10bmm_kernelPfS_S_iiii_param_1];
	ld.param.u64 	%rd6, [_Z10bmm_kernelPfS_S_iiii_param_2];
	ld.param.u32 	%r47, [_Z10bmm_kernelPfS_S_iiii_param_4];
	ld.param.u32 	%r48, [_Z10bmm_kernelPfS_S_iiii_param_5];
	ld.param.u32 	%r49, [_Z10bmm_kernelPfS_S_iiii_param_6];
	cvta.to.global.u64 	%rd1, %rd5;
	cvta.to.global.u64 	%rd2, %rd4;
	cvta.to.global.u64 	%rd3, %rd6;
	add.s32 	%r50, %r47, 31;
	shr.s32 	%r51, %r50, 31;
	shr.u32 	%r52, %r51, 27;
	add.s32 	%r53, %r50, %r52;
	shr.s32 	%r54, %r53, 5;
	add.s32 	%r55, %r49, 31;
	shr.s32 	%r56, %r55, 31;
	shr.u32 	%r57, %r56, 27;
	add.s32 	%r58, %r55, %r57;
	shr.s32 	%r59, %r58, 5;
	max.s32 	%r1, %r59, %r54;
	mov.u32 	%r60, %tid.x;
	mul.lo.s32 	%r99, %r1, %r60;
	setp.ge.s32 	%p1, %r99, %r47;
	setp.lt.s32 	%p2, %r1, 1;
	or.pred  	%p3, %p1, %p2;
	@%p3 bra 	$L__BB1_32;
	mov.u32 	%r61, %tid.y;
	mov.u32 	%r63, %ctaid.x;
	mul.lo.s32 	%r3, %r1, %r61;
	add.s32 	%r65, %r3, %r1;
	setp.lt.s32 	%p4, %r48, 1;
	mul.lo.s32 	%r4, %r47, %r63;
	mul.lo.s32 	%r5, %r48, %r63;
	min.s32 	%r6, %r49, %r65;
	add.s32 	%r66, %r99, %r1;
	min.s32 	%r7, %r47, %r66;
	@%p4 bra 	$L__BB1_18;
	and.b32  	%r8, %r48, 7;
	and.b32  	%r9, %r48, 2147483640;
	shl.b32 	%r10, %r49, 3;
	mul.wide.s32 	%rd39, %r49, 4;
$L__BB1_3:
	setp.lt.s32 	%p14, %r3, %r49;
	@%p14 bra 	$L__BB1_5;
$L__BB1_4:
	add.s32 	%r99, %r99, 1;
	setp.lt.s32 	%p24, %r99, %r7;
	@%p24 bra 	$L__BB1_3;
	bra.uni 	$L__BB1_32;
$L__BB1_5:
	add.s32 	%r80, %r99, %r4;
	mul.lo.s32 	%r13, %r80, %r48;
	mov.u32 	%r100, %r3;
$L__BB1_6:
	setp.lt.u32 	%p15, %r48, 8;
	mov.b32 	%r105, 0;
	mov.f32 	%f66, 0f00000000;
	@%p15 bra 	$L__BB1_9;
	and.b32  	%r82, %r48, 2147483640;
	neg.s32 	%r103, %r82;
	mov.u32 	%r83, %ctaid.x;
	mul.lo.s32 	%r84, %r83, %r49;
	mad.lo.s32 	%r102, %r84, %r48, %r100;
	mov.f32 	%f66, 0f00000000;
	mov.u32 	%r101, %r13;
$L__BB1_8:
	.pragma "nounroll";
	mul.wide.s32 	%rd15, %r101, 4;
	add.s64 	%rd16, %rd2, %rd15;
	ld.global.f32 	%f16, [%rd16];
	mul.wide.s32 	%rd17, %r102, 4;
	add.s64 	%rd18, %rd1, %rd17;
	ld.global.f32 	%f17, [%rd18];
	fma.rn.f32 	%f18, %f16, %f17, %f66;
	ld.global.f32 	%f19, [%rd16+4];
	mul.wide.s32 	%rd19, %r49, 4;
	add.s64 	%rd20, %rd18, %rd19;
	ld.global.f32 	%f20, [%rd20];
	fma.rn.f32 	%f21, %f19, %f20, %f18;
	ld.global.f32 	%f22, [%rd16+8];
	add.s64 	%rd21, %rd20, %rd19;
	ld.global.f32 	%f23, [%rd21];
	fma.rn.f32 	%f24, %f22, %f23, %f21;
	ld.global.f32 	%f25, [%rd16+12];
	add.s64 	%rd22, %rd21, %rd19;
	ld.global.f32 	%f26, [%rd22];
	fma.rn.f32 	%f27, %f25, %f26, %f24;
	ld.global.f32 	%f28, [%rd16+16];
	add.s64 	%rd23, %rd22, %rd19;
	ld.global.f32 	%f29, [%rd23];
	fma.rn.f32 	%f30, %f28, %f29, %f27;
	ld.global.f32 	%f31, [%rd16+20];
	add.s64 	%rd24, %rd23, %rd19;
	ld.global.f32 	%f32, [%rd24];
	fma.rn.f32 	%f33, %f31, %f32, %f30;
	ld.global.f32 	%f34, [%rd16+24];
	add.s64 	%rd25, %rd24, %rd19;
	ld.global.f32 	%f35, [%rd25];
	fma.rn.f32 	%f36, %f34, %f35, %f33;
	ld.global.f32 	%f37, [%rd16+28];
	add.s64 	%rd26, %rd25, %rd19;
	ld.global.f32 	%f38, [%rd26];
	fma.rn.f32 	%f66, %f37, %f38, %f36;
	add.s32 	%r103, %r103, 8;
	add.s32 	%r102, %r102, %r10;
	add.s32 	%r101, %r101, 8;
	setp.ne.s32 	%p16, %r103, 0;
	mov.u32 	%r105, %r9;
	@%p16 bra 	$L__BB1_8;
$L__BB1_9:
	setp.eq.s32 	%p17, %r8, 0;
	@%p17 bra 	$L__BB1_17;
	add.s32 	%r85, %r8, -1;
	setp.lt.u32 	%p18, %r85, 3;
	@%p18 bra 	$L__BB1_12;
	add.s32 	%r86, %r105, %r13;
	mul.wide.s32 	%rd27, %r86, 4;
	add.s64 	%rd28, %rd2, %rd27;
	ld.global.f32 	%f40, [%rd28];
	add.s32 	%r87, %r105, %r5;
	mad.lo.s32 	%r88, %r87, %r49, %r100;
	mul.wide.s32 	%rd29, %r88, 4;
	add.s64 	%rd30, %rd1, %rd29;
	ld.global.f32 	%f41, [%rd30];
	fma.rn.f32 	%f42, %f40, %f41, %f66;
	ld.global.f32 	%f43, [%rd28+4];
	add.s64 	%rd32, %rd30, %rd39;
	ld.global.f32 	%f44, [%rd32];
	fma.rn.f32 	%f45, %f43, %f44, %f42;
	ld.global.f32 	%f46, [%rd28+8];
	add.s64 	%rd33, %rd32, %rd39;
	ld.global.f32 	%f47, [%rd33];
	fma.rn.f32 	%f48, %f46, %f47, %f45;
	ld.global.f32 	%f49, [%rd28+12];
	add.s64 	%rd34, %rd33, %rd39;
	ld.global.f32 	%f50, [%rd34];
	fma.rn.f32 	%f66, %f49, %f50, %f48;
	add.s32 	%r105, %r105, 4;
$L__BB1_12:
	and.b32  	%r89, %r48, 3;
	setp.eq.s32 	%p19, %r89, 0;
	@%p19 bra 	$L__BB1_17;
	setp.eq.s32 	%p20, %r89, 1;
	@%p20 bra 	$L__BB1_15;
	add.s32 	%r90, %r105, %r13;
	mul.wide.s32 	%rd35, %r90, 4;
	add.s64 	%rd36, %rd2, %rd35;
	ld.global.f32 	%f52, [%rd36];
	add.s32 	%r91, %r105, %r5;
	mad.lo.s32 	%r92, %r91, %r49, %r100;
	mul.wide.s32 	%rd37, %r92, 4;
	add.s64 	%rd38, %rd1, %rd37;
	ld.global.f32 	%f53, [%rd38];
	fma.rn.f32 	%f54, %f52, %f53, %f66;
	ld.global.f32 	%f55, [%rd36+4];
	add.s64 	%rd40, %rd38, %rd39;
	ld.global.f32 	%f56, [%rd40];
	fma.rn.f32 	%f66, %f55, %f56, %f54;
	add.s32 	%r105, %r105, 2;
$L__BB1_15:
	and.b32  	%r93, %r48, 1;
	setp.eq.b32 	%p21, %r93, 1;
	not.pred 	%p22, %p21;
	@%p22 bra 	$L__BB1_17;
	add.s32 	%r94, %r105, %r13;
	mul.wide.s32 	%rd41, %r94, 4;
	add.s64 	%rd42, %rd2, %rd41;
	ld.global.f32 	%f57, [%rd42];
	add.s32 	%r95, %r105, %r5;
	mad.lo.s32 	%r96, %r95, %r49, %r100;
	mul.wide.s32 	%rd43, %r96, 4;
	add.s64 	%rd44, %rd1, %rd43;
	ld.global.f32 	%f58, [%rd44];
	fma.rn.f32 	%f66, %f57, %f58, %f66;
$L__BB1_17:
	add.s32 	%r97, %r99, %r4;
	mad.lo.s32 	%r98, %r97, %r49, %r100;
	mul.wide.s32 	%rd45, %r98, 4;
	add.s64 	%rd46, %rd3, %rd45;
	st.global.f32 	[%rd46], %f66;
	add.s32 	%r100, %r100, 1;
	setp.lt.s32 	%p23, %r100, %r6;
	@%p23 bra 	$L__BB1_6;
	bra.uni 	$L__BB1_4;
$L__BB1_18:
	add.s32 	%r67, %r3, 1;
	max.s32 	%r68, %r6, %r67;
	sub.s32 	%r69, %r68, %r3;
	and.b32  	%r29, %r69, 7;
	add.s32 	%r30, %r29, -1;
	and.b32  	%r31, %r69, 3;
	sub.s32 	%r32, %r3, %r68;
	and.b32  	%r33, %r69, -8;
	and.b32  	%r34, %r69, 1;
$L__BB1_19:
	setp.ge.s32 	%p5, %r3, %r49;
	@%p5 bra 	$L__BB1_31;
	setp.gt.u32 	%p6, %r32, -8;
	add.s32 	%r70, %r99, %r4;
	mul.lo.s32 	%r36, %r70, %r49;
	mov.u32 	%r110, %r3;
	@%p6 bra 	$L__BB1_23;
	mov.b32 	%r109, 0;
	mov.u32 	%r110, %r3;
$L__BB1_22:
	.pragma "nounroll";
	add.s32 	%r72, %r110, %r36;
	mul.wide.s32 	%rd7, %r72, 4;
	add.s64 	%rd8, %rd3, %rd7;
	mov.b32 	%r73, 0;
	st.global.u32 	[%rd8], %r73;
	st.global.u32 	[%rd8+4], %r73;
	st.global.u32 	[%rd8+8], %r73;
	st.global.u32 	[%rd8+12], %r73;
	st.global.u32 	[%rd8+16], %r73;
	st.global.u32 	[%rd8+20], %r73;
	st.global.u32 	[%rd8+24], %r73;
	st.global.u32 	[%rd8+28], %r73;
	add.s32 	%r110, %r110, 8;
	add.s32 	%r109, %r109, 8;
	setp.ne.s32 	%p7, %r109, %r33;
	@%p7 bra 	$L__BB1_22;
$L__BB1_23:
	setp.eq.s32 	%p8, %r29, 0;
	@%p8 bra 	$L__BB1_31;
	setp.lt.u32 	%p9, %r30, 3;
	@%p9 bra 	$L__BB1_26;
	add.s32 	%r74, %r110, %r36;
	mul.wide.s32 	%rd9, %r74, 4;
	add.s64 	%rd10, %rd3, %rd9;
	mov.b32 	%r75, 0;
	st.global.u32 	[%rd10], %r75;
	st.global.u32 	[%rd10+4], %r75;
	st.global.u32 	[%rd10+8], %r75;
	st.global.u32 	[%rd10+12], %r75;
	add.s32 	%r110, %r110, 4;
$L__BB1_26:
	setp.eq.s32 	%p10, %r31, 0;
	@%p10 bra 	$L__BB1_31;
	setp.eq.s32 	%p11, %r31, 1;
	@%p11 bra 	$L__BB1_29;
	add.s32 	%r76, %r110, %r36;
	mul.wide.s32 	%rd11, %r76, 4;
	add.s64 	%rd12, %rd3, %rd11;
	mov.b32 	%r77, 0;
	st.global.u32 	[%rd12], %r77;
	st.global.u32 	[%rd12+4], %r77;
	add.s32 	%r110, %r110, 2;
$L__BB1_29:
	setp.eq.s32 	%p12, %r34, 0;
	@%p12 bra 	$L__BB1_31;
	add.s32 	%r78, %r110, %r36;
	mul.wide.s32 	%rd13, %r78, 4;
	add.s64 	%rd14, %rd3, %rd13;
	mov.b32 	%r79, 0;
	st.global.u32 	[%rd14], %r79;
$L__BB1_31:
	add.s32 	%r99, %r99, 1;
	setp.lt.s32 	%p13, %r99, %r7;
	@%p13 bra 	$L__BB1_19;
$L__BB1_32:
	ret;

}
	// .globl	_Z12shift_kernelPfS_iiiiiiii
.visible .entry _Z12shift_kernelPfS_iiiiiiii(
	.param .u64 .ptr .align 1 _Z12shift_kernelPfS_iiiiiiii_param_0,
	.param .u64 .ptr .align 1 _Z12shift_kernelPfS_iiiiiiii_param_1,
	.param .u32 _Z12shift_kernelPfS_iiiiiiii_param_2,
	.param .u32 _Z12shift_kernelPfS_iiiiiiii_param_3,
	.param .u32 _Z12shift_kernelPfS_iiiiiiii_param_4,
	.param .u32 _Z12shift_kernelPfS_iiiiiiii_param_5,
	.param .u32 _Z12shift_kernelPfS_iiiiiiii_param_6,
	.param .u32 _Z12shift_kernelPfS_iiiiiiii_param_7,
	.param .u32 _Z12shift_kernelPfS_iiiiiiii_param_8,
	.param .u32 _Z12shift_kernelPfS_iiiiiiii_param_9
)
{
	.reg .pred 	%p<23>;
	.reg .b32 	%r<139>;
	.reg .b32 	%f<32>;
	.reg .b64 	%rd<129>;

	ld.param.u64 	%rd3, [_Z12shift_kernelPfS_iiiiiiii_param_0];
	ld.param.u64 	%rd4, [_Z12shift_kernelPfS_iiiiiiii_param_1];
	ld.param.u32 	%r35, [_Z12shift_kernelPfS_iiiiiiii_param_2];
	ld.param.u32 	%r38, [_Z12shift_kernelPfS_iiiiiiii_param_5];
	ld.param.u32 	%r40, [_Z12shift_kernelPfS_iiiiiiii_param_7];
	ld.param.u32 	%r41, [_Z12shift_kernelPfS_iiiiiiii_param_8];
	ld.param.u32 	%r42, [_Z12shift_kernelPfS_iiiiiiii_param_9];
	cvta.to.global.u64 	%rd1, %rd4;
	cvta.to.global.u64 	%rd2, %rd3;
	add.s32 	%r43, %r40, 32;
	shr.s32 	%r44, %r43, 31;
	shr.u32 	%r45, %r44, 27;
	add.s32 	%r46, %r43, %r45;
	shr.s32 	%r1, %r46, 5;
	add.s32 	%r47, %r41, 32;
	shr.s32 	%r48, %r47, 31;
	shr.u32 	%r49, %r48, 27;
	add.s32 	%r50, %r47, %r49;
	shr.s32 	%r2, %r50, 5;
	setp.lt.s32 	%p2, %r40, 0;
	mov.u32 	%r51, %tid.x;
	mul.lo.s32 	%r3, %r1, %r51;
	setp.ge.u32 	%p3, %r3, %r40;
	or.pred  	%p4, %p2, %p3;
	@%p4 bra 	$L__BB2_5;
	mov.u32 	%r52, %ctaid.x;
	setp.gt.s32 	%p5, %r41, -1;
	mov.u32 	%r53, %tid.y;
	mul.lo.s32 	%r54, %r2, %r53;
	setp.lt.u32 	%p6, %r54, %r41;
	and.pred  	%p1, %p5, %p6;
	setp.lt.s32 	%p7, %r42, 1;
	mad.lo.s32 	%r5, %r38, %r52, %r35;
	@%p7 bra 	$L__BB2_5;
	and.b32  	%r6, %r42, 15;
	and.b32  	%r7, %r42, 7;
	and.b32  	%r8, %r42, 2147483632;
	and.b32  	%r9, %r42, 3;
	mov.b32 	%r131, 0;
$L__BB2_3:
	add.s32 	%r11, %r131, %r3;
	@%p1 bra 	$L__BB2_6;
$L__BB2_4:
	add.s32 	%r131, %r131, 1;
	setp.lt.s32 	%p20, %r131, %r1;
	add.s32 	%r126, %r131, %r3;
	setp.lt.u32 	%p21, %r126, %r40;
	and.pred  	%p22, %p20, %p21;
	@%p22 bra 	$L__BB2_3;
$L__BB2_5:
	ret;
$L__BB2_6:
	ld.param.u32 	%r130, [_Z12shift_kernelPfS_iiiiiiii_param_6];
	ld.param.u32 	%r128, [_Z12shift_kernelPfS_iiiiiiii_param_4];
	ld.param.u32 	%r127, [_Z12shift_kernelPfS_iiiiiiii_param_3];
	mad.lo.s32 	%r57, %r11, %r128, %r5;
	mad.lo.s32 	%r13, %r57, %r130, %r127;
	mov.b32 	%r132, 0;
$L__BB2_7:
	ld.param.u32 	%r129, [_Z12shift_kernelPfS_iiiiiiii_param_4];
	setp.lt.u32 	%p8, %r42, 16;
	add.s32 	%r15, %r132, %r54;
	mad.lo.s32 	%r59, %r15, %r129, %r13;
	mul.lo.s32 	%r16, %r59, %r42;
	add.s32 	%r60, %r131, %r3;
	mov.u32 	%r61, %ctaid.x;
	mad.lo.s32 	%r62, %r40, %r61, %r60;
	mad.lo.s32 	%r63, %r62, %r41, %r15;
	mul.lo.s32 	%r17, %r63, %r42;
	mov.b32 	%r137, 0;
	@%p8 bra 	$L__BB2_10;
	and.b32  	%r64, %r42, 2147483632;
	neg.s32 	%r135, %r64;
	add.s32 	%r134, %r17, 7;
	add.s32 	%r133, %r16, 7;
$L__BB2_9:
	.pragma "nounroll";
	add.s32 	%r65, %r133, -7;
	mul.wide.u32 	%rd5, %r65, 4;
	add.s64 	%rd6, %rd2, %rd5;
	ld.global.f32 	%f1, [%rd6];
	add.s32 	%r66, %r134, -7;
	mul.wide.u32 	%rd7, %r66, 4;
	add.s64 	%rd8, %rd1, %rd7;
	st.global.f32 	[%rd8], %f1;
	add.s32 	%r67, %r133, -6;
	mul.wide.u32 	%rd9, %r67, 4;
	add.s64 	%rd10, %rd2, %rd9;
	ld.global.f32 	%f2, [%rd10];
	add.s32 	%r68, %r134, -6;
	mul.wide.u32 	%rd11, %r68, 4;
	add.s64 	%rd12, %rd1, %rd11;
	st.global.f32 	[%rd12], %f2;
	add.s32 	%r69, %r133, -5;
	mul.wide.u32 	%rd13, %r69, 4;
	add.s64 	%rd14, %rd2, %rd13;
	ld.global.f32 	%f3, [%rd14];
	add.s32 	%r70, %r134, -5;
	mul.wide.u32 	%rd15, %r70, 4;
	add.s64 	%rd16, %rd1, %rd15;
	st.global.f32 	[%rd16], %f3;
	add.s32 	%r71, %r133, -4;
	mul.wide.u32 	%rd17, %r71, 4;
	add.s64 	%rd18, %rd2, %rd17;
	ld.global.f32 	%f4, [%rd18];
	add.s32 	%r72, %r134, -4;
	mul.wide.u32 	%rd19, %r72, 4;
	add.s64 	%rd20, %rd1, %rd19;
	st.global.f32 	[%rd20], %f4;
	add.s32 	%r73, %r133, -3;
	mul.wide.u32 	%rd21, %r73, 4;
	add.s64 	%rd22, %rd2, %rd21;
	ld.global.f32 	%f5, [%rd22];
	add.s32 	%r74, %r134, -3;
	mul.wide.u32 	%rd23, %r74, 4;
	add.s64 	%rd24, %rd1, %rd23;
	st.global.f32 	[%rd24], %f5;
	add.s32 	%r75, %r133, -2;
	mul.wide.u32 	%rd25, %r75, 4;
	add.s64 	%rd26, %rd2, %rd25;
	ld.global.f32 	%f6, [%rd26];
	add.s32 	%r76, %r134, -2;
	mul.wide.u32 	%rd27, %r76, 4;
	add.s64 	%rd28, %rd1, %rd27;
	st.global.f32 	[%rd28], %f6;
	add.s32 	%r77, %r133, -1;
	mul.wide.u32 	%rd29, %r77, 4;
	add.s64 	%rd30, %rd2, %rd29;
	ld.global.f32 	%f7, [%rd30];
	add.s32 	%r78, %r134, -1;
	mul.wide.u32 	%rd31, %r78, 4;
	add.s64 	%rd32, %rd1, %rd31;
	st.global.f32 	[%rd32], %f7;
	add.s32 	%r79, %r133, 8;
	mul.wide.u32 	%rd33, %r133, 4;
	add.s64 	%rd34, %rd2, %rd33;
	ld.global.f32 	%f8, [%rd34];
	add.s32 	%r80, %r134, 8;
	mul.wide.u32 	%rd35, %r134, 4;
	add.s64 	%rd36, %rd1, %rd35;
	st.global.f32 	[%rd36], %f8;
	add.s32 	%r81, %r133, 1;
	mul.wide.u32 	%rd37, %r81, 4;
	add.s64 	%rd38, %rd2, %rd37;
	ld.global.f32 	%f9, [%rd38];
	add.s32 	%r82, %r134, 1;
	mul.wide.u32 	%rd39, %r82, 4;
	add.s64 	%rd40, %rd1, %rd39;
	st.global.f32 	[%rd40], %f9;
	add.s32 	%r83, %r133, 2;
	mul.wide.u32 	%rd41, %r83, 4;
	add.s64 	%rd42, %rd2, %rd41;
	ld.global.f32 	%f10, [%rd42];
	add.s32 	%r84, %r134, 2;
	mul.wide.u32 	%rd43, %r84, 4;
	add.s64 	%rd44, %rd1, %rd43;
	st.global.f32 	[%rd44], %f10;
	add.s32 	%r85, %r133, 3;
	mul.wide.u32 	%rd45, %r85, 4;
	add.s64 	%rd46, %rd2, %rd45;
	ld.global.f32 	%f11, [%rd46];
	add.s32 	%r86, %r134, 3;
	mul.wide.u32 	%rd47, %r86, 4;
	add.s64 	%rd48, %rd1, %rd47;
	st.global.f32 	[%rd48], %f11;
	add.s32 	%r87, %r133, 4;
	mul.wide.u32 	%rd49, %r87, 4;
	add.s64 	%rd50, %rd2, %rd49;
	ld.global.f32 	%f12, [%rd50];
	add.s32 	%r88, %r134, 4;
	mul.wide.u32 	%rd51, %r88, 4;
	add.s64 	%rd52, %rd1, %rd51;
	st.global.f32 	[%rd52], %f12;
	add.s32 	%r89, %r133, 5;
	mul.wide.u32 	%rd53, %r89, 4;
	add.s64 	%rd54, %rd2, %rd53;
	ld.global.f32 	%f13, [%rd54];
	add.s32 	%r90, %r134, 5;
	mul.wide.u32 	%rd55, %r90, 4;
	add.s64 	%rd56, %rd1, %rd55;
	st.global.f32 	[%rd56], %f13;
	add.s32 	%r91, %r133, 6;
	mul.wide.u32 	%rd57, %r91, 4;
	add.s64 	%rd58, %rd2, %rd57;
	ld.global.f32 	%f14, [%rd58];
	add.s32 	%r92, %r134, 6;
	mul.wide.u32 	%rd59, %r92, 4;
	add.s64 	%rd60, %rd1, %rd59;
	st.global.f32 	[%rd60], %f14;
	add.s32 	%r93, %r133, 7;
	mul.wide.u32 	%rd61, %r93, 4;
	add.s64 	%rd62, %rd2, %rd61;
	ld.global.f32 	%f15, [%rd62];
	add.s32 	%r94, %r134, 7;
	mul.wide.u32 	%rd63, %r94, 4;
	add.s64 	%rd64, %rd1, %rd63;
	st.global.f32 	[%rd64], %f15;
	mul.wide.u32 	%rd65, %r79, 4;
	add.s64 	%rd66, %rd2, %rd65;
	ld.global.f32 	%f16, [%rd66];
	mul.wide.u32 	%rd67, %r80, 4;
	add.s64 	%rd68, %rd1, %rd67;
	st.global.f32 	[%rd68], %f16;
	add.s32 	%r135, %r135, 16;
	add.s32 	%r134, %r134, 16;
	add.s32 	%r133, %r133, 16;
	setp.ne.s32 	%p9, %r135, 0;
	mov.u32 	%r137, %r8;
	@%p9 bra 	$L__BB2_9;
$L__BB2_10:
	setp.eq.s32 	%p10, %r6, 0;
	@%p10 bra 	$L__BB2_20;
	add.s32 	%r95, %r6, -1;
	setp.lt.u32 	%p11, %r95, 7;
	@%p11 bra 	$L__BB2_13;
	add.s32 	%r96, %r137, %r16;
	mul.wide.u32 	%rd69, %r96, 4;
	add.s64 	%rd70, %rd2, %rd69;
	ld.global.f32 	%f17, [%rd70];
	add.s32 	%r97, %r137, %r17;
	mul.wide.u32 	%rd71, %r97, 4;
	add.s64 	%rd72, %rd1, %rd71;
	st.global.f32 	[%rd72], %f17;
	add.s32 	%r98, %r96, 1;
	mul.wide.u32 	%rd73, %r98, 4;
	add.s64 	%rd74, %rd2, %rd73;
	ld.global.f32 	%f18, [%rd74];
	add.s32 	%r99, %r97, 1;
	mul.wide.u32 	%rd75, %r99, 4;
	add.s64 	%rd76, %rd1, %rd75;
	st.global.f32 	[%rd76], %f18;
	add.s32 	%r100, %r96, 2;
	mul.wide.u32 	%rd77, %r100, 4;
	add.s64 	%rd78, %rd2, %rd77;
	ld.global.f32 	%f19, [%rd78];
	add.s32 	%r101, %r97, 2;
	mul.wide.u32 	%rd79, %r101, 4;
	add.s64 	%rd80, %rd1, %rd79;
	st.global.f32 	[%rd80], %f19;
	add.s32 	%r102, %r96, 3;
	mul.wide.u32 	%rd81, %r102, 4;
	add.s64 	%rd82, %rd2, %rd81;
	ld.global.f32 	%f20, [%rd82];
	add.s32 	%r103, %r97, 3;
	mul.wide.u32 	%rd83, %r103, 4;
	add.s64 	%rd84, %rd1, %rd83;
	st.global.f32 	[%rd84], %f20;
	add.s32 	%r104, %r96, 4;
	mul.wide.u32 	%rd85, %r104, 4;
	add.s64 	%rd86, %rd2, %rd85;
	ld.global.f32 	%f21, [%rd86];
	add.s32 	%r105, %r97, 4;
	mul.wide.u32 	%rd87, %r105, 4;
	add.s64 	%rd88, %rd1, %rd87;
	st.global.f32 	[%rd88], %f21;
	add.s32 	%r106, %r96, 5;
	mul.wide.u32 	%rd89, %r106, 4;
	add.s64 	%rd90, %rd2, %rd89;
	ld.global.f32 	%f22, [%rd90];
	add.s32 	%r107, %r97, 5;
	mul.wide.u32 	%rd91, %r107, 4;
	add.s64 	%rd92, %rd1, %rd91;
	st.global.f32 	[%rd92], %f22;
	add.s32 	%r108, %r96, 6;
	mul.wide.u32 	%rd93, %r108, 4;
	add.s64 	%rd94, %rd2, %rd93;
	ld.global.f32 	%f23, [%rd94];
	add.s32 	%r109, %r97, 6;
	mul.wide.u32 	%rd95, %r109, 4;
	add.s64 	%rd96, %rd1, %rd95;
	st.global.f32 	[%rd96], %f23;
	add.s32 	%r110, %r96, 7;
	mul.wide.u32 	%rd97, %r110, 4;
	add.s64 	%rd98, %rd2, %rd97;
	ld.global.f32 	%f24, [%rd98];
	add.s32 	%r111, %r97, 7;
	mul.wide.u32 	%rd99, %r111, 4;
	add.s64 	%rd100, %rd1, %rd99;
	st.global.f32 	[%rd100], %f24;
	add.s32 	%r137, %r137, 8;
$L__BB2_13:
	setp.eq.s32 	%p12, %r7, 0;
	@%p12 bra 	$L__BB2_20;
	add.s32 	%r112, %r7, -1;
	setp.lt.u32 	%p13, %r112, 3;
	@%p13 bra 	$L__BB2_16;
	add.s32 	%r113, %r137, %r16;
	mul.wide.u32 	%rd101, %r113, 4;
	add.s64 	%rd102, %rd2, %rd101;
	ld.global.f32 	%f25, [%rd102];
	add.s32 	%r114, %r137, %r17;
	mul.wide.u32 	%rd103, %r114, 4;
	add.s64 	%rd104, %rd1, %rd103;
	st.global.f32 	[%rd104], %f25;
	add.s32 	%r115, %r113, 1;
	mul.wide.u32 	%rd105, %r115, 4;
	add.s64 	%rd106, %rd2, %rd105;
	ld.global.f32 	%f26, [%rd106];
	add.s32 	%r116, %r114, 1;
	mul.wide.u32 	%rd107, %r116, 4;
	add.s64 	%rd108, %rd1, %rd107;
	st.global.f32 	[%rd108], %f26;
	add.s32 	%r117, %r113, 2;
	mul.wide.u32 	%rd109, %r117, 4;
	add.s64 	%rd110, %rd2, %rd109;
	ld.global.f32 	%f27, [%rd110];
	add.s32 	%r118, %r114, 2;
	mul.wide.u32 	%rd111, %r118, 4;
	add.s64 	%rd112, %rd1, %rd111;
	st.global.f32 	[%rd112], %f27;
	add.s32 	%r119, %r113, 3;
	mul.wide.u32 	%rd113, %r119, 4;
	add.s64 	%rd114, %rd2, %rd113;
	ld.global.f32 	%f28, [%rd114];
	add.s32 	%r120, %r114, 3;
	mul.wide.u32 	%rd115, %r120, 4;
	add.s64 	%rd116, %rd1, %rd115;
	st.global.f32 	[%rd116], %f28;
	add.s32 	%r137, %r137, 4;
$L__BB2_16:
	setp.eq.s32 	%p14, %r9, 0;
	@%p14 bra 	$L__BB2_20;
	setp.eq.s32 	%p15, %r9, 1;
	add.s32 	%r32, %r137, %r16;
	mul.wide.u32 	%rd117, %r32, 4;
	add.s64 	%rd118, %rd2, %rd117;
	ld.global.f32 	%f29, [%rd118];
	add.s32 	%r33, %r137, %r17;
	mul.wide.u32 	%rd119, %r33, 4;
	add.s64 	%rd120, %rd1, %rd119;
	st.global.f32 	[%rd120], %f29;
	@%p15 bra 	$L__BB2_20;
	setp.eq.s32 	%p16, %r9, 2;
	add.s32 	%r121, %r32, 1;
	mul.wide.u32 	%rd121, %r121, 4;
	add.s64 	%rd122, %rd2, %rd121;
	ld.global.f32 	%f30, [%rd122];
	add.s32 	%r122, %r33, 1;
	mul.wide.u32 	%rd123, %r122, 4;
	add.s64 	%rd124, %rd1, %rd123;
	st.global.f32 	[%rd124], %f30;
	@%p16 bra 	$L__BB2_20;
	add.s32 	%r123, %r32, 2;
	mul.wide.u32 	%rd125, %r123, 4;
	add.s64 	%rd126, %rd2, %rd125;
	ld.global.f32 	%f31, [%rd126];
	add.s32 	%r124, %r33, 2;
	mul.wide.u32 	%rd127, %r124, 4;
	add.s64 	%rd128, %rd1, %rd127;
	st.global.f32 	[%rd128], %f31;
$L__BB2_20:
	add.s32 	%r132, %r132, 1;
	setp.lt.s32 	%p17, %r132, %r2;
	add.s32 	%r125, %r15, 1;
	setp.lt.u32 	%p18, %r125, %r41;
	and.pred  	%p19, %p17, %p18;
	@%p19 bra 	$L__BB2_7;
	bra.uni 	$L__BB2_4;

}
	// .globl	_Z8conv_bmmPfS_S_iiii
.visible .entry _Z8conv_bmmPfS_S_iiii(
	.param .u64 .ptr .align 1 _Z8conv_bmmPfS_S_iiii_param_0,
	.param .u64 .ptr .align 1 _Z8conv_bmmPfS_S_iiii_param_1,
	.param .u64 .ptr .align 1 _Z8conv_bmmPfS_S_iiii_param_2,
	.param .u32 _Z8conv_bmmPfS_S_iiii_param_3,
	.param .u32 _Z8conv_bmmPfS_S_iiii_param_4,
	.param .u32 _Z8conv_bmmPfS_S_iiii_param_5,
	.param .u32 _Z8conv_bmmPfS_S_iiii_param_6
)
{
	.reg .pred 	%p<23>;
	.reg .b32 	%r<88>;
	.reg .b32 	%f<83>;
	.reg .b64 	%rd<43>;

	ld.param.u64 	%rd5, [_Z8conv_bmmPfS_S_iiii_param_0];
	ld.param.u64 	%rd6, [_Z8conv_bmmPfS_S_iiii_param_1];
	ld.param.u64 	%rd7, [_Z8conv_bmmPfS_S_iiii_param_2];
	ld.param.u32 	%r38, [_Z8conv_bmmPfS_S_iiii_param_4];
	ld.param.u32 	%r39, [_Z8conv_bmmPfS_S_iiii_param_5];
	ld.param.u32 	%r40, [_Z8conv_bmmPfS_S_iiii_param_6];
	cvta.to.global.u64 	%rd1, %rd6;
	cvta.to.global.u64 	%rd2, %rd5;
	cvta.to.global.u64 	%rd3, %rd7;
	add.s32 	%r41, %r38, 31;
	shr.s32 	%r42, %r41, 31;
	shr.u32 	%r43, %r42, 27;
	add.s32 	%r44, %r41, %r43;
	shr.s32 	%r45, %r44, 5;
	add.s32 	%r46, %r40, 31;
	shr.s32 	%r47, %r46, 31;
	shr.u32 	%r48, %r47, 27;
	add.s32 	%r49, %r46, %r48;
	shr.s32 	%r50, %r49, 5;
	max.s32 	%r1, %r50, %r45;
	mov.u32 	%r51, %tid.x;
	mul.lo.s32 	%r77, %r1, %r51;
	setp.ge.s32 	%p1, %r77, %r38;
	setp.lt.s32 	%p2, %r1, 1;
	or.pred  	%p3, %p1, %p2;
	@%p3 bra 	$L__BB3_27;
	mov.u32 	%r52, %tid.y;
	mov.u32 	%r54, %ctaid.x;
	mul.lo.s32 	%r3, %r1, %r52;
	add.s32 	%r56, %r3, %r1;
	setp.lt.s32 	%p4, %r39, 1;
	mul.lo.s32 	%r4, %r38, %r54;
	min.s32 	%r5, %r40, %r56;
	add.s32 	%r57, %r77, %r1;
	min.s32 	%r6, %r38, %r57;
	@%p4 bra 	$L__BB3_18;
	and.b32  	%r7, %r39, 7;
	and.b32  	%r8, %r39, 2147483640;
	shl.b32 	%r9, %r40, 3;
	mul.wide.s32 	%rd35, %r40, 4;
$L__BB3_3:
	setp.lt.s32 	%p12, %r3, %r40;
	@%p12 bra 	$L__BB3_5;
$L__BB3_4:
	add.s32 	%r77, %r77, 1;
	setp.lt.s32 	%p22, %r77, %r6;
	@%p22 bra 	$L__BB3_3;
	bra.uni 	$L__BB3_27;
$L__BB3_5:
	add.s32 	%r63, %r77, %r4;
	mul.lo.s32 	%r12, %r63, %r39;
	mov.u32 	%r78, %r3;
$L__BB3_6:
	setp.lt.u32 	%p13, %r39, 8;
	mov.b32 	%r83, 0;
	mov.f32 	%f82, 0f00000000;
	@%p13 bra 	$L__BB3_9;
	and.b32  	%r65, %r39, 2147483640;
	neg.s32 	%r81, %r65;
	mov.f32 	%f82, 0f00000000;
	mov.u32 	%r79, %r12;
	mov.u32 	%r80, %r78;
$L__BB3_8:
	.pragma "nounroll";
	mul.wide.s32 	%rd11, %r79, 4;
	add.s64 	%rd12, %rd2, %rd11;
	ld.global.f32 	%f30, [%rd12];
	mul.wide.s32 	%rd13, %r80, 4;
	add.s64 	%rd14, %rd1, %rd13;
	ld.global.f32 	%f31, [%rd14];
	fma.rn.f32 	%f32, %f30, %f31, %f82;
	ld.global.f32 	%f33, [%rd12+4];
	mul.wide.s32 	%rd15, %r40, 4;
	add.s64 	%rd16, %rd14, %rd15;
	ld.global.f32 	%f34, [%rd16];
	fma.rn.f32 	%f35, %f33, %f34, %f32;
	ld.global.f32 	%f36, [%rd12+8];
	add.s64 	%rd17, %rd16, %rd15;
	ld.global.f32 	%f37, [%rd17];
	fma.rn.f32 	%f38, %f36, %f37, %f35;
	ld.global.f32 	%f39, [%rd12+12];
	add.s64 	%rd18, %rd17, %rd15;
	ld.global.f32 	%f40, [%rd18];
	fma.rn.f32 	%f41, %f39, %f40, %f38;
	ld.global.f32 	%f42, [%rd12+16];
	add.s64 	%rd19, %rd18, %rd15;
	ld.global.f32 	%f43, [%rd19];
	fma.rn.f32 	%f44, %f42, %f43, %f41;
	ld.global.f32 	%f45, [%rd12+20];
	add.s64 	%rd20, %rd19, %rd15;
	ld.global.f32 	%f46, [%rd20];
	fma.rn.f32 	%f47, %f45, %f46, %f44;
	ld.global.f32 	%f48, [%rd12+24];
	add.s64 	%rd21, %rd20, %rd15;
	ld.global.f32 	%f49, [%rd21];
	fma.rn.f32 	%f50, %f48, %f49, %f47;
	ld.global.f32 	%f51, [%rd12+28];
	add.s64 	%rd22, %rd21, %rd15;
	ld.global.f32 	%f52, [%rd22];
	fma.rn.f32 	%f82, %f51, %f52, %f50;
	add.s32 	%r81, %r81, 8;
	add.s32 	%r80, %r80, %r9;
	add.s32 	%r79, %r79, 8;
	setp.ne.s32 	%p14, %r81, 0;
	mov.u32 	%r83, %r8;
	@%p14 bra 	$L__BB3_8;
$L__BB3_9:
	setp.eq.s32 	%p15, %r7, 0;
	@%p15 bra 	$L__BB3_17;
	add.s32 	%r66, %r7, -1;
	setp.lt.u32 	%p16, %r66, 3;
	@%p16 bra 	$L__BB3_12;
	add.s32 	%r67, %r83, %r12;
	mul.wide.s32 	%rd23, %r67, 4;
	add.s64 	%rd24, %rd2, %rd23;
	ld.global.f32 	%f54, [%rd24];
	mad.lo.s32 	%r68, %r83, %r40, %r78;
	mul.wide.s32 	%rd25, %r68, 4;
	add.s64 	%rd26, %rd1, %rd25;
	ld.global.f32 	%f55, [%rd26];
	fma.rn.f32 	%f56, %f54, %f55, %f82;
	ld.global.f32 	%f57, [%rd24+4];
	add.s64 	%rd28, %rd26, %rd35;
	ld.global.f32 	%f58, [%rd28];
	fma.rn.f32 	%f59, %f57, %f58, %f56;
	ld.global.f32 	%f60, [%rd24+8];
	add.s64 	%rd29, %rd28, %rd35;
	ld.global.f32 	%f61, [%rd29];
	fma.rn.f32 	%f62, %f60, %f61, %f59;
	ld.global.f32 	%f63, [%rd24+12];
	add.s64 	%rd30, %rd29, %rd35;
	ld.global.f32 	%f64, [%rd30];
	fma.rn.f32 	%f82, %f63, %f64, %f62;
	add.s32 	%r83, %r83, 4;
$L__BB3_12:
	and.b32  	%r69, %r39, 3;
	setp.eq.s32 	%p17, %r69, 0;
	@%p17 bra 	$L__BB3_17;
	setp.eq.s32 	%p18, %r69, 1;
	@%p18 bra 	$L__BB3_15;
	add.s32 	%r70, %r83, %r12;
	mul.wide.s32 	%rd31, %r70, 4;
	add.s64 	%rd32, %rd2, %rd31;
	ld.global.f32 	%f66, [%rd32];
	mad.lo.s32 	%r71, %r83, %r40, %r78;
	mul.wide.s32 	%rd33, %r71, 4;
	add.s64 	%rd34, %rd1, %rd33;
	ld.global.f32 	%f67, [%rd34];
	fma.rn.f32 	%f68, %f66, %f67, %f82;
	ld.global.f32 	%f69, [%rd32+4];
	add.s64 	%rd36, %rd34, %rd35;
	ld.global.f32 	%f70, [%rd36];
	fma.rn.f32 	%f82, %f69, %f70, %f68;
	add.s32 	%r83, %r83, 2;
$L__BB3_15:
	and.b32  	%r72, %r39, 1;
	setp.eq.b32 	%p19, %r72, 1;
	not.pred 	%p20, %p19;
	@%p20 bra 	$L__BB3_17;
	add.s32 	%r73, %r83, %r12;
	mul.wide.s32 	%rd37, %r73, 4;
	add.s64 	%rd38, %rd2, %rd37;
	ld.global.f32 	%f71, [%rd38];
	mad.lo.s32 	%r74, %r83, %r40, %r78;
	mul.wide.s32 	%rd39, %r74, 4;
	add.s64 	%rd40, %rd1, %rd39;
	ld.global.f32 	%f72, [%rd40];
	fma.rn.f32 	%f82, %f71, %f72, %f82;
$L__BB3_17:
	add.s32 	%r75, %r77, %r4;
	mad.lo.s32 	%r76, %r75, %r40, %r78;
	mul.wide.s32 	%rd41, %r76, 4;
	add.s64 	%rd42, %rd3, %rd41;
	ld.global.f32 	%f73, [%rd42];
	add.f32 	%f74, %f82, %f73;
	st.global.f32 	[%rd42], %f74;
	add.s32 	%r78, %r78, 1;
	setp.lt.s32 	%p21, %r78, %r5;
	@%p21 bra 	$L__BB3_6;
	bra.uni 	$L__BB3_4;
$L__BB3_18:
	add.s32 	%r27, %r3, 1;
	max.s32 	%r58, %r5, %r27;
	sub.s32 	%r59, %r58, %r3;
	and.b32  	%r28, %r59, 3;
	add.s32 	%r29, %r3, 2;
	add.s32 	%r30, %r3, 3;
	sub.s32 	%r31, %r3, %r58;
$L__BB3_19:
	setp.ge.s32 	%p5, %r3, %r40;
	@%p5 bra 	$L__BB3_26;
	setp.eq.s32 	%p6, %r28, 0;
	add.s32 	%r60, %r77, %r4;
	mul.lo.s32 	%r33, %r60, %r40;
	mov.u32 	%r86, %r3;
	@%p6 bra 	$L__BB3_24;
	setp.eq.s32 	%p7, %r28, 1;
	add.s32 	%r61, %r3, %r33;
	mul.wide.s32 	%rd8, %r61, 4;
	add.s64 	%rd4, %rd3, %rd8;
	ld.global.f32 	%f13, [%rd4];
	add.f32 	%f14, %f13, 0f00000000;
	st.global.f32 	[%rd4], %f14;
	mov.u32 	%r86, %r27;
	@%p7 bra 	$L__BB3_24;
	setp.eq.s32 	%p8, %r28, 2;
	ld.global.f32 	%f15, [%rd4+4];
	add.f32 	%f16, %f15, 0f00000000;
	st.global.f32 	[%rd4+4], %f16;
	mov.u32 	%r86, %r29;
	@%p8 bra 	$L__BB3_24;
	ld.global.f32 	%f17, [%rd4+8];
	add.f32 	%f18, %f17, 0f00000000;
	st.global.f32 	[%rd4+8], %f18;
	mov.u32 	%r86, %r30;
$L__BB3_24:
	setp.gt.u32 	%p9, %r31, -4;
	@%p9 bra 	$L__BB3_26;
$L__BB3_25:
	add.s32 	%r62, %r86, %r33;
	mul.wide.s32 	%rd9, %r62, 4;
	add.s64 	%rd10, %rd3, %rd9;
	ld.global.f32 	%f19, [%rd10];
	add.f32 	%f20, %f19, 0f00000000;
	st.global.f32 	[%rd10], %f20;
	ld.global.f32 	%f21, [%rd10+4];
	add.f32 	%f22, %f21, 0f00000000;
	st.global.f32 	[%rd10+4], %f22;
	ld.global.f32 	%f23, [%rd10+8];
	add.f32 	%f24, %f23, 0f00000000;
	st.global.f32 	[%rd10+8], %f24;
	ld.global.f32 	%f25, [%rd10+12];
	add.f32 	%f26, %f25, 0f00000000;
	st.global.f32 	[%rd10+12], %f26;
	add.s32 	%r86, %r86, 4;
	setp.lt.s32 	%p10, %r86, %r5;
	@%p10 bra 	$L__BB3_25;
$L__BB3_26:
	add.s32 	%r77, %r77, 1;
	setp.lt.s32 	%p11, %r77, %r6;
	@%p11 bra 	$L__BB3_19;
$L__BB3_27:
	ret;

}
	// .globl	_Z23flash_attention_forwardPfS_S_S_S_iiiifii
.visible .entry _Z23flash_attention_forwardPfS_S_S_S_iiiifii(
	.param .u64 .ptr .align 1 _Z23flash_attention_forwardPfS_S_S_S_iiiifii_param_0,
	.param .u64 .ptr .align 1 _Z23flash_attention_forwardPfS_S_S_S_iiiifii_param_1,
	.param .u64 .ptr .align 1 _Z23flash_attention_forwardPfS_S_S_S_iiiifii_param_2,
	.param .u64 .ptr .align 1 _Z23flash_attention_forwardPfS_S_S_S_iiiifii_param_3,
	.param .u64 .ptr .align 1 _Z23flash_attention_forwardPfS_S_S_S_iiiifii_param_4,
	.param .u32 _Z23flash_attention_forwardPfS_S_S_S_iiiifii_param_5,
	.param .u32 _Z23flash_attention_forwardPfS_S_S_S_iiiifii_param_6,
	.param .u32 _Z23flash_attention_forwardPfS_S_S_S_iiiifii_param_7,
	.param .u32 _Z23flash_attention_forwardPfS_S_S_S_iiiifii_param_8,
	.param .f32 _Z23flash_attention_forwardPfS_S_S_S_iiiifii_param_9,
	.param .u32 _Z23flash_attention_forwardPfS_S_S_S_iiiifii_param_10,
	.param .u32 _Z23flash_attention_forwardPfS_S_S_S_iiiifii_param_11
)
{
	.reg .pred 	%p<105>;
	.reg .b32 	%r<363>;
	.reg .b32 	%f<477>;
	.reg .b64 	%rd<195>;
	// demoted variable
	.shared .align 4 .b8 _ZZ23flash_attention_forwardPfS_S_S_S_iiiifiiE2Qi[2048];
	// demoted variable
	.shared .align 4 .b8 _ZZ23flash_attention_forwardPfS_S_S_S_iiiifiiE3Oij[2048];
	// demoted variable
	.shared .align 4 .b8 _ZZ23flash_attention_forwardPfS_S_S_S_iiiifiiE2li[16];
	// demoted variable
	.shared .align 4 .b8 _ZZ23flash_attention_forwardPfS_S_S_S_iiiifiiE2mi[16];
	// demoted variable
	.shared .align 4 .b8 _ZZ23flash_attention_forwardPfS_S_S_S_iiiifiiE2Kj[2048];
	// demoted variable
	.shared .align 4 .b8 _ZZ23flash_attention_forwardPfS_S_S_S_iiiifiiE2Vj[2048];
	// demoted variable
	.shared .align 4 .b8 _ZZ23flash_attention_forwardPfS_S_S_S_iiiifiiE3Sij[64];
	// demoted variable
	.shared .align 4 .b8 _ZZ23flash_attention_forwardPfS_S_S_S_iiiifiiE6new_mi[16];
	// demoted variable
	.shared .align 4 .b8 _ZZ23flash_attention_forwardPfS_S_S_S_iiiifiiE13row_reduction[2048];
	ld.param.u64 	%rd6, [_Z23flash_attention_forwardPfS_S_S_S_iiiifii_param_0];
	ld.param.u64 	%rd7, [_Z23flash_attention_forwardPfS_S_S_S_iiiifii_param_1];
	ld.param.u64 	%rd8, [_Z23flash_attention_forwardPfS_S_S_S_iiiifii_param_2];
	ld.param.u64 	%rd9, [_Z23flash_attention_forwardPfS_S_S_S_iiiifii_param_4];
	ld.param.u32 	%r113, [_Z23flash_attention_forwardPfS_S_S_S_iiiifii_param_6];
	ld.param.u32 	%r114, [_Z23flash_attention_forwardPfS_S_S_S_iiiifii_param_7];
	ld.param.u32 	%r115, [_Z23flash_attention_forwardPfS_S_S_S_iiiifii_param_8];
	ld.param.u32 	%r117, [_Z23flash_attention_forwardPfS_S_S_S_iiiifii_param_10];
	ld.param.u32 	%r116, [_Z23flash_attention_forwardPfS_S_S_S_iiiifii_param_11];
	cvta.to.global.u64 	%rd1, %rd6;
	cvta.to.global.u64 	%rd2, %rd8;
	cvta.to.global.u64 	%rd3, %rd7;
	cvta.to.global.u64 	%rd4, %rd9;
	mov.u32 	%r118, %ctaid.x;
	div.u32 	%r1, %r118, %r117;
	mul.lo.s32 	%r119, %r1, %r117;
	sub.s32 	%r2, %r118, %r119;
	mov.u32 	%r3, %tid.x;
	setp.lt.u32 	%p6, %r3, 4;
	mov.u32 	%r4, %tid.y;
	setp.eq.s32 	%p7, %r4, 0;
	and.pred  	%p1, %p6, %p7;
	shl.b32 	%r120, %r3, 9;
	mov.u32 	%r121, _ZZ23flash_attention_forwardPfS_S_S_S_iiiifiiE2Qi;
	add.s32 	%r5, %r121, %r120;
	shl.b32 	%r122, %r3, 2;
	mov.u32 	%r123, _ZZ23flash_attention_forwardPfS_S_S_S_iiiifiiE2li;
	add.s32 	%r6, %r123, %r122;
	mov.u32 	%r124, _ZZ23flash_attention_forwardPfS_S_S_S_iiiifiiE2mi;
	add.s32 	%r7, %r124, %r122;
	not.pred 	%p8, %p1;
	@%p8 bra 	$L__BB4_16;
	shl.b32 	%r125, %r2, 2;
	add.s32 	%r8, %r125, %r3;
	setp.ge.u32 	%p9, %r8, %r113;
	@%p9 bra 	$L__BB4_16;
	setp.lt.s32 	%p10, %r115, 1;
	@%p10 bra 	$L__BB4_15;
	mad.lo.s32 	%r127, %r1, %r113, %r8;
	mul.lo.s32 	%r9, %r127, %r115;
	add.s32 	%r128, %r115, -1;
	and.b32  	%r10, %r115, 15;
	setp.lt.u32 	%p11, %r128, 15;
	mov.b32 	%r331, 0;
	@%p11 bra 	$L__BB4_6;
	and.b32  	%r331, %r115, 2147483632;
	mov.b32 	%r329, 0;
$L__BB4_5:
	.pragma "nounroll";
	add.s32 	%r130, %r329, %r9;
	mul.wide.u32 	%rd10, %r130, 4;
	add.s64 	%rd11, %rd1, %rd10;
	ld.global.f32 	%f25, [%rd11];
	shl.b32 	%r131, %r329, 2;
	add.s32 	%r132, %r5, %r131;
	st.shared.f32 	[%r132], %f25;
	add.s32 	%r133, %r130, 1;
	mul.wide.u32 	%rd12, %r133, 4;
	add.s64 	%rd13, %rd1, %rd12;
	ld.global.f32 	%f26, [%rd13];
	st.shared.f32 	[%r132+4], %f26;
	add.s32 	%r134, %r130, 2;
	mul.wide.u32 	%rd14, %r134, 4;
	add.s64 	%rd15, %rd1, %rd14;
	ld.global.f32 	%f27, [%rd15];
	st.shared.f32 	[%r132+8], %f27;
	add.s32 	%r135, %r130, 3;
	mul.wide.u32 	%rd16, %r135, 4;
	add.s64 	%rd17, %rd1, %rd16;
	ld.global.f32 	%f28, [%rd17];
	st.shared.f32 	[%r132+12], %f28;
	add.s32 	%r136, %r130, 4;
	mul.wide.u32 	%rd18, %r136, 4;
	add.s64 	%rd19, %rd1, %rd18;
	ld.global.f32 	%f29, [%rd19];
	st.shared.f32 	[%r132+16], %f29;
	add.s32 	%r137, %r130, 5;
	mul.wide.u32 	%rd20, %r137, 4;
	add.s64 	%rd21, %rd1, %rd20;
	ld.global.f32 	%f30, [%rd21];
	st.shared.f32 	[%r132+20], %f30;
	add.s32 	%r138, %r130, 6;
	mul.wide.u32 	%rd22, %r138, 4;
	add.s64 	%rd23, %rd1, %rd22;
	ld.global.f32 	%f31, [%rd23];
	st.shared.f32 	[%r132+24], %f31;
	add.s32 	%r139, %r130, 7;
	mul.wide.u32 	%rd24, %r139, 4;
	add.s64 	%rd25, %rd1, %rd24;
	ld.global.f32 	%f32, [%rd25];
	st.shared.f32 	[%r132+28], %f32;
	add.s32 	%r140, %r130, 8;
	mul.wide.u32 	%rd26, %r140, 4;
	add.s64 	%rd27, %rd1, %rd26;
	ld.global.f32 	%f33, [%rd27];
	st.shared.f32 	[%r132+32], %f33;
	add.s32 	%r141, %r130, 9;
	mul.wide.u32 	%rd28, %r141, 4;
	add.s64 	%rd29, %rd1, %rd28;
	ld.global.f32 	%f34, [%rd29];
	st.shared.f32 	[%r132+36], %f34;
	add.s32 	%r142, %r130, 10;
	mul.wide.u32 	%rd30, %r142, 4;
	add.s64 	%rd31, %rd1, %rd30;
	ld.global.f32 	%f35, [%rd31];
	st.shared.f32 	[%r132+40], %f35;
	add.s32 	%r143, %r130, 11;
	mul.wide.u32 	%rd32, %r143, 4;
	add.s64 	%rd33, %rd1, %rd32;
	ld.global.f32 	%f36, [%rd33];
	st.shared.f32 	[%r132+44], %f36;
	add.s32 	%r144, %r130, 12;
	mul.wide.u32 	%rd34, %r144, 4;
	add.s64 	%rd35, %rd1, %rd34;
	ld.global.f32 	%f37, [%rd35];
	st.shared.f32 	[%r132+48], %f37;
	add.s32 	%r145, %r130, 13;
	mul.wide.u32 	%rd36, %r145, 4;
	add.s64 	%rd37, %rd1, %rd36;
	ld.global.f32 	%f38, [%rd37];
	st.shared.f32 	[%r132+52], %f38;
	add.s32 	%r146, %r130, 14;
	mul.wide.u32 	%rd38, %r146, 4;
	add.s64 	%rd39, %rd1, %rd38;
	ld.global.f32 	%f39, [%rd39];
	st.shared.f32 	[%r132+56], %f39;
	add.s32 	%r147, %r130, 15;
	mul.wide.u32 	%rd40, %r147, 4;
	add.s64 	%rd41, %rd1, %rd40;
	ld.global.f32 	%f40, [%rd41];
	st.shared.f32 	[%r132+60], %f40;
	add.s32 	%r329, %r329, 16;
	setp.ne.s32 	%p12, %r329, %r331;
	@%p12 bra 	$L__BB4_5;
$L__BB4_6:
	setp.eq.s32 	%p13, %r10, 0;
	@%p13 bra 	$L__BB4_15;
	and.b32  	%r15, %r115, 7;
	setp.lt.u32 	%p14, %r10, 8;
	@%p14 bra 	$L__BB4_9;
	add.s32 	%r148, %r331, %r9;
	mul.wide.u32 	%rd42, %r148, 4;
	add.s64 	%rd43, %rd1, %rd42;
	ld.global.f32 	%f41, [%rd43];
	shl.b32 	%r149, %r331, 2;
	add.s32 	%r150, %r5, %r149;
	st.shared.f32 	[%r150], %f41;
	add.s32 	%r151, %r148, 1;
	mul.wide.u32 	%rd44, %r151, 4;
	add.s64 	%rd45, %rd1, %rd44;
	ld.global.f32 	%f42, [%rd45];
	st.shared.f32 	[%r150+4], %f42;
	add.s32 	%r152, %r148, 2;
	mul.wide.u32 	%rd46, %r152, 4;
	add.s64 	%rd47, %rd1, %rd46;
	ld.global.f32 	%f43, [%rd47];
	st.shared.f32 	[%r150+8], %f43;
	add.s32 	%r153, %r148, 3;
	mul.wide.u32 	%rd48, %r153, 4;
	add.s64 	%rd49, %rd1, %rd48;
	ld.global.f32 	%f44, [%rd49];
	st.shared.f32 	[%r150+12], %f44;
	add.s32 	%r154, %r148, 4;
	mul.wide.u32 	%rd50, %r154, 4;
	add.s64 	%rd51, %rd1, %rd50;
	ld.global.f32 	%f45, [%rd51];
	st.shared.f32 	[%r150+16], %f45;
	add.s32 	%r155, %r148, 5;
	mul.wide.u32 	%rd52, %r155, 4;
	add.s64 	%rd53, %rd1, %rd52;
	ld.global.f32 	%f46, [%rd53];
	st.shared.f32 	[%r150+20], %f46;
	add.s32 	%r156, %r148, 6;
	mul.wide.u32 	%rd54, %r156, 4;
	add.s64 	%rd55, %rd1, %rd54;
	ld.global.f32 	%f47, [%rd55];
	st.shared.f32 	[%r150+24], %f47;
	add.s32 	%r157, %r148, 7;
	mul.wide.u32 	%rd56, %r157, 4;
	add.s64 	%rd57, %rd1, %rd56;
	ld.global.f32 	%f48, [%rd57];
	st.shared.f32 	[%r150+28], %f48;
	add.s32 	%r331, %r331, 8;
$L__BB4_9:
	setp.eq.s32 	%p15, %r15, 0;
	@%p15 bra 	$L__BB4_15;
	and.b32  	%r18, %r115, 3;
	setp.lt.u32 	%p16, %r15, 4;
	@%p16 bra 	$L__BB4_12;
	add.s32 	%r158, %r331, %r9;
	mul.wide.u32 	%rd58, %r158, 4;
	add.s64 	%rd59, %rd1, %rd58;
	ld.global.f32 	%f49, [%rd59];
	shl.b32 	%r159, %r331, 2;
	add.s32 	%r160, %r5, %r159;
	st.shared.f32 	[%r160], %f49;
	add.s32 	%r161, %r158, 1;
	mul.wide.u32 	%rd60, %r161, 4;
	add.s64 	%rd61, %rd1, %rd60;
	ld.global.f32 	%f50, [%rd61];
	st.shared.f32 	[%r160+4], %f50;
	add.s32 	%r162, %r158, 2;
	mul.wide.u32 	%rd62, %r162, 4;
	add.s64 	%rd63, %rd1, %rd62;
	ld.global.f32 	%f51, [%rd63];
	st.shared.f32 	[%r160+8], %f51;
	add.s32 	%r163, %r158, 3;
	mul.wide.u32 	%rd64, %r163, 4;
	add.s64 	%rd65, %rd1, %rd64;
	ld.global.f32 	%f52, [%rd65];
	st.shared.f32 	[%r160+12], %f52;
	add.s32 	%r331, %r331, 4;
$L__BB4_12:
	setp.eq.s32 	%p17, %r18, 0;
	@%p17 bra 	$L__BB4_15;
	mov.b32 	%r334, 0;
$L__BB4_14:
	.pragma "nounroll";
	add.s32 	%r165, %r331, %r9;
	mul.wide.u32 	%rd66, %r165, 4;
	add.s64 	%rd67, %rd1, %rd66;
	ld.global.f32 	%f53, [%rd67];
	shl.b32 	%r166, %r331, 2;
	add.s32 	%r167, %r5, %r166;
	st.shared.f32 	[%r167], %f53;
	add.s32 	%r331, %r331, 1;
	add.s32 	%r334, %r334, 1;
	setp.ne.s32 	%p18, %r334, %r18;
	@%p18 bra 	$L__BB4_14;
$L__BB4_15:
	mov.b32 	%r168, 0;
	st.shared.u32 	[%r6], %r168;
	mov.b32 	%r169, -8388608;
	st.shared.u32 	[%r7], %r169;
$L__BB4_16:
	bar.sync 	0;
	setp.lt.s32 	%p19, %r116, 1;
	mov.u32 	%r171, _ZZ23flash_attention_forwardPfS_S_S_S_iiiifiiE3Oij;
	add.s32 	%r25, %r171, %r120;
	@%p19 bra 	$L__BB4_100;
	setp.eq.s32 	%p20, %r4, 0;
	setp.lt.u32 	%p21, %r3, 4;
	setp.eq.s32 	%p22, %r3, 0;
	setp.lt.u32 	%p23, %r4, 4;
	and.pred  	%p2, %p22, %p23;
	setp.gt.s32 	%p24, %r115, 0;
	shl.b32 	%r174, %r4, 9;
	mov.u32 	%r175, _ZZ23flash_attention_forwardPfS_S_S_S_iiiifiiE2Kj;
	add.s32 	%r26, %r175, %r174;
	mov.u32 	%r176, _ZZ23flash_attention_forwardPfS_S_S_S_iiiifiiE2Vj;
	add.s32 	%r27, %r176, %r174;
	shl.b32 	%r177, %r2, 2;
	add.s32 	%r178, %r177, %r3;
	shl.b32 	%r179, %r3, 4;
	mov.u32 	%r180, _ZZ23flash_attention_forwardPfS_S_S_S_iiiifiiE3Sij;
	add.s32 	%r29, %r180, %r179;
	mov.u32 	%r182, _ZZ23flash_attention_forwardPfS_S_S_S_iiiifiiE13row_reduction;
	add.s32 	%r30, %r182, %r120;
	shl.b32 	%r183, %r4, 2;
	add.s32 	%r31, %r30, %r183;
	setp.lt.u32 	%p25, %r178, %r113;
	and.pred  	%p26, %p21, %p25;
	shl.b32 	%r32, %r115, 2;
	min.u32 	%r33, %r114, 4;
	and.pred  	%p3, %p1, %p25;
	mov.u32 	%r185, _ZZ23flash_attention_forwardPfS_S_S_S_iiiifiiE6new_mi;
	add.s32 	%r34, %r185, %r122;
	and.pred  	%p4, %p20, %p26;
	add.s32 	%r35, %r115, -1;
	and.b32  	%r36, %r115, 15;
	and.b32  	%r37, %r115, 7;
	add.s32 	%r38, %r37, -1;
	and.b32  	%r39, %r115, 3;
	and.b32  	%r40, %r115, 2147483632;
	and.pred  	%p5, %p24, %p26;
	and.b32  	%r41, %r115, 2147483640;
	and.b32  	%r42, %r115, 1;
	neg.s32 	%r43, %r40;
	mov.b32 	%r335, 0;
	not.pred 	%p27, %p2;
	not.pred 	%p59, %p3;
$L__BB4_18:
	@%p27 bra 	$L__BB4_33;
	setp.lt.s32 	%p28, %r115, 1;
	shl.b32 	%r186, %r335, 2;
	add.s32 	%r45, %r186, %r4;
	setp.ge.u32 	%p29, %r45, %r114;
	or.pred  	%p30, %p29, %p28;
	@%p30 bra 	$L__BB4_33;
	setp.lt.u32 	%p31, %r35, 15;
	mad.lo.s32 	%r188, %r1, %r114, %r45;
	mul.lo.s32 	%r46, %r188, %r115;
	mov.b32 	%r341, 0;
	@%p31 bra 	$L__BB4_23;
	shl.b32 	%r190, %r4, 9;
	or.b32  	%r191, %r190, 32;
	mov.u32 	%r192, _ZZ23flash_attention_forwardPfS_S_S_S_iiiifiiE2Vj;
	add.s32 	%r337, %r192, %r191;
	mov.u32 	%r193, _ZZ23flash_attention_forwardPfS_S_S_S_iiiifiiE2Kj;
	add.s32 	%r336, %r193, %r191;
	mov.b32 	%r339, 0;
	mov.u32 	%r338, %r43;
$L__BB4_22:
	.pragma "nounroll";
	add.s32 	%r194, %r339, %r46;
	mul.wide.u32 	%rd68, %r194, 4;
	add.s64 	%rd69, %rd3, %rd68;
	ld.global.f32 	%f54, [%rd69];
	st.shared.f32 	[%r336+-32], %f54;
	add.s64 	%rd70, %rd2, %rd68;
	ld.global.f32 	%f55, [%rd70];
	st.shared.f32 	[%r337+-32], %f55;
	add.s32 	%r195, %r194, 1;
	mul.wide.u32 	%rd71, %r195, 4;
	add.s64 	%rd72, %rd3, %rd71;
	ld.global.f32 	%f56, [%rd72];
	st.shared.f32 	[%r336+-28], %f56;
	add.s64 	%rd73, %rd2, %rd71;
	ld.global.f32 	%f57, [%rd73];
	st.shared.f32 	[%r337+-28], %f57;
	add.s32 	%r196, %r194, 2;
	mul.wide.u32 	%rd74, %r196, 4;
	add.s64 	%rd75, %rd3, %rd74;
	ld.global.f32 	%f58, [%rd75];
	st.shared.f32 	[%r336+-24], %f58;
	add.s64 	%rd76, %rd2, %rd74;
	ld.global.f32 	%f59, [%rd76];
	st.shared.f32 	[%r337+-24], %f59;
	add.s32 	%r197, %r194, 3;
	mul.wide.u32 	%rd77, %r197, 4;
	add.s64 	%rd78, %rd3, %rd77;
	ld.global.f32 	%f60, [%rd78];
	st.shared.f32 	[%r336+-20], %f60;
	add.s64 	%rd79, %rd2, %rd77;
	ld.global.f32 	%f61, [%rd79];
	st.shared.f32 	[%r337+-20], %f61;
	add.s32 	%r198, %r194, 4;
	mul.wide.u32 	%rd80, %r198, 4;
	add.s64 	%rd81, %rd3, %rd80;
	ld.global.f32 	%f62, [%rd81];
	st.shared.f32 	[%r336+-16], %f62;
	add.s64 	%rd82, %rd2, %rd80;
	ld.global.f32 	%f63, [%rd82];
	st.shared.f32 	[%r337+-16], %f63;
	add.s32 	%r199, %r194, 5;
	mul.wide.u32 	%rd83, %r199, 4;
	add.s64 	%rd84, %rd3, %rd83;
	ld.global.f32 	%f64, [%rd84];
	st.shared.f32 	[%r336+-12], %f64;
	add.s64 	%rd85, %rd2, %rd83;
	ld.global.f32 	%f65, [%rd85];
	st.shared.f32 	[%r337+-12], %f65;
	add.s32 	%r200, %r194, 6;
	mul.wide.u32 	%rd86, %r200, 4;
	add.s64 	%rd87, %rd3, %rd86;
	ld.global.f32 	%f66, [%rd87];
	st.shared.f32 	[%r336+-8], %f66;
	add.s64 	%rd88, %rd2, %rd86;
	ld.global.f32 	%f67, [%rd88];
	st.shared.f32 	[%r337+-8], %f67;
	add.s32 	%r201, %r194, 7;
	mul.wide.u32 	%rd89, %r201, 4;
	add.s64 	%rd90, %rd3, %rd89;
	ld.global.f32 	%f68, [%rd90];
	st.shared.f32 	[%r336+-4], %f68;
	add.s64 	%rd91, %rd2, %rd89;
	ld.global.f32 	%f69, [%rd91];
	st.shared.f32 	[%r337+-4], %f69;
	add.s32 	%r202, %r194, 8;
	mul.wide.u32 	%rd92, %r202, 4;
	add.s64 	%rd93, %rd3, %rd92;
	ld.global.f32 	%f70, [%rd93];
	st.shared.f32 	[%r336], %f70;
	add.s64 	%rd94, %rd2, %rd92;
	ld.global.f32 	%f71, [%rd94];
	st.shared.f32 	[%r337], %f71;
	add.s32 	%r203, %r194, 9;
	mul.wide.u32 	%rd95, %r203, 4;
	add.s64 	%rd96, %rd3, %rd95;
	ld.global.f32 	%f72, [%rd96];
	st.shared.f32 	[%r336+4], %f72;
	add.s64 	%rd97, %rd2, %rd95;
	ld.global.f32 	%f73, [%rd97];
	st.shared.f32 	[%r337+4], %f73;
	add.s32 	%r204, %r194, 10;
	mul.wide.u32 	%rd98, %r204, 4;
	add.s64 	%rd99, %rd3, %rd98;
	ld.global.f32 	%f74, [%rd99];
	st.shared.f32 	[%r336+8], %f74;
	add.s64 	%rd100, %rd2, %rd98;
	ld.global.f32 	%f75, [%rd100];
	st.shared.f32 	[%r337+8], %f75;
	add.s32 	%r205, %r194, 11;
	mul.wide.u32 	%rd101, %r205, 4;
	add.s64 	%rd102, %rd3, %rd101;
	ld.global.f32 	%f76, [%rd102];
	st.shared.f32 	[%r336+12], %f76;
	add.s64 	%rd103, %rd2, %rd101;
	ld.global.f32 	%f77, [%rd103];
	st.shared.f32 	[%r337+12], %f77;
	add.s32 	%r206, %r194, 12;
	mul.wide.u32 	%rd104, %r206, 4;
	add.s64 	%rd105, %rd3, %rd104;
	ld.global.f32 	%f78, [%rd105];
	st.shared.f32 	[%r336+16], %f78;
	add.s64 	%rd106, %rd2, %rd104;
	ld.global.f32 	%f79, [%rd106];
	st.shared.f32 	[%r337+16], %f79;
	add.s32 	%r207, %r194, 13;
	mul.wide.u32 	%rd107, %r207, 4;
	add.s64 	%rd108, %rd3, %rd107;
	ld.global.f32 	%f80, [%rd108];
	st.shared.f32 	[%r336+20], %f80;
	add.s64 	%rd109, %rd2, %rd107;
	ld.global.f32 	%f81, [%rd109];
	st.shared.f32 	[%r337+20], %f81;
	add.s32 	%r208, %r194, 14;
	mul.wide.u32 	%rd110, %r208, 4;
	add.s64 	%rd111, %rd3, %rd110;
	ld.global.f32 	%f82, [%rd111];
	st.shared.f32 	[%r336+24], %f82;
	add.s64 	%rd112, %rd2, %rd110;
	ld.global.f32 	%f83, [%rd112];
	st.shared.f32 	[%r337+24], %f83;
	add.s32 	%r209, %r194, 15;
	mul.wide.u32 	%rd113, %r209, 4;
	add.s64 	%rd114, %rd3, %rd113;
	ld.global.f32 	%f84, [%rd114];
	st.shared.f32 	[%r336+28], %f84;
	add.s64 	%rd115, %rd2, %rd113;
	ld.global.f32 	%f85, [%rd115];
	st.shared.f32 	[%r337+28], %f85;
	add.s32 	%r339, %r339, 16;
	add.s32 	%r338, %r338, 16;
	add.s32 	%r337, %r337, 64;
	add.s32 	%r336, %r336, 64;
	setp.ne.s32 	%p32, %r338, 0;
	mov.u32 	%r341, %r40;
	@%p32 bra 	$L__BB4_22;
$L__BB4_23:
	setp.eq.s32 	%p33, %r36, 0;
	@%p33 bra 	$L__BB4_33;
	add.s32 	%r210, %r36, -1;
	setp.lt.u32 	%p34, %r210, 7;
	@%p34 bra 	$L__BB4_26;
	add.s32 	%r211, %r341, %r46;
	mul.wide.u32 	%rd116, %r211, 4;
	add.s64 	%rd117, %rd3, %rd116;
	ld.global.f32 	%f86, [%rd117];
	shl.b32 	%r212, %r341, 2;
	add.s32 	%r213, %r26, %r212;
	st.shared.f32 	[%r213], %f86;
	add.s64 	%rd118, %rd2, %rd116;
	ld.global.f32 	%f87, [%rd118];
	add.s32 	%r214, %r27, %r212;
	st.shared.f32 	[%r214], %f87;
	add.s32 	%r215, %r211, 1;
	mul.wide.u32 	%rd119, %r215, 4;
	add.s64 	%rd120, %rd3, %rd119;
	ld.global.f32 	%f88, [%rd120];
	st.shared.f32 	[%r213+4], %f88;
	add.s64 	%rd121, %rd2, %rd119;
	ld.global.f32 	%f89, [%rd121];
	st.shared.f32 	[%r214+4], %f89;
	add.s32 	%r216, %r211, 2;
	mul.wide.u32 	%rd122, %r216, 4;
	add.s64 	%rd123, %rd3, %rd122;
	ld.global.f32 	%f90, [%rd123];
	st.shared.f32 	[%r213+8], %f90;
	add.s64 	%rd124, %rd2, %rd122;
	ld.global.f32 	%f91, [%rd124];
	st.shared.f32 	[%r214+8], %f91;
	add.s32 	%r217, %r211, 3;
	mul.wide.u32 	%rd125, %r217, 4;
	add.s64 	%rd126, %rd3, %rd125;
	ld.global.f32 	%f92, [%rd126];
	st.shared.f32 	[%r213+12], %f92;
	add.s64 	%rd127, %rd2, %rd125;
	ld.global.f32 	%f93, [%rd127];
	st.shared.f32 	[%r214+12], %f93;
	add.s32 	%r218, %r211, 4;
	mul.wide.u32 	%rd128, %r218, 4;
	add.s64 	%rd129, %rd3, %rd128;
	ld.global.f32 	%f94, [%rd129];
	st.shared.f32 	[%r213+16], %f94;
	add.s64 	%rd130, %rd2, %rd128;
	ld.global.f32 	%f95, [%rd130];
	st.shared.f32 	[%r214+16], %f95;
	add.s32 	%r219, %r211, 5;
	mul.wide.u32 	%rd131, %r219, 4;
	add.s64 	%rd132, %rd3, %rd131;
	ld.global.f32 	%f96, [%rd132];
	st.shared.f32 	[%r213+20], %f96;
	add.s64 	%rd133, %rd2, %rd131;
	ld.global.f32 	%f97, [%rd133];
	st.shared.f32 	[%r214+20], %f97;
	add.s32 	%r220, %r211, 6;
	mul.wide.u32 	%rd134, %r220, 4;
	add.s64 	%rd135, %rd3, %rd134;
	ld.global.f32 	%f98, [%rd135];
	st.shared.f32 	[%r213+24], %f98;
	add.s64 	%rd136, %rd2, %rd134;
	ld.global.f32 	%f99, [%rd136];
	st.shared.f32 	[%r214+24], %f99;
	add.s32 	%r221, %r211, 7;
	mul.wide.u32 	%rd137, %r221, 4;
	add.s64 	%rd138, %rd3, %rd137;
	ld.global.f32 	%f100, [%rd138];
	st.shared.f32 	[%r213+28], %f100;
	add.s64 	%rd139, %rd2, %rd137;
	ld.global.f32 	%f101, [%rd139];
	st.shared.f32 	[%r214+28], %f101;
	add.s32 	%r341, %r341, 8;
$L__BB4_26:
	setp.eq.s32 	%p35, %r37, 0;
	@%p35 bra 	$L__BB4_33;
	setp.lt.u32 	%p36, %r38, 3;
	@%p36 bra 	$L__BB4_29;
	add.s32 	%r222, %r341, %r46;
	mul.wide.u32 	%rd140, %r222, 4;
	add.s64 	%rd141, %rd3, %rd140;
	ld.global.f32 	%f102, [%rd141];
	shl.b32 	%r223, %r341, 2;
	add.s32 	%r224, %r26, %r223;
	st.shared.f32 	[%r224], %f102;
	add.s64 	%rd142, %rd2, %rd140;
	ld.global.f32 	%f103, [%rd142];
	add.s32 	%r225, %r27, %r223;
	st.shared.f32 	[%r225], %f103;
	add.s32 	%r226, %r222, 1;
	mul.wide.u32 	%rd143, %r226, 4;
	add.s64 	%rd144, %rd3, %rd143;
	ld.global.f32 	%f104, [%rd144];
	st.shared.f32 	[%r224+4], %f104;
	add.s64 	%rd145, %rd2, %rd143;
	ld.global.f32 	%f105, [%rd145];
	st.shared.f32 	[%r225+4], %f105;
	add.s32 	%r227, %r222, 2;
	mul.wide.u32 	%rd146, %r227, 4;
	add.s64 	%rd147, %rd3, %rd146;
	ld.global.f32 	%f106, [%rd147];
	st.shared.f32 	[%r224+8], %f106;
	add.s64 	%rd148, %rd2, %rd146;
	ld.global.f32 	%f107, [%rd148];
	st.shared.f32 	[%r225+8], %f107;
	add.s32 	%r228, %r222, 3;
	mul.wide.u32 	%rd149, %r228, 4;
	add.s64 	%rd150, %rd3, %rd149;
	ld.global.f32 	%f108, [%rd150];
	st.shared.f32 	[%r224+12], %f108;
	add.s64 	%rd151, %rd2, %rd149;
	ld.global.f32 	%f109, [%rd151];
	st.shared.f32 	[%r225+12], %f109;
	add.s32 	%r341, %r341, 4;
$L__BB4_29:
	setp.eq.s32 	%p37, %r39, 0;
	@%p37 bra 	$L__BB4_33;
	setp.eq.s32 	%p38, %r39, 1;
	add.s32 	%r62, %r341, %r46;
	mul.wide.u32 	%rd152, %r62, 4;
	add.s64 	%rd153, %rd3, %rd152;
	ld.global.f32 	%f110, [%rd153];
	shl.b32 	%r229, %r341, 2;
	add.s32 	%r63, %r26, %r229;
	st.shared.f32 	[%r63], %f110;
	add.s64 	%rd154, %rd2, %rd152;
	ld.global.f32 	%f111, [%rd154];
	add.s32 	%r64, %r27, %r229;
	st.shared.f32 	[%r64], %f111;
	@%p38 bra 	$L__BB4_33;
	setp.eq.s32 	%p39, %r39, 2;
	add.s32 	%r230, %r62, 1;
	mul.wide.u32 	%rd155, %r230, 4;
	add.s64 	%rd156, %rd3, %rd155;
	ld.global.f32 	%f112, [%rd156];
	st.shared.f32 	[%r63+4], %f112;
	add.s64 	%rd157, %rd2, %rd155;
	ld.global.f32 	%f113, [%rd157];
	st.shared.f32 	[%r64+4], %f113;
	@%p39 bra 	$L__BB4_33;
	add.s32 	%r231, %r62, 2;
	mul.wide.u32 	%rd158, %r231, 4;
	add.s64 	%rd159, %rd3, %rd158;
	ld.global.f32 	%f114, [%rd159];
	st.shared.f32 	[%r63+8], %f114;
	add.s64 	%rd160, %rd2, %rd158;
	ld.global.f32 	%f115, [%rd160];
	st.shared.f32 	[%r64+8], %f115;
$L__BB4_33:
	or.b32  	%r232, %r3, %r4;
	and.b32  	%r233, %r232, 1020;
	setp.ne.s32 	%p40, %r233, 0;
	bar.sync 	0;
	@%p40 bra 	$L__BB4_50;
	setp.ge.u32 	%p41, %r178, %r113;
	shl.b32 	%r234, %r335, 2;
	add.s32 	%r65, %r234, %r4;
	setp.ge.u32 	%p42, %r65, %r114;
	or.pred  	%p43, %p42, %p41;
	@%p43 bra 	$L__BB4_50;
	setp.lt.s32 	%p44, %r115, 1;
	mov.f32 	%f476, 0f00000000;
	@%p44 bra 	$L__BB4_49;
	setp.lt.u32 	%p45, %r35, 15;
	mov.b32 	%r345, 0;
	mov.f32 	%f476, 0f00000000;
	@%p45 bra 	$L__BB4_39;
	mov.b32 	%r343, 0;
	mov.f32 	%f476, 0f00000000;
$L__BB4_38:
	.pragma "nounroll";
	shl.b32 	%r237, %r343, 2;
	add.s32 	%r238, %r5, %r237;
	ld.shared.f32 	%f120, [%r238];
	add.s32 	%r239, %r26, %r237;
	ld.shared.f32 	%f121, [%r239];
	fma.rn.f32 	%f122, %f120, %f121, %f476;
	ld.shared.f32 	%f123, [%r238+4];
	ld.shared.f32 	%f124, [%r239+4];
	fma.rn.f32 	%f125, %f123, %f124, %f122;
	ld.shared.f32 	%f126, [%r238+8];
	ld.shared.f32 	%f127, [%r239+8];
	fma.rn.f32 	%f128, %f126, %f127, %f125;
	ld.shared.f32 	%f129, [%r238+12];
	ld.shared.f32 	%f130, [%r239+12];
	fma.rn.f32 	%f131, %f129, %f130, %f128;
	ld.shared.f32 	%f132, [%r238+16];
	ld.shared.f32 	%f133, [%r239+16];
	fma.rn.f32 	%f134, %f132, %f133, %f131;
	ld.shared.f32 	%f135, [%r238+20];
	ld.shared.f32 	%f136, [%r239+20];
	fma.rn.f32 	%f137, %f135, %f136, %f134;
	ld.shared.f32 	%f138, [%r238+24];
	ld.shared.f32 	%f139, [%r239+24];
	fma.rn.f32 	%f140, %f138, %f139, %f137;
	ld.shared.f32 	%f141, [%r238+28];
	ld.shared.f32 	%f142, [%r239+28];
	fma.rn.f32 	%f143, %f141, %f142, %f140;
	ld.shared.f32 	%f144, [%r238+32];
	ld.shared.f32 	%f145, [%r239+32];
	fma.rn.f32 	%f146, %f144, %f145, %f143;
	ld.shared.f32 	%f147, [%r238+36];
	ld.shared.f32 	%f148, [%r239+36];
	fma.rn.f32 	%f149, %f147, %f148, %f146;
	ld.shared.f32 	%f150, [%r238+40];
	ld.shared.f32 	%f151, [%r239+40];
	fma.rn.f32 	%f152, %f150, %f151, %f149;
	ld.shared.f32 	%f153, [%r238+44];
	ld.shared.f32 	%f154, [%r239+44];
	fma.rn.f32 	%f155, %f153, %f154, %f152;
	ld.shared.f32 	%f156, [%r238+48];
	ld.shared.f32 	%f157, [%r239+48];
	fma.rn.f32 	%f158, %f156, %f157, %f155;
	ld.shared.f32 	%f159, [%r238+52];
	ld.shared.f32 	%f160, [%r239+52];
	fma.rn.f32 	%f161, %f159, %f160, %f158;
	ld.shared.f32 	%f162, [%r238+56];
	ld.shared.f32 	%f163, [%r239+56];
	fma.rn.f32 	%f164, %f162, %f163, %f161;
	ld.shared.f32 	%f165, [%r238+60];
	ld.shared.f32 	%f166, [%r239+60];
	fma.rn.f32 	%f476, %f165, %f166, %f164;
	add.s32 	%r343, %r343, 16;
	setp.ne.s32 	%p46, %r343, %r40;
	mov.u32 	%r345, %r40;
	@%p46 bra 	$L__BB4_38;
$L__BB4_39:
	setp.eq.s32 	%p47, %r36, 0;
	@%p47 bra 	$L__BB4_49;
	add.s32 	%r240, %r36, -1;
	setp.lt.u32 	%p48, %r240, 7;
	@%p48 bra 	$L__BB4_42;
	shl.b32 	%r241, %r345, 2;
	add.s32 	%r242, %r5, %r241;
	ld.shared.f32 	%f168, [%r242];
	add.s32 	%r243, %r26, %r241;
	ld.shared.f32 	%f169, [%r243];
	fma.rn.f32 	%f170, %f168, %f169, %f476;
	ld.shared.f32 	%f171, [%r242+4];
	ld.shared.f32 	%f172, [%r243+4];
	fma.rn.f32 	%f173, %f171, %f172, %f170;
	ld.shared.f32 	%f174, [%r242+8];
	ld.shared.f32 	%f175, [%r243+8];
	fma.rn.f32 	%f176, %f174, %f175, %f173;
	ld.shared.f32 	%f177, [%r242+12];
	ld.shared.f32 	%f178, [%r243+12];
	fma.rn.f32 	%f179, %f177, %f178, %f176;
	ld.shared.f32 	%f180, [%r242+16];
	ld.shared.f32 	%f181, [%r243+16];
	fma.rn.f32 	%f182, %f180, %f181, %f179;
	ld.shared.f32 	%f183, [%r242+20];
	ld.shared.f32 	%f184, [%r243+20];
	fma.rn.f32 	%f185, %f183, %f184, %f182;
	ld.shared.f32 	%f186, [%r242+24];
	ld.shared.f32 	%f187, [%r243+24];
	fma.rn.f32 	%f188, %f186, %f187, %f185;
	ld.shared.f32 	%f189, [%r242+28];
	ld.shared.f32 	%f190, [%r243+28];
	fma.rn.f32 	%f476, %f189, %f190, %f188;
	add.s32 	%r345, %r345, 8;
$L__BB4_42:
	setp.eq.s32 	%p49, %r37, 0;
	@%p49 bra 	$L__BB4_49;
	setp.lt.u32 	%p50, %r38, 3;
	@%p50 bra 	$L__BB4_45;
	shl.b32 	%r244, %r345, 2;
	add.s32 	%r245, %r5, %r244;
	ld.shared.f32 	%f192, [%r245];
	add.s32 	%r246, %r26, %r244;
	ld.shared.f32 	%f193, [%r246];
	fma.rn.f32 	%f194, %f192, %f193, %f476;
	ld.shared.f32 	%f195, [%r245+4];
	ld.shared.f32 	%f196, [%r246+4];
	fma.rn.f32 	%f197, %f195, %f196, %f194;
	ld.shared.f32 	%f198, [%r245+8];
	ld.shared.f32 	%f199, [%r246+8];
	fma.rn.f32 	%f200, %f198, %f199, %f197;
	ld.shared.f32 	%f201, [%r245+12];
	ld.shared.f32 	%f202, [%r246+12];
	fma.rn.f32 	%f476, %f201, %f202, %f200;
	add.s32 	%r345, %r345, 4;
$L__BB4_45:
	setp.eq.s32 	%p51, %r39, 0;
	@%p51 bra 	$L__BB4_49;
	setp.eq.s32 	%p52, %r39, 1;
	shl.b32 	%r247, %r345, 2;
	add.s32 	%r73, %r5, %r247;
	ld.shared.f32 	%f203, [%r73];
	add.s32 	%r74, %r26, %r247;
	ld.shared.f32 	%f204, [%r74];
	fma.rn.f32 	%f476, %f203, %f204, %f476;
	@%p52 bra 	$L__BB4_49;
	setp.eq.s32 	%p53, %r39, 2;
	ld.shared.f32 	%f205, [%r73+4];
	ld.shared.f32 	%f206, [%r74+4];
	fma.rn.f32 	%f476, %f205, %f206, %f476;
	@%p53 bra 	$L__BB4_49;
	ld.shared.f32 	%f207, [%r73+8];
	ld.shared.f32 	%f208, [%r74+8];
	fma.rn.f32 	%f476, %f207, %f208, %f476;
$L__BB4_49:
	ld.param.f32 	%f468, [_Z23flash_attention_forwardPfS_S_S_S_iiiifii_param_9];
	ld.param.u64 	%rd194, [_Z23flash_attention_forwardPfS_S_S_S_iiiifii_param_3];
	div.rn.f32 	%f209, %f476, %f468;
	mad.lo.s32 	%r248, %r178, %r114, %r65;
	cvta.to.global.u64 	%rd161, %rd194;
	mul.wide.u32 	%rd162, %r248, 4;
	add.s64 	%rd163, %rd161, %rd162;
	ld.global.f32 	%f210, [%rd163];
	add.f32 	%f211, %f209, %f210;
	shl.b32 	%r249, %r4, 2;
	add.s32 	%r250, %r29, %r249;
	st.shared.f32 	[%r250], %f211;
	st.shared.f32 	[%r31], %f211;
$L__BB4_50:
	not.pred 	%p54, %p5;
	@%p54 bra 	$L__BB4_57;
	mov.b32 	%r347, 2;
$L__BB4_52:
	add.s32 	%r252, %r347, -1;
	and.b32  	%r253, %r252, %r4;
	setp.ne.s32 	%p55, %r253, 0;
	@%p55 bra 	$L__BB4_56;
	shr.u32 	%r254, %r347, 1;
	add.s32 	%r255, %r254, %r4;
	setp.ge.u32 	%p56, %r255, %r33;
	@%p56 bra 	$L__BB4_56;
	ld.shared.f32 	%f212, [%r31];
	shl.b32 	%r256, %r347, 1;
	add.s32 	%r257, %r31, %r256;
	ld.shared.f32 	%f15, [%r257];
	setp.ge.f32 	%p57, %f212, %f15;
	@%p57 bra 	$L__BB4_56;
	st.shared.f32 	[%r31], %f15;
$L__BB4_56:
	shl.b32 	%r347, %r347, 1;
	setp.lt.s32 	%p58, %r347, %r32;
	@%p58 bra 	$L__BB4_52;
$L__BB4_57:
	bar.sync 	0;
	@%p59 bra 	$L__BB4_61;
	ld.shared.f32 	%f16, [%r7];
	ld.shared.f32 	%f17, [%r30];
	setp.geu.f32 	%p60, %f16, %f17;
	@%p60 bra 	$L__BB4_60;
	st.shared.f32 	[%r34], %f17;
	bra.uni 	$L__BB4_61;
$L__BB4_60:
	st.shared.f32 	[%r34], %f16;
$L__BB4_61:
	or.b32  	%r258, %r3, %r4;
	and.b32  	%r259, %r258, 1020;
	setp.ne.s32 	%p61, %r259, 0;
	bar.sync 	0;
	@%p61 bra 	$L__BB4_64;
	setp.ge.u32 	%p62, %r178, %r113;
	shl.b32 	%r260, %r335, 2;
	add.s32 	%r261, %r260, %r4;
	setp.ge.u32 	%p63, %r261, %r114;
	or.pred  	%p64, %p63, %p62;
	@%p64 bra 	$L__BB4_64;
	shl.b32 	%r262, %r4, 2;
	add.s32 	%r263, %r29, %r262;
	ld.shared.f32 	%f213, [%r263];
	ld.shared.f32 	%f214, [%r34];
	sub.f32 	%f215, %f213, %f214;
	mul.f32 	%f216, %f215, 0f3FB8AA3B;
	ex2.approx.f32 	%f217, %f216;
	st.shared.f32 	[%r263], %f217;
	st.shared.f32 	[%r31], %f217;
$L__BB4_64:
	bar.sync 	0;
	@%p54 bra 	$L__BB4_70;
	mov.b32 	%r348, 2;
$L__BB4_66:
	add.s32 	%r265, %r348, -1;
	and.b32  	%r266, %r265, %r4;
	setp.ne.s32 	%p66, %r266, 0;
	@%p66 bra 	$L__BB4_69;
	shr.u32 	%r267, %r348, 1;
	add.s32 	%r268, %r267, %r4;
	setp.ge.u32 	%p67, %r268, %r33;
	@%p67 bra 	$L__BB4_69;
	shl.b32 	%r269, %r348, 1;
	add.s32 	%r270, %r31, %r269;
	ld.shared.f32 	%f218, [%r270];
	ld.shared.f32 	%f219, [%r31];
	add.f32 	%f220, %f218, %f219;
	st.shared.f32 	[%r31], %f220;
$L__BB4_69:
	shl.b32 	%r348, %r348, 1;
	setp.lt.s32 	%p68, %r348, %r32;
	@%p68 bra 	$L__BB4_66;
$L__BB4_70:
	bar.sync 	0;
	not.pred 	%p69, %p4;
	@%p69 bra 	$L__BB4_85;
	setp.lt.s32 	%p70, %r115, 1;
	ld.shared.f32 	%f221, [%r7];
	ld.shared.f32 	%f222, [%r34];
	sub.f32 	%f223, %f221, %f222;
	mul.f32 	%f224, %f223, 0f3FB8AA3B;
	ex2.approx.f32 	%f18, %f224;
	ld.shared.f32 	%f225, [%r6];
	ld.shared.f32 	%f226, [%r30];
	fma.rn.f32 	%f227, %f18, %f225, %f226;
	st.shared.f32 	[%r6], %f227;
	@%p70 bra 	$L__BB4_85;
	setp.lt.u32 	%p71, %r35, 15;
	mov.b32 	%r351, 0;
	@%p71 bra 	$L__BB4_75;
	mov.b32 	%r349, 0;
$L__BB4_74:
	.pragma "nounroll";
	shl.b32 	%r273, %r349, 2;
	add.s32 	%r274, %r25, %r273;
	ld.shared.f32 	%f228, [%r274];
	mul.f32 	%f229, %f228, %f18;
	st.shared.f32 	[%r274], %f229;
	ld.shared.f32 	%f230, [%r274+4];
	mul.f32 	%f231, %f230, %f18;
	st.shared.f32 	[%r274+4], %f231;
	ld.shared.f32 	%f232, [%r274+8];
	mul.f32 	%f233, %f232, %f18;
	st.shared.f32 	[%r274+8], %f233;
	ld.shared.f32 	%f234, [%r274+12];
	mul.f32 	%f235, %f234, %f18;
	st.shared.f32 	[%r274+12], %f235;
	ld.shared.f32 	%f236, [%r274+16];
	mul.f32 	%f237, %f236, %f18;
	st.shared.f32 	[%r274+16], %f237;
	ld.shared.f32 	%f238, [%r274+20];
	mul.f32 	%f239, %f238, %f18;
	st.shared.f32 	[%r274+20], %f239;
	ld.shared.f32 	%f240, [%r274+24];
	mul.f32 	%f241, %f240, %f18;
	st.shared.f32 	[%r274+24], %f241;
	ld.shared.f32 	%f242, [%r274+28];
	mul.f32 	%f243, %f242, %f18;
	st.shared.f32 	[%r274+28], %f243;
	ld.shared.f32 	%f244, [%r274+32];
	mul.f32 	%f245, %f244, %f18;
	st.shared.f32 	[%r274+32], %f245;
	ld.shared.f32 	%f246, [%r274+36];
	mul.f32 	%f247, %f246, %f18;
	st.shared.f32 	[%r274+36], %f247;
	ld.shared.f32 	%f248, [%r274+40];
	mul.f32 	%f249, %f248, %f18;
	st.shared.f32 	[%r274+40], %f249;
	ld.shared.f32 	%f250, [%r274+44];
	mul.f32 	%f251, %f250, %f18;
	st.shared.f32 	[%r274+44], %f251;
	ld.shared.f32 	%f252, [%r274+48];
	mul.f32 	%f253, %f252, %f18;
	st.shared.f32 	[%r274+48], %f253;
	ld.shared.f32 	%f254, [%r274+52];
	mul.f32 	%f255, %f254, %f18;
	st.shared.f32 	[%r274+52], %f255;
	ld.shared.f32 	%f256, [%r274+56];
	mul.f32 	%f257, %f256, %f18;
	st.shared.f32 	[%r274+56], %f257;
	ld.shared.f32 	%f258, [%r274+60];
	mul.f32 	%f259, %f258, %f18;
	st.shared.f32 	[%r274+60], %f259;
	add.s32 	%r349, %r349, 16;
	setp.ne.s32 	%p72, %r349, %r40;
	mov.u32 	%r351, %r40;
	@%p72 bra 	$L__BB4_74;
$L__BB4_75:
	setp.eq.s32 	%p73, %r36, 0;
	@%p73 bra 	$L__BB4_85;
	add.s32 	%r275, %r36, -1;
	setp.lt.u32 	%p74, %r275, 7;
	@%p74 bra 	$L__BB4_78;
	shl.b32 	%r276, %r351, 2;
	add.s32 	%r277, %r25, %r276;
	ld.shared.f32 	%f260, [%r277];
	mul.f32 	%f261, %f260, %f18;
	st.shared.f32 	[%r277], %f261;
	ld.shared.f32 	%f262, [%r277+4];
	mul.f32 	%f263, %f262, %f18;
	st.shared.f32 	[%r277+4], %f263;
	ld.shared.f32 	%f264, [%r277+8];
	mul.f32 	%f265, %f264, %f18;
	st.shared.f32 	[%r277+8], %f265;
	ld.shared.f32 	%f266, [%r277+12];
	mul.f32 	%f267, %f266, %f18;
	st.shared.f32 	[%r277+12], %f267;
	ld.shared.f32 	%f268, [%r277+16];
	mul.f32 	%f269, %f268, %f18;
	st.shared.f32 	[%r277+16], %f269;
	ld.shared.f32 	%f270, [%r277+20];
	mul.f32 	%f271, %f270, %f18;
	st.shared.f32 	[%r277+20], %f271;
	ld.shared.f32 	%f272, [%r277+24];
	mul.f32 	%f273, %f272, %f18;
	st.shared.f32 	[%r277+24], %f273;
	ld.shared.f32 	%f274, [%r277+28];
	mul.f32 	%f275, %f274, %f18;
	st.shared.f32 	[%r277+28], %f275;
	add.s32 	%r351, %r351, 8;
$L__BB4_78:
	setp.eq.s32 	%p75, %r37, 0;
	@%p75 bra 	$L__BB4_85;
	setp.lt.u32 	%p76, %r38, 3;
	@%p76 bra 	$L__BB4_81;
	shl.b32 	%r278, %r351, 2;
	add.s32 	%r279, %r25, %r278;
	ld.shared.f32 	%f276, [%r279];
	mul.f32 	%f277, %f276, %f18;
	st.shared.f32 	[%r279], %f277;
	ld.shared.f32 	%f278, [%r279+4];
	mul.f32 	%f279, %f278, %f18;
	st.shared.f32 	[%r279+4], %f279;
	ld.shared.f32 	%f280, [%r279+8];
	mul.f32 	%f281, %f280, %f18;
	st.shared.f32 	[%r279+8], %f281;
	ld.shared.f32 	%f282, [%r279+12];
	mul.f32 	%f283, %f282, %f18;
	st.shared.f32 	[%r279+12], %f283;
	add.s32 	%r351, %r351, 4;
$L__BB4_81:
	setp.eq.s32 	%p77, %r39, 0;
	@%p77 bra 	$L__BB4_85;
	setp.eq.s32 	%p78, %r39, 1;
	shl.b32 	%r280, %r351, 2;
	add.s32 	%r86, %r25, %r280;
	ld.shared.f32 	%f284, [%r86];
	mul.f32 	%f285, %f284, %f18;
	st.shared.f32 	[%r86], %f285;
	@%p78 bra 	$L__BB4_85;
	setp.eq.s32 	%p79, %r39, 2;
	ld.shared.f32 	%f286, [%r86+4];
	mul.f32 	%f287, %f286, %f18;
	st.shared.f32 	[%r86+4], %f287;
	@%p79 bra 	$L__BB4_85;
	ld.shared.f32 	%f288, [%r86+8];
	mul.f32 	%f289, %f288, %f18;
	st.shared.f32 	[%r86+8], %f289;
$L__BB4_85:
	bar.sync 	0;
	@%p69 bra 	$L__BB4_99;
	setp.lt.s32 	%p81, %r115, 1;
	@%p81 bra 	$L__BB4_98;
	setp.lt.u32 	%p82, %r35, 7;
	mov.b32 	%r355, 0;
	@%p82 bra 	$L__BB4_90;
	ld.shared.f32 	%f19, [%r29];
	ld.shared.f32 	%f20, [%r29+4];
	ld.shared.f32 	%f21, [%r29+8];
	ld.shared.f32 	%f22, [%r29+12];
	mov.b32 	%r353, 0;
$L__BB4_89:
	.pragma "nounroll";
	shl.b32 	%r283, %r353, 2;
	add.s32 	%r284, %r25, %r283;
	ld.shared.f32 	%f290, [%r284];
	mov.u32 	%r285, _ZZ23flash_attention_forwardPfS_S_S_S_iiiifiiE2Vj;
	add.s32 	%r286, %r285, %r283;
	ld.shared.f32 	%f291, [%r286];
	fma.rn.f32 	%f292, %f19, %f291, %f290;
	ld.shared.f32 	%f293, [%r286+512];
	fma.rn.f32 	%f294, %f20, %f293, %f292;
	ld.shared.f32 	%f295, [%r286+1024];
	fma.rn.f32 	%f296, %f21, %f295, %f294;
	ld.shared.f32 	%f297, [%r286+1536];
	fma.rn.f32 	%f298, %f22, %f297, %f296;
	st.shared.f32 	[%r284], %f298;
	ld.shared.f32 	%f299, [%r284+4];
	ld.shared.f32 	%f300, [%r286+4];
	fma.rn.f32 	%f301, %f19, %f300, %f299;
	ld.shared.f32 	%f302, [%r286+516];
	fma.rn.f32 	%f303, %f20, %f302, %f301;
	ld.shared.f32 	%f304, [%r286+1028];
	fma.rn.f32 	%f305, %f21, %f304, %f303;
	ld.shared.f32 	%f306, [%r286+1540];
	fma.rn.f32 	%f307, %f22, %f306, %f305;
	st.shared.f32 	[%r284+4], %f307;
	ld.shared.f32 	%f308, [%r284+8];
	ld.shared.f32 	%f309, [%r286+8];
	fma.rn.f32 	%f310, %f19, %f309, %f308;
	ld.shared.f32 	%f311, [%r286+520];
	fma.rn.f32 	%f312, %f20, %f311, %f310;
	ld.shared.f32 	%f313, [%r286+1032];
	fma.rn.f32 	%f314, %f21, %f313, %f312;
	ld.shared.f32 	%f315, [%r286+1544];
	fma.rn.f32 	%f316, %f22, %f315, %f314;
	st.shared.f32 	[%r284+8], %f316;
	ld.shared.f32 	%f317, [%r284+12];
	ld.shared.f32 	%f318, [%r286+12];
	fma.rn.f32 	%f319, %f19, %f318, %f317;
	ld.shared.f32 	%f320, [%r286+524];
	fma.rn.f32 	%f321, %f20, %f320, %f319;
	ld.shared.f32 	%f322, [%r286+1036];
	fma.rn.f32 	%f323, %f21, %f322, %f321;
	ld.shared.f32 	%f324, [%r286+1548];
	fma.rn.f32 	%f325, %f22, %f324, %f323;
	st.shared.f32 	[%r284+12], %f325;
	ld.shared.f32 	%f326, [%r284+16];
	ld.shared.f32 	%f327, [%r286+16];
	fma.rn.f32 	%f328, %f19, %f327, %f326;
	ld.shared.f32 	%f329, [%r286+528];
	fma.rn.f32 	%f330, %f20, %f329, %f328;
	ld.shared.f32 	%f331, [%r286+1040];
	fma.rn.f32 	%f332, %f21, %f331, %f330;
	ld.shared.f32 	%f333, [%r286+1552];
	fma.rn.f32 	%f334, %f22, %f333, %f332;
	st.shared.f32 	[%r284+16], %f334;
	ld.shared.f32 	%f335, [%r284+20];
	ld.shared.f32 	%f336, [%r286+20];
	fma.rn.f32 	%f337, %f19, %f336, %f335;
	ld.shared.f32 	%f338, [%r286+532];
	fma.rn.f32 	%f339, %f20, %f338, %f337;
	ld.shared.f32 	%f340, [%r286+1044];
	fma.rn.f32 	%f341, %f21, %f340, %f339;
	ld.shared.f32 	%f342, [%r286+1556];
	fma.rn.f32 	%f343, %f22, %f342, %f341;
	st.shared.f32 	[%r284+20], %f343;
	ld.shared.f32 	%f344, [%r284+24];
	ld.shared.f32 	%f345, [%r286+24];
	fma.rn.f32 	%f346, %f19, %f345, %f344;
	ld.shared.f32 	%f347, [%r286+536];
	fma.rn.f32 	%f348, %f20, %f347, %f346;
	ld.shared.f32 	%f349, [%r286+1048];
	fma.rn.f32 	%f350, %f21, %f349, %f348;
	ld.shared.f32 	%f351, [%r286+1560];
	fma.rn.f32 	%f352, %f22, %f351, %f350;
	st.shared.f32 	[%r284+24], %f352;
	ld.shared.f32 	%f353, [%r284+28];
	ld.shared.f32 	%f354, [%r286+28];
	fma.rn.f32 	%f355, %f19, %f354, %f353;
	ld.shared.f32 	%f356, [%r286+540];
	fma.rn.f32 	%f357, %f20, %f356, %f355;
	ld.shared.f32 	%f358, [%r286+1052];
	fma.rn.f32 	%f359, %f21, %f358, %f357;
	ld.shared.f32 	%f360, [%r286+1564];
	fma.rn.f32 	%f361, %f22, %f360, %f359;
	st.shared.f32 	[%r284+28], %f361;
	add.s32 	%r353, %r353, 8;
	setp.ne.s32 	%p83, %r353, %r41;
	mov.u32 	%r355, %r41;
	@%p83 bra 	$L__BB4_89;
$L__BB4_90:
	setp.eq.s32 	%p84, %r37, 0;
	@%p84 bra 	$L__BB4_98;
	setp.lt.u32 	%p85, %r38, 3;
	@%p85 bra 	$L__BB4_93;
	shl.b32 	%r287, %r355, 2;
	add.s32 	%r288, %r25, %r287;
	ld.shared.f32 	%f362, [%r288];
	mov.u32 	%r289, _ZZ23flash_attention_forwardPfS_S_S_S_iiiifiiE2Vj;
	add.s32 	%r290, %r289, %r287;
	ld.shared.f32 	%f363, [%r29];
	ld.shared.f32 	%f364, [%r290];
	fma.rn.f32 	%f365, %f363, %f364, %f362;
	ld.shared.f32 	%f366, [%r29+4];
	ld.shared.f32 	%f367, [%r290+512];
	fma.rn.f32 	%f368, %f366, %f367, %f365;
	ld.shared.f32 	%f369, [%r29+8];
	ld.shared.f32 	%f370, [%r290+1024];
	fma.rn.f32 	%f371, %f369, %f370, %f368;
	ld.shared.f32 	%f372, [%r29+12];
	ld.shared.f32 	%f373, [%r290+1536];
	fma.rn.f32 	%f374, %f372, %f373, %f371;
	st.shared.f32 	[%r288], %f374;
	ld.shared.f32 	%f375, [%r288+4];
	ld.shared.f32 	%f376, [%r290+4];
	fma.rn.f32 	%f377, %f363, %f376, %f375;
	ld.shared.f32 	%f378, [%r290+516];
	fma.rn.f32 	%f379, %f366, %f378, %f377;
	ld.shared.f32 	%f380, [%r290+1028];
	fma.rn.f32 	%f381, %f369, %f380, %f379;
	ld.shared.f32 	%f382, [%r290+1540];
	fma.rn.f32 	%f383, %f372, %f382, %f381;
	st.shared.f32 	[%r288+4], %f383;
	ld.shared.f32 	%f384, [%r288+8];
	ld.shared.f32 	%f385, [%r290+8];
	fma.rn.f32 	%f386, %f363, %f385, %f384;
	ld.shared.f32 	%f387, [%r290+520];
	fma.rn.f32 	%f388, %f366, %f387, %f386;
	ld.shared.f32 	%f389, [%r290+1032];
	fma.rn.f32 	%f390, %f369, %f389, %f388;
	ld.shared.f32 	%f391, [%r290+1544];
	fma.rn.f32 	%f392, %f372, %f391, %f390;
	st.shared.f32 	[%r288+8], %f392;
	ld.shared.f32 	%f393, [%r288+12];
	ld.shared.f32 	%f394, [%r290+12];
	fma.rn.f32 	%f395, %f363, %f394, %f393;
	ld.shared.f32 	%f396, [%r290+524];
	fma.rn.f32 	%f397, %f366, %f396, %f395;
	ld.shared.f32 	%f398, [%r290+1036];
	fma.rn.f32 	%f399, %f369, %f398, %f397;
	ld.shared.f32 	%f400, [%r290+1548];
	fma.rn.f32 	%f401, %f372, %f400, %f399;
	st.shared.f32 	[%r288+12], %f401;
	add.s32 	%r355, %r355, 4;
$L__BB4_93:
	setp.eq.s32 	%p86, %r39, 0;
	@%p86 bra 	$L__BB4_98;
	setp.eq.s32 	%p87, %r39, 1;
	@%p87 bra 	$L__BB4_96;
	shl.b32 	%r291, %r355, 2;
	add.s32 	%r292, %r25, %r291;
	ld.shared.f32 	%f402, [%r292];
	mov.u32 	%r293, _ZZ23flash_attention_forwardPfS_S_S_S_iiiifiiE2Vj;
	add.s32 	%r294, %r293, %r291;
	ld.shared.f32 	%f403, [%r29];
	ld.shared.f32 	%f404, [%r294];
	fma.rn.f32 	%f405, %f403, %f404, %f402;
	ld.shared.f32 	%f406, [%r29+4];
	ld.shared.f32 	%f407, [%r294+512];
	fma.rn.f32 	%f408, %f406, %f407, %f405;
	ld.shared.f32 	%f409, [%r29+8];
	ld.shared.f32 	%f410, [%r294+1024];
	fma.rn.f32 	%f411, %f409, %f410, %f408;
	ld.shared.f32 	%f412, [%r29+12];
	ld.shared.f32 	%f413, [%r294+1536];
	fma.rn.f32 	%f414, %f412, %f413, %f411;
	st.shared.f32 	[%r292], %f414;
	ld.shared.f32 	%f415, [%r292+4];
	ld.shared.f32 	%f416, [%r294+4];
	fma.rn.f32 	%f417, %f403, %f416, %f415;
	ld.shared.f32 	%f418, [%r294+516];
	fma.rn.f32 	%f419, %f406, %f418, %f417;
	ld.shared.f32 	%f420, [%r294+1028];
	fma.rn.f32 	%f421, %f409, %f420, %f419;
	ld.shared.f32 	%f422, [%r294+1540];
	fma.rn.f32 	%f423, %f412, %f422, %f421;
	st.shared.f32 	[%r292+4], %f423;
	add.s32 	%r355, %r355, 2;
$L__BB4_96:
	setp.eq.s32 	%p88, %r42, 0;
	@%p88 bra 	$L__BB4_98;
	shl.b32 	%r295, %r355, 2;
	add.s32 	%r296, %r25, %r295;
	ld.shared.f32 	%f424, [%r296];
	mov.u32 	%r297, _ZZ23flash_attention_forwardPfS_S_S_S_iiiifiiE2Vj;
	add.s32 	%r298, %r297, %r295;
	ld.shared.f32 	%f425, [%r29];
	ld.shared.f32 	%f426, [%r298];
	fma.rn.f32 	%f427, %f425, %f426, %f424;
	ld.shared.f32 	%f428, [%r29+4];
	ld.shared.f32 	%f429, [%r298+512];
	fma.rn.f32 	%f430, %f428, %f429, %f427;
	ld.shared.f32 	%f431, [%r29+8];
	ld.shared.f32 	%f432, [%r298+1024];
	fma.rn.f32 	%f433, %f431, %f432, %f430;
	ld.shared.f32 	%f434, [%r29+12];
	ld.shared.f32 	%f435, [%r298+1536];
	fma.rn.f32 	%f436, %f434, %f435, %f433;
	st.shared.f32 	[%r296], %f436;
$L__BB4_98:
	ld.shared.f32 	%f437, [%r34];
	st.shared.f32 	[%r7], %f437;
$L__BB4_99:
	bar.sync 	0;
	add.s32 	%r335, %r335, 1;
	setp.ne.s32 	%p89, %r335, %r116;
	@%p89 bra 	$L__BB4_18;
$L__BB4_100:
	setp.ne.s32 	%p90, %r4, 0;
	setp.gt.u32 	%p91, %r3, 3;
	shl.b32 	%r299, %r2, 2;
	add.s32 	%r300, %r299, %r3;
	setp.ge.u32 	%p92, %r300, %r113;
	or.pred  	%p93, %p91, %p92;
	setp.lt.s32 	%p94, %r115, 1;
	or.pred  	%p95, %p93, %p94;
	or.pred  	%p96, %p95, %p90;
	@%p96 bra 	$L__BB4_112;
	ld.shared.f32 	%f23, [%r6];
	mad.lo.s32 	%r302, %r1, %r113, %r300;
	mul.lo.s32 	%r96, %r302, %r115;
	and.b32  	%r97, %r115, 7;
	setp.lt.u32 	%p97, %r115, 8;
	mov.b32 	%r361, 0;
	@%p97 bra 	$L__BB4_104;
	and.b32  	%r361, %r115, 2147483640;
	neg.s32 	%r358, %r361;
	shl.b32 	%r304, %r3, 9;
	mov.u32 	%r305, _ZZ23flash_attention_forwardPfS_S_S_S_iiiifiiE3Oij;
	add.s32 	%r306, %r304, %r305;
	add.s32 	%r357, %r306, 16;
	mov.b32 	%r359, 0;
$L__BB4_103:
	.pragma "nounroll";
	ld.shared.f32 	%f438, [%r357+-16];
	div.rn.f32 	%f439, %f438, %f23;
	add.s32 	%r307, %r359, %r96;
	mul.wide.u32 	%rd164, %r307, 4;
	add.s64 	%rd165, %rd4, %rd164;
	st.global.f32 	[%rd165], %f439;
	ld.shared.f32 	%f440, [%r357+-12];
	div.rn.f32 	%f441, %f440, %f23;
	add.s32 	%r308, %r307, 1;
	mul.wide.u32 	%rd166, %r308, 4;
	add.s64 	%rd167, %rd4, %rd166;
	st.global.f32 	[%rd167], %f441;
	ld.shared.f32 	%f442, [%r357+-8];
	div.rn.f32 	%f443, %f442, %f23;
	add.s32 	%r309, %r307, 2;
	mul.wide.u32 	%rd168, %r309, 4;
	add.s64 	%rd169, %rd4, %rd168;
	st.global.f32 	[%rd169], %f443;
	ld.shared.f32 	%f444, [%r357+-4];
	div.rn.f32 	%f445, %f444, %f23;
	add.s32 	%r310, %r307, 3;
	mul.wide.u32 	%rd170, %r310, 4;
	add.s64 	%rd171, %rd4, %rd170;
	st.global.f32 	[%rd171], %f445;
	ld.shared.f32 	%f446, [%r357];
	div.rn.f32 	%f447, %f446, %f23;
	add.s32 	%r311, %r307, 4;
	mul.wide.u32 	%rd172, %r311, 4;
	add.s64 	%rd173, %rd4, %rd172;
	st.global.f32 	[%rd173], %f447;
	ld.shared.f32 	%f448, [%r357+4];
	div.rn.f32 	%f449, %f448, %f23;
	add.s32 	%r312, %r307, 5;
	mul.wide.u32 	%rd174, %r312, 4;
	add.s64 	%rd175, %rd4, %rd174;
	st.global.f32 	[%rd175], %f449;
	ld.shared.f32 	%f450, [%r357+8];
	div.rn.f32 	%f451, %f450, %f23;
	add.s32 	%r313, %r307, 6;
	mul.wide.u32 	%rd176, %r313, 4;
	add.s64 	%rd177, %rd4, %rd176;
	st.global.f32 	[%rd177], %f451;
	ld.shared.f32 	%f452, [%r357+12];
	div.rn.f32 	%f453, %f452, %f23;
	add.s32 	%r314, %r307, 7;
	mul.wide.u32 	%rd178, %r314, 4;
	add.s64 	%rd179, %rd4, %rd178;
	st.global.f32 	[%rd179], %f453;
	add.s32 	%r359, %r359, 8;
	add.s32 	%r358, %r358, 8;
	add.s32 	%r357, %r357, 32;
	setp.ne.s32 	%p98, %r358, 0;
	@%p98 bra 	$L__BB4_103;
$L__BB4_104:
	setp.eq.s32 	%p99, %r97, 0;
	@%p99 bra 	$L__BB4_112;
	and.b32  	%r108, %r115, 3;
	setp.lt.u32 	%p100, %r97, 4;
	@%p100 bra 	$L__BB4_107;
	shl.b32 	%r315, %r361, 2;
	add.s32 	%r316, %r25, %r315;
	ld.shared.f32 	%f454, [%r316];
	div.rn.f32 	%f455, %f454, %f23;
	add.s32 	%r317, %r361, %r96;
	mul.wide.u32 	%rd180, %r317, 4;
	add.s64 	%rd181, %rd4, %rd180;
	st.global.f32 	[%rd181], %f455;
	ld.shared.f32 	%f456, [%r316+4];
	div.rn.f32 	%f457, %f456, %f23;
	add.s32 	%r318, %r317, 1;
	mul.wide.u32 	%rd182, %r318, 4;
	add.s64 	%rd183, %rd4, %rd182;
	st.global.f32 	[%rd183], %f457;
	ld.shared.f32 	%f458, [%r316+8];
	div.rn.f32 	%f459, %f458, %f23;
	add.s32 	%r319, %r317, 2;
	mul.wide.u32 	%rd184, %r319, 4;
	add.s64 	%rd185, %rd4, %rd184;
	st.global.f32 	[%rd185], %f459;
	ld.shared.f32 	%f460, [%r316+12];
	div.rn.f32 	%f461, %f460, %f23;
	add.s32 	%r320, %r317, 3;
	mul.wide.u32 	%rd186, %r320, 4;
	add.s64 	%rd187, %rd4, %rd186;
	st.global.f32 	[%rd187], %f461;
	add.s32 	%r361, %r361, 4;
$L__BB4_107:
	setp.eq.s32 	%p101, %r108, 0;
	@%p101 bra 	$L__BB4_112;
	setp.eq.s32 	%p102, %r108, 1;
	@%p102 bra 	$L__BB4_110;
	shl.b32 	%r321, %r361, 2;
	add.s32 	%r322, %r25, %r321;
	ld.shared.f32 	%f462, [%r322];
	div.rn.f32 	%f463, %f462, %f23;
	add.s32 	%r323, %r361, %r96;
	mul.wide.u32 	%rd188, %r323, 4;
	add.s64 	%rd189, %rd4, %rd188;
	st.global.f32 	[%rd189], %f463;
	ld.shared.f32 	%f464, [%r322+4];
	div.rn.f32 	%f465, %f464, %f23;
	add.s32 	%r324, %r323, 1;
	mul.wide.u32 	%rd190, %r324, 4;
	add.s64 	%rd191, %rd4, %rd190;
	st.global.f32 	[%rd191], %f465;
	add.s32 	%r361, %r361, 2;
$L__BB4_110:
	and.b32  	%r325, %r115, 1;
	setp.eq.b32 	%p103, %r325, 1;
	not.pred 	%p104, %p103;
	@%p104 bra 	$L__BB4_112;
	shl.b32 	%r326, %r361, 2;
	add.s32 	%r327, %r25, %r326;
	ld.shared.f32 	%f466, [%r327];
	div.rn.f32 	%f467, %f466, %f23;
	add.s32 	%r328, %r361, %r96;
	mul.wide.u32 	%rd192, %r328, 4;
	add.s64 	%rd193, %rd4, %rd192;
	st.global.f32 	[%rd193], %f467;
$L__BB4_112:
	ret;

}
	// .globl	_Z6rowsumPfS_S_iiii
.visible .entry _Z6rowsumPfS_S_iiii(
	.param .u64 .ptr .align 1 _Z6rowsumPfS_S_iiii_param_0,
	.param .u64 .ptr .align 1 _Z6rowsumPfS_S_iiii_param_1,
	.param .u64 .ptr .align 1 _Z6rowsumPfS_S_iiii_param_2,
	.param .u32 _Z6rowsumPfS_S_iiii_param_3,
	.param .u32 _Z6rowsumPfS_S_iiii_param_4,
	.param .u32 _Z6rowsumPfS_S_iiii_param_5,
	.param .u32 _Z6rowsumPfS_S_iiii_param_6
)
{
	.reg .pred 	%p<14>;
	.reg .b32 	%r<72>;
	.reg .b32 	%f<100>;
	.reg .b64 	%rd<96>;

	ld.param.u64 	%rd5, [_Z6rowsumPfS_S_iiii_param_0];
	ld.param.u64 	%rd6, [_Z6rowsumPfS_S_iiii_param_1];
	ld.param.u64 	%rd4, [_Z6rowsumPfS_S_iiii_param_2];
	ld.param.u32 	%r26, [_Z6rowsumPfS_S_iiii_param_4];
	ld.param.u32 	%r27, [_Z6rowsumPfS_S_iiii_param_5];
	ld.param.u32 	%r28, [_Z6rowsumPfS_S_iiii_param_6];
	cvta.to.global.u64 	%rd1, %rd6;
	cvta.to.global.u64 	%rd2, %rd5;
	mov.u32 	%r29, %ctaid.x;
	div.u32 	%r1, %r29, %r28;
	mul.lo.s32 	%r30, %r1, %r28;
	sub.s32 	%r2, %r29, %r30;
	mov.u32 	%r3, %tid.x;
	setp.gt.u32 	%p1, %r3, 3;
	mov.u32 	%r31, %tid.y;
	setp.ne.s32 	%p2, %r31, 0;
	or.pred  	%p3, %p1, %p2;
	@%p3 bra 	$L__BB5_15;
	shl.b32 	%r32, %r2, 2;
	add.s32 	%r4, %r32, %r3;
	setp.ge.u32 	%p4, %r4, %r26;
	@%p4 bra 	$L__BB5_15;
	mad.lo.s32 	%r5, %r1, %r26, %r4;
	cvta.to.global.u64 	%rd7, %rd4;
	mul.wide.u32 	%rd8, %r5, 4;
	add.s64 	%rd3, %rd7, %rd8;
	mov.b32 	%r33, 0;
	st.global.u32 	[%rd3], %r33;
	setp.lt.s32 	%p5, %r27, 1;
	@%p5 bra 	$L__BB5_15;
	mul.lo.s32 	%r6, %r5, %r27;
	and.b32  	%r7, %r27, 15;
	setp.lt.u32 	%p6, %r27, 16;
	mov.b32 	%r68, 0;
	mov.f32 	%f96, 0f00000000;
	@%p6 bra 	$L__BB5_6;
	and.b32  	%r68, %r27, 2147483632;
	neg.s32 	%r65, %r68;
	mov.b32 	%r66, 0;
	mov.f32 	%f96, 0f00000000;
$L__BB5_5:
	.pragma "nounroll";
	add.s32 	%r36, %r66, %r6;
	mul.wide.u32 	%rd9, %r36, 4;
	add.s64 	%rd10, %rd2, %rd9;
	ld.global.f32 	%f12, [%rd10];
	add.s64 	%rd11, %rd1, %rd9;
	ld.global.f32 	%f13, [%rd11];
	fma.rn.f32 	%f14, %f12, %f13, %f96;
	st.global.f32 	[%rd3], %f14;
	add.s32 	%r37, %r36, 1;
	mul.wide.u32 	%rd12, %r37, 4;
	add.s64 	%rd13, %rd2, %rd12;
	ld.global.f32 	%f15, [%rd13];
	add.s64 	%rd14, %rd1, %rd12;
	ld.global.f32 	%f16, [%rd14];
	fma.rn.f32 	%f17, %f15, %f16, %f14;
	st.global.f32 	[%rd3], %f17;
	add.s32 	%r38, %r36, 2;
	mul.wide.u32 	%rd15, %r38, 4;
	add.s64 	%rd16, %rd2, %rd15;
	ld.global.f32 	%f18, [%rd16];
	add.s64 	%rd17, %rd1, %rd15;
	ld.global.f32 	%f19, [%rd17];
	fma.rn.f32 	%f20, %f18, %f19, %f17;
	st.global.f32 	[%rd3], %f20;
	add.s32 	%r39, %r36, 3;
	mul.wide.u32 	%rd18, %r39, 4;
	add.s64 	%rd19, %rd2, %rd18;
	ld.global.f32 	%f21, [%rd19];
	add.s64 	%rd20, %rd1, %rd18;
	ld.global.f32 	%f22, [%rd20];
	fma.rn.f32 	%f23, %f21, %f22, %f20;
	st.global.f32 	[%rd3], %f23;
	add.s32 	%r40, %r36, 4;
	mul.wide.u32 	%rd21, %r40, 4;
	add.s64 	%rd22, %rd2, %rd21;
	ld.global.f32 	%f24, [%rd22];
	add.s64 	%rd23, %rd1, %rd21;
	ld.global.f32 	%f25, [%rd23];
	fma.rn.f32 	%f26, %f24, %f25, %f23;
	st.global.f32 	[%rd3], %f26;
	add.s32 	%r41, %r36, 5;
	mul.wide.u32 	%rd24, %r41, 4;
	add.s64 	%rd25, %rd2, %rd24;
	ld.global.f32 	%f27, [%rd25];
	add.s64 	%rd26, %rd1, %rd24;
	ld.global.f32 	%f28, [%rd26];
	fma.rn.f32 	%f29, %f27, %f28, %f26;
	st.global.f32 	[%rd3], %f29;
	add.s32 	%r42, %r36, 6;
	mul.wide.u32 	%rd27, %r42, 4;
	add.s64 	%rd28, %rd2, %rd27;
	ld.global.f32 	%f30, [%rd28];
	add.s64 	%rd29, %rd1, %rd27;
	ld.global.f32 	%f31, [%rd29];
	fma.rn.f32 	%f32, %f30, %f31, %f29;
	st.global.f32 	[%rd3], %f32;
	add.s32 	%r43, %r36, 7;
	mul.wide.u32 	%rd30, %r43, 4;
	add.s64 	%rd31, %rd2, %rd30;
	ld.global.f32 	%f33, [%rd31];
	add.s64 	%rd32, %rd1, %rd30;
	ld.global.f32 	%f34, [%rd32];
	fma.rn.f32 	%f35, %f33, %f34, %f32;
	st.global.f32 	[%rd3], %f35;
	add.s32 	%r44, %r36, 8;
	mul.wide.u32 	%rd33, %r44, 4;
	add.s64 	%rd34, %rd2, %rd33;
	ld.global.f32 	%f36, [%rd34];
	add.s64 	%rd35, %rd1, %rd33;
	ld.global.f32 	%f37, [%rd35];
	fma.rn.f32 	%f38, %f36, %f37, %f35;
	st.global.f32 	[%rd3], %f38;
	add.s32 	%r45, %r36, 9;
	mul.wide.u32 	%rd36, %r45, 4;
	add.s64 	%rd37, %rd2, %rd36;
	ld.global.f32 	%f39, [%rd37];
	add.s64 	%rd38, %rd1, %rd36;
	ld.global.f32 	%f40, [%rd38];
	fma.rn.f32 	%f41, %f39, %f40, %f38;
	st.global.f32 	[%rd3], %f41;
	add.s32 	%r46, %r36, 10;
	mul.wide.u32 	%rd39, %r46, 4;
	add.s64 	%rd40, %rd2, %rd39;
	ld.global.f32 	%f42, [%rd40];
	add.s64 	%rd41, %rd1, %rd39;
	ld.global.f32 	%f43, [%rd41];
	fma.rn.f32 	%f44, %f42, %f43, %f41;
	st.global.f32 	[%rd3], %f44;
	add.s32 	%r47, %r36, 11;
	mul.wide.u32 	%rd42, %r47, 4;
	add.s64 	%rd43, %rd2, %rd42;
	ld.global.f32 	%f45, [%rd43];
	add.s64 	%rd44, %rd1, %rd42;
	ld.global.f32 	%f46, [%rd44];
	fma.rn.f32 	%f47, %f45, %f46, %f44;
	st.global.f32 	[%rd3], %f47;
	add.s32 	%r48, %r36, 12;
	mul.wide.u32 	%rd45, %r48, 4;
	add.s64 	%rd46, %rd2, %rd45;
	ld.global.f32 	%f48, [%rd46];
	add.s64 	%rd47, %rd1, %rd45;
	ld.global.f32 	%f49, [%rd47];
	fma.rn.f32 	%f50, %f48, %f49, %f47;
	st.global.f32 	[%rd3], %f50;
	add.s32 	%r49, %r36, 13;
	mul.wide.u32 	%rd48, %r49, 4;
	add.s64 	%rd49, %rd2, %rd48;
	ld.global.f32 	%f51, [%rd49];
	add.s64 	%rd50, %rd1, %rd48;
	ld.global.f32 	%f52, [%rd50];
	fma.rn.f32 	%f53, %f51, %f52, %f50;
	st.global.f32 	[%rd3], %f53;
	add.s32 	%r50, %r36, 14;
	mul.wide.u32 	%rd51, %r50, 4;
	add.s64 	%rd52, %rd2, %rd51;
	ld.global.f32 	%f54, [%rd52];
	add.s64 	%rd53, %rd1, %rd51;
	ld.global.f32 	%f55, [%rd53];
	fma.rn.f32 	%f56, %f54, %f55, %f53;
	st.global.f32 	[%rd3], %f56;
	add.s32 	%r51, %r36, 15;
	mul.wide.u32 	%rd54, %r51, 4;
	add.s64 	%rd55, %rd2, %rd54;
	ld.global.f32 	%f57, [%rd55];
	add.s64 	%rd56, %rd1, %rd54;
	ld.global.f32 	%f58, [%rd56];
	fma.rn.f32 	%f96, %f57, %f58, %f56;
	st.global.f32 	[%rd3], %f96;
	add.s32 	%r66, %r66, 16;
	add.s32 	%r65, %r65, 16;
	setp.ne.s32 	%p7, %r65, 0;
	@%p7 bra 	$L__BB5_5;
$L__BB5_6:
	setp.eq.s32 	%p8, %r7, 0;
	@%p8 bra 	$L__BB5_15;
	and.b32  	%r15, %r27, 7;
	setp.lt.u32 	%p9, %r7, 8;
	@%p9 bra 	$L__BB5_9;
	add.s32 	%r52, %r68, %r6;
	mul.wide.u32 	%rd57, %r52, 4;
	add.s64 	%rd58, %rd2, %rd57;
	ld.global.f32 	%f59, [%rd58];
	add.s64 	%rd59, %rd1, %rd57;
	ld.global.f32 	%f60, [%rd59];
	fma.rn.f32 	%f61, %f59, %f60, %f96;
	st.global.f32 	[%rd3], %f61;
	add.s32 	%r53, %r52, 1;
	mul.wide.u32 	%rd60, %r53, 4;
	add.s64 	%rd61, %rd2, %rd60;
	ld.global.f32 	%f62, [%rd61];
	add.s64 	%rd62, %rd1, %rd60;
	ld.global.f32 	%f63, [%rd62];
	fma.rn.f32 	%f64, %f62, %f63, %f61;
	st.global.f32 	[%rd3], %f64;
	add.s32 	%r54, %r52, 2;
	mul.wide.u32 	%rd63, %r54, 4;
	add.s64 	%rd64, %rd2, %rd63;
	ld.global.f32 	%f65, [%rd64];
	add.s64 	%rd65, %rd1, %rd63;
	ld.global.f32 	%f66, [%rd65];
	fma.rn.f32 	%f67, %f65, %f66, %f64;
	st.global.f32 	[%rd3], %f67;
	add.s32 	%r55, %r52, 3;
	mul.wide.u32 	%rd66, %r55, 4;
	add.s64 	%rd67, %rd2, %rd66;
	ld.global.f32 	%f68, [%rd67];
	add.s64 	%rd68, %rd1, %rd66;
	ld.global.f32 	%f69, [%rd68];
	fma.rn.f32 	%f70, %f68, %f69, %f67;
	st.global.f32 	[%rd3], %f70;
	add.s32 	%r56, %r52, 4;
	mul.wide.u32 	%rd69, %r56, 4;
	add.s64 	%rd70, %rd2, %rd69;
	ld.global.f32 	%f71, [%rd70];
	add.s64 	%rd71, %rd1, %rd69;
	ld.global.f32 	%f72, [%rd71];
	fma.rn.f32 	%f73, %f71, %f72, %f70;
	st.global.f32 	[%rd3], %f73;
	add.s32 	%r57, %r52, 5;
	mul.wide.u32 	%rd72, %r57, 4;
	add.s64 	%rd73, %rd2, %rd72;
	ld.global.f32 	%f74, [%rd73];
	add.s64 	%rd74, %rd1, %rd72;
	ld.global.f32 	%f75, [%rd74];
	fma.rn.f32 	%f76, %f74, %f75, %f73;
	st.global.f32 	[%rd3], %f76;
	add.s32 	%r58, %r52, 6;
	mul.wide.u32 	%rd75, %r58, 4;
	add.s64 	%rd76, %rd2, %rd75;
	ld.global.f32 	%f77, [%rd76];
	add.s64 	%rd77, %rd1, %rd75;
	ld.global.f32 	%f78, [%rd77];
	fma.rn.f32 	%f79, %f77, %f78, %f76;
	st.global.f32 	[%rd3], %f79;
	add.s32 	%r59, %r52, 7;
	mul.wide.u32 	%rd78, %r59, 4;
	add.s64 	%rd79, %rd2, %rd78;
	ld.global.f32 	%f80, [%rd79];
	add.s64 	%rd80, %rd1, %rd78;
	ld.global.f32 	%f81, [%rd80];
	fma.rn.f32 	%f96, %f80, %f81, %f79;
	st.global.f32 	[%rd3], %f96;
	add.s32 	%r68, %r68, 8;
$L__BB5_9:
	setp.eq.s32 	%p10, %r15, 0;
	@%p10 bra 	$L__BB5_15;
	and.b32  	%r18, %r27, 3;
	setp.lt.u32 	%p11, %r15, 4;
	@%p11 bra 	$L__BB5_12;
	add.s32 	%r60, %r68, %r6;
	mul.wide.u32 	%rd81, %r60, 4;
	add.s64 	%rd82, %rd2, %rd81;
	ld.global.f32 	%f82, [%rd82];
	add.s64 	%rd83, %rd1, %rd81;
	ld.global.f32 	%f83, [%rd83];
	fma.rn.f32 	%f84, %f82, %f83, %f96;
	st.global.f32 	[%rd3], %f84;
	add.s32 	%r61, %r60, 1;
	mul.wide.u32 	%rd84, %r61, 4;
	add.s64 	%rd85, %rd2, %rd84;
	ld.global.f32 	%f85, [%rd85];
	add.s64 	%rd86, %rd1, %rd84;
	ld.global.f32 	%f86, [%rd86];
	fma.rn.f32 	%f87, %f85, %f86, %f84;
	st.global.f32 	[%rd3], %f87;
	add.s32 	%r62, %r60, 2;
	mul.wide.u32 	%rd87, %r62, 4;
	add.s64 	%rd88, %rd2, %rd87;
	ld.global.f32 	%f88, [%rd88];
	add.s64 	%rd89, %rd1, %rd87;
	ld.global.f32 	%f89, [%rd89];
	fma.rn.f32 	%f90, %f88, %f89, %f87;
	st.global.f32 	[%rd3], %f90;
	add.s32 	%r63, %r60, 3;
	mul.wide.u32 	%rd90, %r63, 4;
	add.s64 	%rd91, %rd2, %rd90;
	ld.global.f32 	%f91, [%rd91];
	add.s64 	%rd92, %rd1, %rd90;
	ld.global.f32 	%f92, [%rd92];
	fma.rn.f32 	%f96, %f91, %f92, %f90;
	st.global.f32 	[%rd3], %f96;
	add.s32 	%r68, %r68, 4;
$L__BB5_12:
	setp.eq.s32 	%p12, %r18, 0;
	@%p12 bra 	$L__BB5_15;
	neg.s32 	%r70, %r18;
$L__BB5_14:
	.pragma "nounroll";
	add.s32 	%r64, %r68, %r6;
	mul.wide.u32 	%rd93, %r64, 4;
	add.s64 	%rd94, %rd2, %rd93;
	ld.global.f32 	%f93, [%rd94];
	add.s64 	%rd95, %rd1, %rd93;
	ld.global.f32 	%f94, [%rd95];
	fma.rn.f32 	%f96, %f93, %f94, %f96;
	st.global.f32 	[%rd3], %f96;
	add.s32 	%r68, %r68, 1;
	add.s32 	%r70, %r70, 1;
	setp.ne.s32 	%p13, %r70, 0;
	@%p13 bra 	$L__BB5_14;
$L__BB5_15:
	ret;

}
	// .globl	_Z24flash_attention_backwardPfS_S_S_S_S_S_S_S_S_S_iiiifii
.visible .entry _Z24flash_attention_backwardPfS_S_S_S_S_S_S_S_S_S_iiiifii(
	.param .u64 .ptr .align 1 _Z24flash_attention_backwardPfS_S_S_S_S_S_S_S_S_S_iiiifii_param_0,
	.param .u64 .ptr .align 1 _Z24flash_attention_backwardPfS_S_S_S_S_S_S_S_S_S_iiiifii_param_1,
	.param .u64 .ptr .align 1 _Z24flash_attention_backwardPfS_S_S_S_S_S_S_S_S_S_iiiifii_param_2,
	.param .u64 .ptr .align 1 _Z24flash_attention_backwardPfS_S_S_S_S_S_S_S_S_S_iiiifii_param_3,
	.param .u64 .ptr .align 1 _Z24flash_attention_backwardPfS_S_S_S_S_S_S_S_S_S_iiiifii_param_4,
	.param .u64 .ptr .align 1 _Z24flash_attention_backwardPfS_S_S_S_S_S_S_S_S_S_iiiifii_param_5,
	.param .u64 .ptr .align 1 _Z24flash_attention_backwardPfS_S_S_S_S_S_S_S_S_S_iiiifii_param_6,
	.param .u64 .ptr .align 1 _Z24flash_attention_backwardPfS_S_S_S_S_S_S_S_S_S_iiiifii_param_7,
	.param .u64 .ptr .align 1 _Z24flash_attention_backwardPfS_S_S_S_S_S_S_S_S_S_iiiifii_param_8,
	.param .u64 .ptr .align 1 _Z24flash_attention_backwardPfS_S_S_S_S_S_S_S_S_S_iiiifii_param_9,
	.param .u64 .ptr .align 1 _Z24flash_attention_backwardPfS_S_S_S_S_S_S_S_S_S_iiiifii_param_10,
	.param .u32 _Z24flash_attention_backwardPfS_S_S_S_S_S_S_S_S_S_iiiifii_param_11,
	.param .u32 _Z24flash_attention_backwardPfS_S_S_S_S_S_S_S_S_S_iiiifii_param_12,
	.param .u32 _Z24flash_attention_backwardPfS_S_S_S_S_S_S_S_S_S_iiiifii_param_13,
	.param .u32 _Z24flash_attention_backwardPfS_S_S_S_S_S_S_S_S_S_iiiifii_param_14,
	.param .f32 _Z24flash_attention_backwardPfS_S_S_S_S_S_S_S_S_S_iiiifii_param_15,
	.param .u32 _Z24flash_attention_backwardPfS_S_S_S_S_S_S_S_S_S_iiiifii_param_16,
	.param .u32 _Z24flash_attention_backwardPfS_S_S_S_S_S_S_S_S_S_iiiifii_param_17
)
{
	.reg .pred 	%p<107>;
	.reg .b32 	%r<382>;
	.reg .b32 	%f<391>;
	.reg .b64 	%rd<211>;
	// demoted variable
	.shared .align 4 .b8 _ZZ24flash_attention_backwardPfS_S_S_S_S_S_S_S_S_S_iiiifiiE2Qi[2048];
	// demoted variable
	.shared .align 4 .b8 _ZZ24flash_attention_backwardPfS_S_S_S_S_S_S_S_S_S_iiiifiiE3dOi[2048];
	// demoted variable
	.shared .align 4 .b8 _ZZ24flash_attention_backwardPfS_S_S_S_S_S_S_S_S_S_iiiifiiE2li[16];
	// demoted variable
	.shared .align 4 .b8 _ZZ24flash_attention_backwardPfS_S_S_S_S_S_S_S_S_S_iiiifiiE2Di[16];
	// demoted variable
	.shared .align 4 .b8 _ZZ24flash_attention_backwardPfS_S_S_S_S_S_S_S_S_S_iiiifiiE2Kj[2048];
	// demoted variable
	.shared .align 4 .b8 _ZZ24flash_attention_backwardPfS_S_S_S_S_S_S_S_S_S_iiiifiiE2Vj[2048];
	// demoted variable
	.shared .align 4 .b8 _ZZ24flash_attention_backwardPfS_S_S_S_S_S_S_S_S_S_iiiifiiE3dKj[2048];
	// demoted variable
	.shared .align 4 .b8 _ZZ24flash_attention_backwardPfS_S_S_S_S_S_S_S_S_S_iiiifiiE3dVj[2048];
	// demoted variable
	.shared .align 4 .b8 _ZZ24flash_attention_backwardPfS_S_S_S_S_S_S_S_S_S_iiiifiiE3Sij[64];
	// demoted variable
	.shared .align 4 .b8 _ZZ24flash_attention_backwardPfS_S_S_S_S_S_S_S_S_S_iiiifiiE4dPij[64];
	ld.param.u64 	%rd15, [_Z24flash_attention_backwardPfS_S_S_S_S_S_S_S_S_S_iiiifii_param_0];
	ld.param.u64 	%rd16, [_Z24flash_attention_backwardPfS_S_S_S_S_S_S_S_S_S_iiiifii_param_2];
	ld.param.u64 	%rd17, [_Z24flash_attention_backwardPfS_S_S_S_S_S_S_S_S_S_iiiifii_param_3];
	ld.param.u64 	%rd18, [_Z24flash_attention_backwardPfS_S_S_S_S_S_S_S_S_S_iiiifii_param_4];
	ld.param.u64 	%rd11, [_Z24flash_attention_backwardPfS_S_S_S_S_S_S_S_S_S_iiiifii_param_5];
	ld.param.u64 	%rd19, [_Z24flash_attention_backwardPfS_S_S_S_S_S_S_S_S_S_iiiifii_param_6];
	ld.param.u64 	%rd20, [_Z24flash_attention_backwardPfS_S_S_S_S_S_S_S_S_S_iiiifii_param_7];
	ld.param.u64 	%rd12, [_Z24flash_attention_backwardPfS_S_S_S_S_S_S_S_S_S_iiiifii_param_8];
	ld.param.u64 	%rd13, [_Z24flash_attention_backwardPfS_S_S_S_S_S_S_S_S_S_iiiifii_param_9];
	ld.param.u64 	%rd14, [_Z24flash_attention_backwardPfS_S_S_S_S_S_S_S_S_S_iiiifii_param_10];
	ld.param.u32 	%r126, [_Z24flash_attention_backwardPfS_S_S_S_S_S_S_S_S_S_iiiifii_param_12];
	ld.param.u32 	%r127, [_Z24flash_attention_backwardPfS_S_S_S_S_S_S_S_S_S_iiiifii_param_13];
	ld.param.u32 	%r128, [_Z24flash_attention_backwardPfS_S_S_S_S_S_S_S_S_S_iiiifii_param_14];
	ld.param.f32 	%f38, [_Z24flash_attention_backwardPfS_S_S_S_S_S_S_S_S_S_iiiifii_param_15];
	ld.param.u32 	%r129, [_Z24flash_attention_backwardPfS_S_S_S_S_S_S_S_S_S_iiiifii_param_16];
	ld.param.u32 	%r130, [_Z24flash_attention_backwardPfS_S_S_S_S_S_S_S_S_S_iiiifii_param_17];
	cvta.to.global.u64 	%rd1, %rd18;
	cvta.to.global.u64 	%rd2, %rd17;
	cvta.to.global.u64 	%rd3, %rd16;
	cvta.to.global.u64 	%rd4, %rd15;
	cvta.to.global.u64 	%rd5, %rd20;
	cvta.to.global.u64 	%rd6, %rd19;
	mov.u32 	%r131, %ctaid.x;
	div.u32 	%r1, %r131, %r130;
	mul.lo.s32 	%r132, %r1, %r130;
	sub.s32 	%r2, %r131, %r132;
	mov.u32 	%r3, %tid.x;
	setp.gt.u32 	%p3, %r3, 3;
	mov.u32 	%r4, %tid.y;
	setp.ne.s32 	%p4, %r4, 0;
	shl.b32 	%r133, %r3, 9;
	mov.u32 	%r134, _ZZ24flash_attention_backwardPfS_S_S_S_S_S_S_S_S_S_iiiifiiE3dKj;
	add.s32 	%r5, %r134, %r133;
	mov.u32 	%r135, _ZZ24flash_attention_backwardPfS_S_S_S_S_S_S_S_S_S_iiiifiiE3dVj;
	add.s32 	%r6, %r135, %r133;
	or.pred  	%p5, %p3, %p4;
	@%p5 bra 	$L__BB6_13;
	shl.b32 	%r136, %r2, 2;
	add.s32 	%r7, %r136, %r3;
	setp.ge.u32 	%p6, %r7, %r127;
	setp.lt.s32 	%p7, %r128, 1;
	or.pred  	%p8, %p6, %p7;
	@%p8 bra 	$L__BB6_13;
	mad.lo.s32 	%r138, %r1, %r127, %r7;
	mul.lo.s32 	%r8, %r138, %r128;
	mov.u32 	%r140, _ZZ24flash_attention_backwardPfS_S_S_S_S_S_S_S_S_S_iiiifiiE2Kj;
	add.s32 	%r9, %r140, %r133;
	mov.u32 	%r141, _ZZ24flash_attention_backwardPfS_S_S_S_S_S_S_S_S_S_iiiifiiE2Vj;
	add.s32 	%r10, %r141, %r133;
	add.s32 	%r142, %r128, -1;
	and.b32  	%r11, %r128, 7;
	setp.lt.u32 	%p9, %r142, 7;
	mov.b32 	%r351, 0;
	@%p9 bra 	$L__BB6_5;
	and.b32  	%r351, %r128, 2147483640;
	mov.b32 	%r349, 0;
$L__BB6_4:
	.pragma "nounroll";
	add.s32 	%r144, %r349, %r8;
	mul.wide.u32 	%rd21, %r144, 4;
	add.s64 	%rd22, %rd2, %rd21;
	ld.global.f32 	%f39, [%rd22];
	shl.b32 	%r145, %r349, 2;
	add.s32 	%r146, %r9, %r145;
	st.shared.f32 	[%r146], %f39;
	add.s64 	%rd23, %rd1, %rd21;
	ld.global.f32 	%f40, [%rd23];
	add.s32 	%r147, %r10, %r145;
	st.shared.f32 	[%r147], %f40;
	add.s32 	%r148, %r5, %r145;
	mov.b32 	%r149, 0;
	st.shared.u32 	[%r148], %r149;
	add.s32 	%r150, %r6, %r145;
	st.shared.u32 	[%r150], %r149;
	add.s32 	%r151, %r144, 1;
	mul.wide.u32 	%rd24, %r151, 4;
	add.s64 	%rd25, %rd2, %rd24;
	ld.global.f32 	%f41, [%rd25];
	st.shared.f32 	[%r146+4], %f41;
	add.s64 	%rd26, %rd1, %rd24;
	ld.global.f32 	%f42, [%rd26];
	st.shared.f32 	[%r147+4], %f42;
	st.shared.u32 	[%r148+4], %r149;
	st.shared.u32 	[%r150+4], %r149;
	add.s32 	%r152, %r144, 2;
	mul.wide.u32 	%rd27, %r152, 4;
	add.s64 	%rd28, %rd2, %rd27;
	ld.global.f32 	%f43, [%rd28];
	st.shared.f32 	[%r146+8], %f43;
	add.s64 	%rd29, %rd1, %rd27;
	ld.global.f32 	%f44, [%rd29];
	st.shared.f32 	[%r147+8], %f44;
	st.shared.u32 	[%r148+8], %r149;
	st.shared.u32 	[%r150+8], %r149;
	add.s32 	%r153, %r144, 3;
	mul.wide.u32 	%rd30, %r153, 4;
	add.s64 	%rd31, %rd2, %rd30;
	ld.global.f32 	%f45, [%rd31];
	st.shared.f32 	[%r146+12], %f45;
	add.s64 	%rd32, %rd1, %rd30;
	ld.global.f32 	%f46, [%rd32];
	st.shared.f32 	[%r147+12], %f46;
	st.shared.u32 	[%r148+12], %r149;
	st.shared.u32 	[%r150+12], %r149;
	add.s32 	%r154, %r144, 4;
	mul.wide.u32 	%rd33, %r154, 4;
	add.s64 	%rd34, %rd2, %rd33;
	ld.global.f32 	%f47, [%rd34];
	st.shared.f32 	[%r146+16], %f47;
	add.s64 	%rd35, %rd1, %rd33;
	ld.global.f32 	%f48, [%rd35];
	st.shared.f32 	[%r147+16], %f48;
	st.shared.u32 	[%r148+16], %r149;
	st.shared.u32 	[%r150+16], %r149;
	add.s32 	%r155, %r144, 5;
	mul.wide.u32 	%rd36, %r155, 4;
	add.s64 	%rd37, %rd2, %rd36;
	ld.global.f32 	%f49, [%rd37];
	st.shared.f32 	[%r146+20], %f49;
	add.s64 	%rd38, %rd1, %rd36;
	ld.global.f32 	%f50, [%rd38];
	st.shared.f32 	[%r147+20], %f50;
	st.shared.u32 	[%r148+20], %r149;
	st.shared.u32 	[%r150+20], %r149;
	add.s32 	%r156, %r144, 6;
	mul.wide.u32 	%rd39, %r156, 4;
	add.s64 	%rd40, %rd2, %rd39;
	ld.global.f32 	%f51, [%rd40];
	st.shared.f32 	[%r146+24], %f51;
	add.s64 	%rd41, %rd1, %rd39;
	ld.global.f32 	%f52, [%rd41];
	st.shared.f32 	[%r147+24], %f52;
	st.shared.u32 	[%r148+24], %r149;
	st.shared.u32 	[%r150+24], %r149;
	add.s32 	%r157, %r144, 7;
	mul.wide.u32 	%rd42, %r157, 4;
	add.s64 	%rd43, %rd2, %rd42;
	ld.global.f32 	%f53, [%rd43];
	st.shared.f32 	[%r146+28], %f53;
	add.s64 	%rd44, %rd1, %rd42;
	ld.global.f32 	%f54, [%rd44];
	st.shared.f32 	[%r147+28], %f54;
	st.shared.u32 	[%r148+28], %r149;
	st.shared.u32 	[%r150+28], %r149;
	add.s32 	%r349, %r349, 8;
	setp.ne.s32 	%p10, %r349, %r351;
	@%p10 bra 	$L__BB6_4;
$L__BB6_5:
	setp.eq.s32 	%p11, %r11, 0;
	@%p11 bra 	$L__BB6_13;
	and.b32  	%r16, %r128, 3;
	setp.lt.u32 	%p12, %r11, 4;
	@%p12 bra 	$L__BB6_8;
	add.s32 	%r158, %r351, %r8;
	mul.wide.u32 	%rd45, %r158, 4;
	add.s64 	%rd46, %rd2, %rd45;
	ld.global.f32 	%f55, [%rd46];
	shl.b32 	%r159, %r351, 2;
	add.s32 	%r160, %r9, %r159;
	st.shared.f32 	[%r160], %f55;
	add.s64 	%rd47, %rd1, %rd45;
	ld.global.f32 	%f56, [%rd47];
	add.s32 	%r161, %r10, %r159;
	st.shared.f32 	[%r161], %f56;
	add.s32 	%r162, %r5, %r159;
	mov.b32 	%r163, 0;
	st.shared.u32 	[%r162], %r163;
	add.s32 	%r164, %r6, %r159;
	st.shared.u32 	[%r164], %r163;
	add.s32 	%r165, %r158, 1;
	mul.wide.u32 	%rd48, %r165, 4;
	add.s64 	%rd49, %rd2, %rd48;
	ld.global.f32 	%f57, [%rd49];
	st.shared.f32 	[%r160+4], %f57;
	add.s64 	%rd50, %rd1, %rd48;
	ld.global.f32 	%f58, [%rd50];
	st.shared.f32 	[%r161+4], %f58;
	st.shared.u32 	[%r162+4], %r163;
	st.shared.u32 	[%r164+4], %r163;
	add.s32 	%r166, %r158, 2;
	mul.wide.u32 	%rd51, %r166, 4;
	add.s64 	%rd52, %rd2, %rd51;
	ld.global.f32 	%f59, [%rd52];
	st.shared.f32 	[%r160+8], %f59;
	add.s64 	%rd53, %rd1, %rd51;
	ld.global.f32 	%f60, [%rd53];
	st.shared.f32 	[%r161+8], %f60;
	st.shared.u32 	[%r162+8], %r163;
	st.shared.u32 	[%r164+8], %r163;
	add.s32 	%r167, %r158, 3;
	mul.wide.u32 	%rd54, %r167, 4;
	add.s64 	%rd55, %rd2, %rd54;
	ld.global.f32 	%f61, [%rd55];
	st.shared.f32 	[%r160+12], %f61;
	add.s64 	%rd56, %rd1, %rd54;
	ld.global.f32 	%f62, [%rd56];
	st.shared.f32 	[%r161+12], %f62;
	st.shared.u32 	[%r162+12], %r163;
	st.shared.u32 	[%r164+12], %r163;
	add.s32 	%r351, %r351, 4;
$L__BB6_8:
	setp.eq.s32 	%p13, %r16, 0;
	@%p13 bra 	$L__BB6_13;
	setp.eq.s32 	%p14, %r16, 1;
	@%p14 bra 	$L__BB6_11;
	add.s32 	%r168, %r351, %r8;
	mul.wide.u32 	%rd57, %r168, 4;
	add.s64 	%rd58, %rd2, %rd57;
	ld.global.f32 	%f63, [%rd58];
	shl.b32 	%r169, %r351, 2;
	add.s32 	%r170, %r9, %r169;
	st.shared.f32 	[%r170], %f63;
	add.s64 	%rd59, %rd1, %rd57;
	ld.global.f32 	%f64, [%rd59];
	add.s32 	%r171, %r10, %r169;
	st.shared.f32 	[%r171], %f64;
	add.s32 	%r172, %r5, %r169;
	mov.b32 	%r173, 0;
	st.shared.u32 	[%r172], %r173;
	add.s32 	%r174, %r6, %r169;
	st.shared.u32 	[%r174], %r173;
	add.s32 	%r175, %r168, 1;
	mul.wide.u32 	%rd60, %r175, 4;
	add.s64 	%rd61, %rd2, %rd60;
	ld.global.f32 	%f65, [%rd61];
	st.shared.f32 	[%r170+4], %f65;
	add.s64 	%rd62, %rd1, %rd60;
	ld.global.f32 	%f66, [%rd62];
	st.shared.f32 	[%r171+4], %f66;
	st.shared.u32 	[%r172+4], %r173;
	st.shared.u32 	[%r174+4], %r173;
	add.s32 	%r351, %r351, 2;
$L__BB6_11:
	and.b32  	%r176, %r128, 1;
	setp.eq.b32 	%p15, %r176, 1;
	not.pred 	%p16, %p15;
	@%p16 bra 	$L__BB6_13;
	add.s32 	%r177, %r351, %r8;
	mul.wide.u32 	%rd63, %r177, 4;
	add.s64 	%rd64, %rd2, %rd63;
	ld.global.f32 	%f67, [%rd64];
	shl.b32 	%r178, %r351, 2;
	add.s32 	%r179, %r9, %r178;
	st.shared.f32 	[%r179], %f67;
	add.s64 	%rd65, %rd1, %rd63;
	ld.global.f32 	%f68, [%rd65];
	add.s32 	%r180, %r10, %r178;
	st.shared.f32 	[%r180], %f68;
	add.s32 	%r181, %r5, %r178;
	mov.b32 	%r182, 0;
	st.shared.u32 	[%r181], %r182;
	add.s32 	%r183, %r6, %r178;
	st.shared.u32 	[%r183], %r182;
$L__BB6_13:
	bar.sync 	0;
	setp.lt.s32 	%p17, %r129, 1;
	@%p17 bra 	$L__BB6_87;
	setp.eq.s32 	%p18, %r4, 0;
	setp.lt.u32 	%p19, %r3, 4;
	setp.gt.s32 	%p20, %r128, 0;
	mul.lo.s32 	%r21, %r1, %r126;
	shl.b32 	%r185, %r4, 9;
	mov.u32 	%r186, _ZZ24flash_attention_backwardPfS_S_S_S_S_S_S_S_S_S_iiiifiiE2Qi;
	add.s32 	%r22, %r186, %r185;
	mov.u32 	%r187, _ZZ24flash_attention_backwardPfS_S_S_S_S_S_S_S_S_S_iiiifiiE3dOi;
	add.s32 	%r23, %r187, %r185;
	shl.b32 	%r24, %r2, 2;
	add.s32 	%r25, %r24, %r4;
	shl.b32 	%r188, %r3, 9;
	add.s32 	%r26, %r186, %r188;
	mov.u32 	%r189, _ZZ24flash_attention_backwardPfS_S_S_S_S_S_S_S_S_S_iiiifiiE2Kj;
	add.s32 	%r27, %r189, %r185;
	shl.b32 	%r190, %r3, 4;
	mov.u32 	%r191, _ZZ24flash_attention_backwardPfS_S_S_S_S_S_S_S_S_S_iiiifiiE3Sij;
	add.s32 	%r28, %r191, %r190;
	shl.b32 	%r192, %r4, 2;
	add.s32 	%r29, %r28, %r192;
	add.s32 	%r193, %r24, %r3;
	setp.lt.u32 	%p21, %r193, %r127;
	and.pred  	%p22, %p19, %p21;
	and.pred  	%p23, %p18, %p22;
	and.pred  	%p1, %p23, %p20;
	mad.lo.s32 	%r30, %r3, -12, %r28;
	add.s32 	%r31, %r187, %r188;
	mov.u32 	%r195, _ZZ24flash_attention_backwardPfS_S_S_S_S_S_S_S_S_S_iiiifiiE2Vj;
	add.s32 	%r32, %r195, %r185;
	mov.u32 	%r196, _ZZ24flash_attention_backwardPfS_S_S_S_S_S_S_S_S_S_iiiifiiE4dPij;
	add.s32 	%r197, %r196, %r190;
	add.s32 	%r33, %r197, %r192;
	shl.b32 	%r198, %r3, 2;
	mov.u32 	%r199, _ZZ24flash_attention_backwardPfS_S_S_S_S_S_S_S_S_S_iiiifiiE2Di;
	add.s32 	%r34, %r199, %r198;
	add.s32 	%r35, %r128, -1;
	and.b32  	%r36, %r128, 15;
	add.s32 	%r37, %r36, -1;
	and.b32  	%r38, %r128, 7;
	add.s32 	%r39, %r38, -1;
	and.b32  	%r40, %r128, 2147483632;
	and.b32  	%r41, %r128, 3;
	neg.s32 	%r42, %r40;
	or.b32  	%r200, %r185, 32;
	add.s32 	%r43, %r187, %r200;
	add.s32 	%r44, %r186, %r200;
	cvta.to.global.u64 	%rd7, %rd12;
	cvta.to.global.u64 	%rd8, %rd13;
	cvta.to.global.u64 	%rd9, %rd14;
	cvta.to.global.u64 	%rd10, %rd11;
	mov.b32 	%r353, 0;
	not.pred 	%p52, %p1;
$L__BB6_15:
	setp.ne.s32 	%p24, %r3, 0;
	setp.gt.u32 	%p25, %r4, 3;
	or.pred  	%p26, %p24, %p25;
	@%p26 bra 	$L__BB6_32;
	shl.b32 	%r202, %r353, 2;
	add.s32 	%r46, %r202, %r4;
	setp.ge.u32 	%p27, %r46, %r126;
	@%p27 bra 	$L__BB6_32;
	setp.lt.s32 	%p28, %r128, 1;
	@%p28 bra 	$L__BB6_31;
	setp.lt.u32 	%p29, %r35, 15;
	add.s32 	%r204, %r46, %r21;
	mul.lo.s32 	%r47, %r204, %r128;
	mov.b32 	%r359, 0;
	@%p29 bra 	$L__BB6_21;
	mov.b32 	%r357, 0;
	mov.u32 	%r354, %r44;
	mov.u32 	%r355, %r43;
	mov.u32 	%r356, %r42;
$L__BB6_20:
	.pragma "nounroll";
	add.s32 	%r206, %r357, %r47;
	mul.wide.u32 	%rd66, %r206, 4;
	add.s64 	%rd67, %rd4, %rd66;
	ld.global.f32 	%f69, [%rd67];
	st.shared.f32 	[%r354+-32], %f69;
	add.s64 	%rd68, %rd3, %rd66;
	ld.global.f32 	%f70, [%rd68];
	st.shared.f32 	[%r355+-32], %f70;
	add.s32 	%r207, %r206, 1;
	mul.wide.u32 	%rd69, %r207, 4;
	add.s64 	%rd70, %rd4, %rd69;
	ld.global.f32 	%f71, [%rd70];
	st.shared.f32 	[%r354+-28], %f71;
	add.s64 	%rd71, %rd3, %rd69;
	ld.global.f32 	%f72, [%rd71];
	st.shared.f32 	[%r355+-28], %f72;
	add.s32 	%r208, %r206, 2;
	mul.wide.u32 	%rd72, %r208, 4;
	add.s64 	%rd73, %rd4, %rd72;
	ld.global.f32 	%f73, [%rd73];
	st.shared.f32 	[%r354+-24], %f73;
	add.s64 	%rd74, %rd3, %rd72;
	ld.global.f32 	%f74, [%rd74];
	st.shared.f32 	[%r355+-24], %f74;
	add.s32 	%r209, %r206, 3;
	mul.wide.u32 	%rd75, %r209, 4;
	add.s64 	%rd76, %rd4, %rd75;
	ld.global.f32 	%f75, [%rd76];
	st.shared.f32 	[%r354+-20], %f75;
	add.s64 	%rd77, %rd3, %rd75;
	ld.global.f32 	%f76, [%rd77];
	st.shared.f32 	[%r355+-20], %f76;
	add.s32 	%r210, %r206, 4;
	mul.wide.u32 	%rd78, %r210, 4;
	add.s64 	%rd79, %rd4, %rd78;
	ld.global.f32 	%f77, [%rd79];
	st.shared.f32 	[%r354+-16], %f77;
	add.s64 	%rd80, %rd3, %rd78;
	ld.global.f32 	%f78, [%rd80];
	st.shared.f32 	[%r355+-16], %f78;
	add.s32 	%r211, %r206, 5;
	mul.wide.u32 	%rd81, %r211, 4;
	add.s64 	%rd82, %rd4, %rd81;
	ld.global.f32 	%f79, [%rd82];
	st.shared.f32 	[%r354+-12], %f79;
	add.s64 	%rd83, %rd3, %rd81;
	ld.global.f32 	%f80, [%rd83];
	st.shared.f32 	[%r355+-12], %f80;
	add.s32 	%r212, %r206, 6;
	mul.wide.u32 	%rd84, %r212, 4;
	add.s64 	%rd85, %rd4, %rd84;
	ld.global.f32 	%f81, [%rd85];
	st.shared.f32 	[%r354+-8], %f81;
	add.s64 	%rd86, %rd3, %rd84;
	ld.global.f32 	%f82, [%rd86];
	st.shared.f32 	[%r355+-8], %f82;
	add.s32 	%r213, %r206, 7;
	mul.wide.u32 	%rd87, %r213, 4;
	add.s64 	%rd88, %rd4, %rd87;
	ld.global.f32 	%f83, [%rd88];
	st.shared.f32 	[%r354+-4], %f83;
	add.s64 	%rd89, %rd3, %rd87;
	ld.global.f32 	%f84, [%rd89];
	st.shared.f32 	[%r355+-4], %f84;
	add.s32 	%r214, %r206, 8;
	mul.wide.u32 	%rd90, %r214, 4;
	add.s64 	%rd91, %rd4, %rd90;
	ld.global.f32 	%f85, [%rd91];
	st.shared.f32 	[%r354], %f85;
	add.s64 	%rd92, %rd3, %rd90;
	ld.global.f32 	%f86, [%rd92];
	st.shared.f32 	[%r355], %f86;
	add.s32 	%r215, %r206, 9;
	mul.wide.u32 	%rd93, %r215, 4;
	add.s64 	%rd94, %rd4, %rd93;
	ld.global.f32 	%f87, [%rd94];
	st.shared.f32 	[%r354+4], %f87;
	add.s64 	%rd95, %rd3, %rd93;
	ld.global.f32 	%f88, [%rd95];
	st.shared.f32 	[%r355+4], %f88;
	add.s32 	%r216, %r206, 10;
	mul.wide.u32 	%rd96, %r216, 4;
	add.s64 	%rd97, %rd4, %rd96;
	ld.global.f32 	%f89, [%rd97];
	st.shared.f32 	[%r354+8], %f89;
	add.s64 	%rd98, %rd3, %rd96;
	ld.global.f32 	%f90, [%rd98];
	st.shared.f32 	[%r355+8], %f90;
	add.s32 	%r217, %r206, 11;
	mul.wide.u32 	%rd99, %r217, 4;
	add.s64 	%rd100, %rd4, %rd99;
	ld.global.f32 	%f91, [%rd100];
	st.shared.f32 	[%r354+12], %f91;
	add.s64 	%rd101, %rd3, %rd99;
	ld.global.f32 	%f92, [%rd101];
	st.shared.f32 	[%r355+12], %f92;
	add.s32 	%r218, %r206, 12;
	mul.wide.u32 	%rd102, %r218, 4;
	add.s64 	%rd103, %rd4, %rd102;
	ld.global.f32 	%f93, [%rd103];
	st.shared.f32 	[%r354+16], %f93;
	add.s64 	%rd104, %rd3, %rd102;
	ld.global.f32 	%f94, [%rd104];
	st.shared.f32 	[%r355+16], %f94;
	add.s32 	%r219, %r206, 13;
	mul.wide.u32 	%rd105, %r219, 4;
	add.s64 	%rd106, %rd4, %rd105;
	ld.global.f32 	%f95, [%rd106];
	st.shared.f32 	[%r354+20], %f95;
	add.s64 	%rd107, %rd3, %rd105;
	ld.global.f32 	%f96, [%rd107];
	st.shared.f32 	[%r355+20], %f96;
	add.s32 	%r220, %r206, 14;
	mul.wide.u32 	%rd108, %r220, 4;
	add.s64 	%rd109, %rd4, %rd108;
	ld.global.f32 	%f97, [%rd109];
	st.shared.f32 	[%r354+24], %f97;
	add.s64 	%rd110, %rd3, %rd108;
	ld.global.f32 	%f98, [%rd110];
	st.shared.f32 	[%r355+24], %f98;
	add.s32 	%r221, %r206, 15;
	mul.wide.u32 	%rd111, %r221, 4;
	add.s64 	%rd112, %rd4, %rd111;
	ld.global.f32 	%f99, [%rd112];
	st.shared.f32 	[%r354+28], %f99;
	add.s64 	%rd113, %rd3, %rd111;
	ld.global.f32 	%f100, [%rd113];
	st.shared.f32 	[%r355+28], %f100;
	add.s32 	%r357, %r357, 16;
	add.s32 	%r356, %r356, 16;
	add.s32 	%r355, %r355, 64;
	add.s32 	%r354, %r354, 64;
	setp.ne.s32 	%p30, %r356, 0;
	mov.u32 	%r359, %r40;
	@%p30 bra 	$L__BB6_20;
$L__BB6_21:
	setp.eq.s32 	%p31, %r36, 0;
	@%p31 bra 	$L__BB6_31;
	setp.lt.u32 	%p32, %r37, 7;
	@%p32 bra 	$L__BB6_24;
	add.s32 	%r222, %r359, %r47;
	mul.wide.u32 	%rd114, %r222, 4;
	add.s64 	%rd115, %rd4, %rd114;
	ld.global.f32 	%f101, [%rd115];
	shl.b32 	%r223, %r359, 2;
	add.s32 	%r224, %r22, %r223;
	st.shared.f32 	[%r224], %f101;
	add.s64 	%rd116, %rd3, %rd114;
	ld.global.f32 	%f102, [%rd116];
	add.s32 	%r225, %r23, %r223;
	st.shared.f32 	[%r225], %f102;
	add.s32 	%r226, %r222, 1;
	mul.wide.u32 	%rd117, %r226, 4;
	add.s64 	%rd118, %rd4, %rd117;
	ld.global.f32 	%f103, [%rd118];
	st.shared.f32 	[%r224+4], %f103;
	add.s64 	%rd119, %rd3, %rd117;
	ld.global.f32 	%f104, [%rd119];
	st.shared.f32 	[%r225+4], %f104;
	add.s32 	%r227, %r222, 2;
	mul.wide.u32 	%rd120, %r227, 4;
	add.s64 	%rd121, %rd4, %rd120;
	ld.global.f32 	%f105, [%rd121];
	st.shared.f32 	[%r224+8], %f105;
	add.s64 	%rd122, %rd3, %rd120;
	ld.global.f32 	%f106, [%rd122];
	st.shared.f32 	[%r225+8], %f106;
	add.s32 	%r228, %r222, 3;
	mul.wide.u32 	%rd123, %r228, 4;
	add.s64 	%rd124, %rd4, %rd123;
	ld.global.f32 	%f107, [%rd124];
	st.shared.f32 	[%r224+12], %f107;
	add.s64 	%rd125, %rd3, %rd123;
	ld.global.f32 	%f108, [%rd125];
	st.shared.f32 	[%r225+12], %f108;
	add.s32 	%r229, %r222, 4;
	mul.wide.u32 	%rd126, %r229, 4;
	add.s64 	%rd127, %rd4, %rd126;
	ld.global.f32 	%f109, [%rd127];
	st.shared.f32 	[%r224+16], %f109;
	add.s64 	%rd128, %rd3, %rd126;
	ld.global.f32 	%f110, [%rd128];
	st.shared.f32 	[%r225+16], %f110;
	add.s32 	%r230, %r222, 5;
	mul.wide.u32 	%rd129, %r230, 4;
	add.s64 	%rd130, %rd4, %rd129;
	ld.global.f32 	%f111, [%rd130];
	st.shared.f32 	[%r224+20], %f111;
	add.s64 	%rd131, %rd3, %rd129;
	ld.global.f32 	%f112, [%rd131];
	st.shared.f32 	[%r225+20], %f112;
	add.s32 	%r231, %r222, 6;
	mul.wide.u32 	%rd132, %r231, 4;
	add.s64 	%rd133, %rd4, %rd132;
	ld.global.f32 	%f113, [%rd133];
	st.shared.f32 	[%r224+24], %f113;
	add.s64 	%rd134, %rd3, %rd132;
	ld.global.f32 	%f114, [%rd134];
	st.shared.f32 	[%r225+24], %f114;
	add.s32 	%r232, %r222, 7;
	mul.wide.u32 	%rd135, %r232, 4;
	add.s64 	%rd136, %rd4, %rd135;
	ld.global.f32 	%f115, [%rd136];
	st.shared.f32 	[%r224+28], %f115;
	add.s64 	%rd137, %rd3, %rd135;
	ld.global.f32 	%f116, [%rd137];
	st.shared.f32 	[%r225+28], %f116;
	add.s32 	%r359, %r359, 8;
$L__BB6_24:
	setp.eq.s32 	%p33, %r38, 0;
	@%p33 bra 	$L__BB6_31;
	setp.lt.u32 	%p34, %r39, 3;
	@%p34 bra 	$L__BB6_27;
	add.s32 	%r233, %r359, %r47;
	mul.wide.u32 	%rd138, %r233, 4;
	add.s64 	%rd139, %rd4, %rd138;
	ld.global.f32 	%f117, [%rd139];
	shl.b32 	%r234, %r359, 2;
	add.s32 	%r235, %r22, %r234;
	st.shared.f32 	[%r235], %f117;
	add.s64 	%rd140, %rd3, %rd138;
	ld.global.f32 	%f118, [%rd140];
	add.s32 	%r236, %r23, %r234;
	st.shared.f32 	[%r236], %f118;
	add.s32 	%r237, %r233, 1;
	mul.wide.u32 	%rd141, %r237, 4;
	add.s64 	%rd142, %rd4, %rd141;
	ld.global.f32 	%f119, [%rd142];
	st.shared.f32 	[%r235+4], %f119;
	add.s64 	%rd143, %rd3, %rd141;
	ld.global.f32 	%f120, [%rd143];
	st.shared.f32 	[%r236+4], %f120;
	add.s32 	%r238, %r233, 2;
	mul.wide.u32 	%rd144, %r238, 4;
	add.s64 	%rd145, %rd4, %rd144;
	ld.global.f32 	%f121, [%rd145];
	st.shared.f32 	[%r235+8], %f121;
	add.s64 	%rd146, %rd3, %rd144;
	ld.global.f32 	%f122, [%rd146];
	st.shared.f32 	[%r236+8], %f122;
	add.s32 	%r239, %r233, 3;
	mul.wide.u32 	%rd147, %r239, 4;
	add.s64 	%rd148, %rd4, %rd147;
	ld.global.f32 	%f123, [%rd148];
	st.shared.f32 	[%r235+12], %f123;
	add.s64 	%rd149, %rd3, %rd147;
	ld.global.f32 	%f124, [%rd149];
	st.shared.f32 	[%r236+12], %f124;
	add.s32 	%r359, %r359, 4;
$L__BB6_27:
	setp.eq.s32 	%p35, %r41, 0;
	@%p35 bra 	$L__BB6_31;
	setp.eq.s32 	%p36, %r41, 1;
	add.s32 	%r61, %r359, %r47;
	mul.wide.u32 	%rd150, %r61, 4;
	add.s64 	%rd151, %rd4, %rd150;
	ld.global.f32 	%f125, [%rd151];
	shl.b32 	%r240, %r359, 2;
	add.s32 	%r62, %r22, %r240;
	st.shared.f32 	[%r62], %f125;
	add.s64 	%rd152, %rd3, %rd150;
	ld.global.f32 	%f126, [%rd152];
	add.s32 	%r63, %r23, %r240;
	st.shared.f32 	[%r63], %f126;
	@%p36 bra 	$L__BB6_31;
	setp.eq.s32 	%p37, %r41, 2;
	add.s32 	%r241, %r61, 1;
	mul.wide.u32 	%rd153, %r241, 4;
	add.s64 	%rd154, %rd4, %rd153;
	ld.global.f32 	%f127, [%rd154];
	st.shared.f32 	[%r62+4], %f127;
	add.s64 	%rd155, %rd3, %rd153;
	ld.global.f32 	%f128, [%rd155];
	st.shared.f32 	[%r63+4], %f128;
	@%p37 bra 	$L__BB6_31;
	add.s32 	%r242, %r61, 2;
	mul.wide.u32 	%rd156, %r242, 4;
	add.s64 	%rd157, %rd4, %rd156;
	ld.global.f32 	%f129, [%rd157];
	st.shared.f32 	[%r62+8], %f129;
	add.s64 	%rd158, %rd3, %rd156;
	ld.global.f32 	%f130, [%rd158];
	st.shared.f32 	[%r63+8], %f130;
$L__BB6_31:
	add.s32 	%r243, %r46, %r21;
	mul.wide.u32 	%rd159, %r243, 4;
	add.s64 	%rd160, %rd7, %rd159;
	ld.global.f32 	%f131, [%rd160];
	shl.b32 	%r244, %r4, 2;
	mov.u32 	%r245, _ZZ24flash_attention_backwardPfS_S_S_S_S_S_S_S_S_S_iiiifiiE2li;
	add.s32 	%r246, %r245, %r244;
	st.shared.f32 	[%r246], %f131;
	add.s64 	%rd161, %rd8, %rd159;
	ld.global.f32 	%f132, [%rd161];
	mov.u32 	%r247, _ZZ24flash_attention_backwardPfS_S_S_S_S_S_S_S_S_S_iiiifiiE2Di;
	add.s32 	%r248, %r247, %r244;
	st.shared.f32 	[%r248], %f132;
$L__BB6_32:
	bar.sync 	0;
	or.b32  	%r249, %r3, %r4;
	and.b32  	%r250, %r249, 1020;
	setp.eq.s32 	%p38, %r250, 0;
	setp.lt.u32 	%p39, %r25, %r127;
	and.pred  	%p2, %p38, %p39;
	not.pred 	%p40, %p2;
	@%p40 bra 	$L__BB6_49;
	shl.b32 	%r251, %r353, 2;
	add.s32 	%r64, %r251, %r3;
	setp.ge.u32 	%p41, %r64, %r126;
	@%p41 bra 	$L__BB6_49;
	setp.lt.s32 	%p42, %r128, 1;
	mov.f32 	%f378, 0f00000000;
	@%p42 bra 	$L__BB6_48;
	setp.lt.u32 	%p43, %r35, 15;
	mov.b32 	%r363, 0;
	mov.f32 	%f378, 0f00000000;
	@%p43 bra 	$L__BB6_38;
	mov.b32 	%r361, 0;
	mov.f32 	%f378, 0f00000000;
$L__BB6_37:
	.pragma "nounroll";
	shl.b32 	%r254, %r361, 2;
	add.s32 	%r255, %r26, %r254;
	ld.shared.f32 	%f137, [%r255];
	add.s32 	%r256, %r27, %r254;
	ld.shared.f32 	%f138, [%r256];
	fma.rn.f32 	%f139, %f137, %f138, %f378;
	ld.shared.f32 	%f140, [%r255+4];
	ld.shared.f32 	%f141, [%r256+4];
	fma.rn.f32 	%f142, %f140, %f141, %f139;
	ld.shared.f32 	%f143, [%r255+8];
	ld.shared.f32 	%f144, [%r256+8];
	fma.rn.f32 	%f145, %f143, %f144, %f142;
	ld.shared.f32 	%f146, [%r255+12];
	ld.shared.f32 	%f147, [%r256+12];
	fma.rn.f32 	%f148, %f146, %f147, %f145;
	ld.shared.f32 	%f149, [%r255+16];
	ld.shared.f32 	%f150, [%r256+16];
	fma.rn.f32 	%f151, %f149, %f150, %f148;
	ld.shared.f32 	%f152, [%r255+20];
	ld.shared.f32 	%f153, [%r256+20];
	fma.rn.f32 	%f154, %f152, %f153, %f151;
	ld.shared.f32 	%f155, [%r255+24];
	ld.shared.f32 	%f156, [%r256+24];
	fma.rn.f32 	%f157, %f155, %f156, %f154;
	ld.shared.f32 	%f158, [%r255+28];
	ld.shared.f32 	%f159, [%r256+28];
	fma.rn.f32 	%f160, %f158, %f159, %f157;
	ld.shared.f32 	%f161, [%r255+32];
	ld.shared.f32 	%f162, [%r256+32];
	fma.rn.f32 	%f163, %f161, %f162, %f160;
	ld.shared.f32 	%f164, [%r255+36];
	ld.shared.f32 	%f165, [%r256+36];
	fma.rn.f32 	%f166, %f164, %f165, %f163;
	ld.shared.f32 	%f167, [%r255+40];
	ld.shared.f32 	%f168, [%r256+40];
	fma.rn.f32 	%f169, %f167, %f168, %f166;
	ld.shared.f32 	%f170, [%r255+44];
	ld.shared.f32 	%f171, [%r256+44];
	fma.rn.f32 	%f172, %f170, %f171, %f169;
	ld.shared.f32 	%f173, [%r255+48];
	ld.shared.f32 	%f174, [%r256+48];
	fma.rn.f32 	%f175, %f173, %f174, %f172;
	ld.shared.f32 	%f176, [%r255+52];
	ld.shared.f32 	%f177, [%r256+52];
	fma.rn.f32 	%f178, %f176, %f177, %f175;
	ld.shared.f32 	%f179, [%r255+56];
	ld.shared.f32 	%f180, [%r256+56];
	fma.rn.f32 	%f181, %f179, %f180, %f178;
	ld.shared.f32 	%f182, [%r255+60];
	ld.shared.f32 	%f183, [%r256+60];
	fma.rn.f32 	%f378, %f182, %f183, %f181;
	add.s32 	%r361, %r361, 16;
	setp.ne.s32 	%p44, %r361, %r40;
	mov.u32 	%r363, %r40;
	@%p44 bra 	$L__BB6_37;
$L__BB6_38:
	setp.eq.s32 	%p45, %r36, 0;
	@%p45 bra 	$L__BB6_48;
	setp.lt.u32 	%p46, %r37, 7;
	@%p46 bra 	$L__BB6_41;
	shl.b32 	%r257, %r363, 2;
	add.s32 	%r258, %r26, %r257;
	ld.shared.f32 	%f185, [%r258];
	add.s32 	%r259, %r27, %r257;
	ld.shared.f32 	%f186, [%r259];
	fma.rn.f32 	%f187, %f185, %f186, %f378;
	ld.shared.f32 	%f188, [%r258+4];
	ld.shared.f32 	%f189, [%r259+4];
	fma.rn.f32 	%f190, %f188, %f189, %f187;
	ld.shared.f32 	%f191, [%r258+8];
	ld.shared.f32 	%f192, [%r259+8];
	fma.rn.f32 	%f193, %f191, %f192, %f190;
	ld.shared.f32 	%f194, [%r258+12];
	ld.shared.f32 	%f195, [%r259+12];
	fma.rn.f32 	%f196, %f194, %f195, %f193;
	ld.shared.f32 	%f197, [%r258+16];
	ld.shared.f32 	%f198, [%r259+16];
	fma.rn.f32 	%f199, %f197, %f198, %f196;
	ld.shared.f32 	%f200, [%r258+20];
	ld.shared.f32 	%f201, [%r259+20];
	fma.rn.f32 	%f202, %f200, %f201, %f199;
	ld.shared.f32 	%f203, [%r258+24];
	ld.shared.f32 	%f204, [%r259+24];
	fma.rn.f32 	%f205, %f203, %f204, %f202;
	ld.shared.f32 	%f206, [%r258+28];
	ld.shared.f32 	%f207, [%r259+28];
	fma.rn.f32 	%f378, %f206, %f207, %f205;
	add.s32 	%r363, %r363, 8;
$L__BB6_41:
	setp.eq.s32 	%p47, %r38, 0;
	@%p47 bra 	$L__BB6_48;
	setp.lt.u32 	%p48, %r39, 3;
	@%p48 bra 	$L__BB6_44;
	shl.b32 	%r260, %r363, 2;
	add.s32 	%r261, %r26, %r260;
	ld.shared.f32 	%f209, [%r261];
	add.s32 	%r262, %r27, %r260;
	ld.shared.f32 	%f210, [%r262];
	fma.rn.f32 	%f211, %f209, %f210, %f378;
	ld.shared.f32 	%f212, [%r261+4];
	ld.shared.f32 	%f213, [%r262+4];
	fma.rn.f32 	%f214, %f212, %f213, %f211;
	ld.shared.f32 	%f215, [%r261+8];
	ld.shared.f32 	%f216, [%r262+8];
	fma.rn.f32 	%f217, %f215, %f216, %f214;
	ld.shared.f32 	%f218, [%r261+12];
	ld.shared.f32 	%f219, [%r262+12];
	fma.rn.f32 	%f378, %f218, %f219, %f217;
	add.s32 	%r363, %r363, 4;
$L__BB6_44:
	setp.eq.s32 	%p49, %r41, 0;
	@%p49 bra 	$L__BB6_48;
	setp.eq.s32 	%p50, %r41, 1;
	shl.b32 	%r263, %r363, 2;
	add.s32 	%r72, %r26, %r263;
	ld.shared.f32 	%f220, [%r72];
	add.s32 	%r73, %r27, %r263;
	ld.shared.f32 	%f221, [%r73];
	fma.rn.f32 	%f378, %f220, %f221, %f378;
	@%p50 bra 	$L__BB6_48;
	setp.eq.s32 	%p51, %r41, 2;
	ld.shared.f32 	%f222, [%r72+4];
	ld.shared.f32 	%f223, [%r73+4];
	fma.rn.f32 	%f378, %f222, %f223, %f378;
	@%p51 bra 	$L__BB6_48;
	ld.shared.f32 	%f224, [%r72+8];
	ld.shared.f32 	%f225, [%r73+8];
	fma.rn.f32 	%f378, %f224, %f225, %f378;
$L__BB6_48:
	div.rn.f32 	%f226, %f378, %f38;
	mad.lo.s32 	%r264, %r64, %r127, %r25;
	mul.wide.u32 	%rd162, %r264, 4;
	add.s64 	%rd163, %rd9, %rd162;
	ld.global.f32 	%f227, [%rd163];
	add.f32 	%f228, %f226, %f227;
	shl.b32 	%r265, %r3, 2;
	mov.u32 	%r266, _ZZ24flash_attention_backwardPfS_S_S_S_S_S_S_S_S_S_iiiifiiE2li;
	add.s32 	%r267, %r266, %r265;
	ld.shared.f32 	%f229, [%r267];
	sub.f32 	%f230, %f228, %f229;
	mul.f32 	%f231, %f230, 0f3FB8AA3B;
	ex2.approx.f32 	%f232, %f231;
	st.shared.f32 	[%r29], %f232;
$L__BB6_49:
	bar.sync 	0;
	@%p52 bra 	$L__BB6_55;
	shl.b32 	%r74, %r353, 2;
	setp.ge.s32 	%p53, %r74, %r126;
	@%p53 bra 	$L__BB6_55;
	mov.b32 	%r365, 0;
$L__BB6_52:
	shl.b32 	%r270, %r365, 2;
	mov.u32 	%r271, _ZZ24flash_attention_backwardPfS_S_S_S_S_S_S_S_S_S_iiiifiiE3dOi;
	add.s32 	%r76, %r271, %r270;
	add.s32 	%r77, %r6, %r270;
	ld.shared.f32 	%f379, [%r77];
	mov.b32 	%r366, 0;
$L__BB6_53:
	shl.b32 	%r272, %r366, 4;
	add.s32 	%r273, %r30, %r272;
	ld.shared.f32 	%f233, [%r273];
	shl.b32 	%r274, %r366, 9;
	add.s32 	%r275, %r76, %r274;
	ld.shared.f32 	%f234, [%r275];
	fma.rn.f32 	%f379, %f233, %f234, %f379;
	add.s32 	%r79, %r366, 1;
	setp.lt.u32 	%p54, %r366, 3;
	add.s32 	%r276, %r74, %r79;
	setp.lt.s32 	%p55, %r276, %r126;
	and.pred  	%p56, %p54, %p55;
	mov.u32 	%r366, %r79;
	@%p56 bra 	$L__BB6_53;
	st.shared.f32 	[%r77], %f379;
	add.s32 	%r365, %r365, 1;
	setp.ne.s32 	%p57, %r365, %r128;
	@%p57 bra 	$L__BB6_52;
$L__BB6_55:
	bar.sync 	0;
	@%p40 bra 	$L__BB6_72;
	shl.b32 	%r277, %r353, 2;
	add.s32 	%r278, %r277, %r3;
	setp.ge.u32 	%p59, %r278, %r126;
	@%p59 bra 	$L__BB6_72;
	setp.lt.s32 	%p60, %r128, 1;
	mov.f32 	%f387, 0f00000000;
	@%p60 bra 	$L__BB6_71;
	setp.lt.u32 	%p61, %r35, 15;
	mov.b32 	%r369, 0;
	mov.f32 	%f387, 0f00000000;
	@%p61 bra 	$L__BB6_61;
	mov.b32 	%r367, 0;
	mov.f32 	%f387, 0f00000000;
$L__BB6_60:
	.pragma "nounroll";
	shl.b32 	%r281, %r367, 2;
	add.s32 	%r282, %r31, %r281;
	ld.shared.f32 	%f239, [%r282];
	add.s32 	%r283, %r32, %r281;
	ld.shared.f32 	%f240, [%r283];
	fma.rn.f32 	%f241, %f239, %f240, %f387;
	ld.shared.f32 	%f242, [%r282+4];
	ld.shared.f32 	%f243, [%r283+4];
	fma.rn.f32 	%f244, %f242, %f243, %f241;
	ld.shared.f32 	%f245, [%r282+8];
	ld.shared.f32 	%f246, [%r283+8];
	fma.rn.f32 	%f247, %f245, %f246, %f244;
	ld.shared.f32 	%f248, [%r282+12];
	ld.shared.f32 	%f249, [%r283+12];
	fma.rn.f32 	%f250, %f248, %f249, %f247;
	ld.shared.f32 	%f251, [%r282+16];
	ld.shared.f32 	%f252, [%r283+16];
	fma.rn.f32 	%f253, %f251, %f252, %f250;
	ld.shared.f32 	%f254, [%r282+20];
	ld.shared.f32 	%f255, [%r283+20];
	fma.rn.f32 	%f256, %f254, %f255, %f253;
	ld.shared.f32 	%f257, [%r282+24];
	ld.shared.f32 	%f258, [%r283+24];
	fma.rn.f32 	%f259, %f257, %f258, %f256;
	ld.shared.f32 	%f260, [%r282+28];
	ld.shared.f32 	%f261, [%r283+28];
	fma.rn.f32 	%f262, %f260, %f261, %f259;
	ld.shared.f32 	%f263, [%r282+32];
	ld.shared.f32 	%f264, [%r283+32];
	fma.rn.f32 	%f265, %f263, %f264, %f262;
	ld.shared.f32 	%f266, [%r282+36];
	ld.shared.f32 	%f267, [%r283+36];
	fma.rn.f32 	%f268, %f266, %f267, %f265;
	ld.shared.f32 	%f269, [%r282+40];
	ld.shared.f32 	%f270, [%r283+40];
	fma.rn.f32 	%f271, %f269, %f270, %f268;
	ld.shared.f32 	%f272, [%r282+44];
	ld.shared.f32 	%f273, [%r283+44];
	fma.rn.f32 	%f274, %f272, %f273, %f271;
	ld.shared.f32 	%f275, [%r282+48];
	ld.shared.f32 	%f276, [%r283+48];
	fma.rn.f32 	%f277, %f275, %f276, %f274;
	ld.shared.f32 	%f278, [%r282+52];
	ld.shared.f32 	%f279, [%r283+52];
	fma.rn.f32 	%f280, %f278, %f279, %f277;
	ld.shared.f32 	%f281, [%r282+56];
	ld.shared.f32 	%f282, [%r283+56];
	fma.rn.f32 	%f283, %f281, %f282, %f280;
	ld.shared.f32 	%f284, [%r282+60];
	ld.shared.f32 	%f285, [%r283+60];
	fma.rn.f32 	%f387, %f284, %f285, %f283;
	add.s32 	%r367, %r367, 16;
	setp.ne.s32 	%p62, %r367, %r40;
	mov.u32 	%r369, %r40;
	@%p62 bra 	$L__BB6_60;
$L__BB6_61:
	setp.eq.s32 	%p63, %r36, 0;
	@%p63 bra 	$L__BB6_71;
	setp.lt.u32 	%p64, %r37, 7;
	@%p64 bra 	$L__BB6_64;
	shl.b32 	%r284, %r369, 2;
	add.s32 	%r285, %r31, %r284;
	ld.shared.f32 	%f287, [%r285];
	add.s32 	%r286, %r32, %r284;
	ld.shared.f32 	%f288, [%r286];
	fma.rn.f32 	%f289, %f287, %f288, %f387;
	ld.shared.f32 	%f290, [%r285+4];
	ld.shared.f32 	%f291, [%r286+4];
	fma.rn.f32 	%f292, %f290, %f291, %f289;
	ld.shared.f32 	%f293, [%r285+8];
	ld.shared.f32 	%f294, [%r286+8];
	fma.rn.f32 	%f295, %f293, %f294, %f292;
	ld.shared.f32 	%f296, [%r285+12];
	ld.shared.f32 	%f297, [%r286+12];
	fma.rn.f32 	%f298, %f296, %f297, %f295;
	ld.shared.f32 	%f299, [%r285+16];
	ld.shared.f32 	%f300, [%r286+16];
	fma.rn.f32 	%f301, %f299, %f300, %f298;
	ld.shared.f32 	%f302, [%r285+20];
	ld.shared.f32 	%f303, [%r286+20];
	fma.rn.f32 	%f304, %f302, %f303, %f301;
	ld.shared.f32 	%f305, [%r285+24];
	ld.shared.f32 	%f306, [%r286+24];
	fma.rn.f32 	%f307, %f305, %f306, %f304;
	ld.shared.f32 	%f308, [%r285+28];
	ld.shared.f32 	%f309, [%r286+28];
	fma.rn.f32 	%f387, %f308, %f309, %f307;
	add.s32 	%r369, %r369, 8;
$L__BB6_64:
	setp.eq.s32 	%p65, %r38, 0;
	@%p65 bra 	$L__BB6_71;
	setp.lt.u32 	%p66, %r39, 3;
	@%p66 bra 	$L__BB6_67;
	shl.b32 	%r287, %r369, 2;
	add.s32 	%r288, %r31, %r287;
	ld.shared.f32 	%f311, [%r288];
	add.s32 	%r289, %r32, %r287;
	ld.shared.f32 	%f312, [%r289];
	fma.rn.f32 	%f313, %f311, %f312, %f387;
	ld.shared.f32 	%f314, [%r288+4];
	ld.shared.f32 	%f315, [%r289+4];
	fma.rn.f32 	%f316, %f314, %f315, %f313;
	ld.shared.f32 	%f317, [%r288+8];
	ld.shared.f32 	%f318, [%r289+8];
	fma.rn.f32 	%f319, %f317, %f318, %f316;
	ld.shared.f32 	%f320, [%r288+12];
	ld.shared.f32 	%f321, [%r289+12];
	fma.rn.f32 	%f387, %f320, %f321, %f319;
	add.s32 	%r369, %r369, 4;
$L__BB6_67:
	setp.eq.s32 	%p67, %r41, 0;
	@%p67 bra 	$L__BB6_71;
	setp.eq.s32 	%p68, %r41, 1;
	shl.b32 	%r290, %r369, 2;
	add.s32 	%r88, %r31, %r290;
	ld.shared.f32 	%f322, [%r88];
	add.s32 	%r89, %r32, %r290;
	ld.shared.f32 	%f323, [%r89];
	fma.rn.f32 	%f387, %f322, %f323, %f387;
	@%p68 bra 	$L__BB6_71;
	setp.eq.s32 	%p69, %r41, 2;
	ld.shared.f32 	%f324, [%r88+4];
	ld.shared.f32 	%f325, [%r89+4];
	fma.rn.f32 	%f387, %f324, %f325, %f387;
	@%p69 bra 	$L__BB6_71;
	ld.shared.f32 	%f326, [%r88+8];
	ld.shared.f32 	%f327, [%r89+8];
	fma.rn.f32 	%f387, %f326, %f327, %f387;
$L__BB6_71:
	st.shared.f32 	[%r33], %f387;
$L__BB6_72:
	bar.sync 	0;
	@%p40 bra 	$L__BB6_75;
	shl.b32 	%r291, %r353, 2;
	add.s32 	%r292, %r291, %r3;
	setp.ge.u32 	%p71, %r292, %r126;
	@%p71 bra 	$L__BB6_75;
	ld.shared.f32 	%f328, [%r29];
	ld.shared.f32 	%f329, [%r33];
	ld.shared.f32 	%f330, [%r34];
	sub.f32 	%f331, %f329, %f330;
	mul.f32 	%f332, %f328, %f331;
	div.rn.f32 	%f333, %f332, %f38;
	st.shared.f32 	[%r29], %f333;
$L__BB6_75:
	setp.lt.s32 	%p72, %r128, 1;
	setp.ne.s32 	%p73, %r4, 0;
	setp.gt.u32 	%p74, %r3, 3;
	bar.sync 	0;
	shl.b32 	%r90, %r353, 2;
	add.s32 	%r293, %r90, %r3;
	setp.ge.u32 	%p75, %r293, %r126;
	or.pred  	%p76, %p74, %p75;
	or.pred  	%p77, %p73, %p76;
	or.pred  	%p78, %p77, %p72;
	@%p78 bra 	$L__BB6_81;
	add.s32 	%r295, %r293, %r21;
	mul.lo.s32 	%r92, %r295, %r128;
	mov.b32 	%r371, 0;
$L__BB6_77:
	setp.ge.s32 	%p79, %r24, %r127;
	mov.f32 	%f389, 0f00000000;
	@%p79 bra 	$L__BB6_80;
	shl.b32 	%r297, %r371, 2;
	mov.u32 	%r298, _ZZ24flash_attention_backwardPfS_S_S_S_S_S_S_S_S_S_iiiifiiE2Kj;
	add.s32 	%r94, %r298, %r297;
	mov.b32 	%r372, 0;
	mov.f32 	%f389, 0f00000000;
$L__BB6_79:
	shl.b32 	%r299, %r372, 2;
	add.s32 	%r300, %r28, %r299;
	ld.shared.f32 	%f336, [%r300];
	shl.b32 	%r301, %r372, 9;
	add.s32 	%r302, %r94, %r301;
	ld.shared.f32 	%f337, [%r302];
	fma.rn.f32 	%f389, %f336, %f337, %f389;
	add.s32 	%r96, %r372, 1;
	setp.lt.u32 	%p80, %r372, 3;
	add.s32 	%r303, %r24, %r96;
	setp.lt.s32 	%p81, %r303, %r127;
	and.pred  	%p82, %p80, %p81;
	mov.u32 	%r372, %r96;
	@%p82 bra 	$L__BB6_79;
$L__BB6_80:
	add.s32 	%r304, %r371, %r92;
	mul.wide.u32 	%rd164, %r304, 4;
	add.s64 	%rd165, %rd10, %rd164;
	atom.global.add.f32 	%f338, [%rd165], %f389;
	add.s32 	%r371, %r371, 1;
	setp.ne.s32 	%p83, %r371, %r128;
	@%p83 bra 	$L__BB6_77;
$L__BB6_81:
	bar.sync 	0;
	setp.ge.s32 	%p84, %r90, %r126;
	or.pred  	%p86, %p52, %p84;
	@%p86 bra 	$L__BB6_86;
	mov.b32 	%r373, 0;
$L__BB6_83:
	shl.b32 	%r307, %r373, 2;
	mov.u32 	%r308, _ZZ24flash_attention_backwardPfS_S_S_S_S_S_S_S_S_S_iiiifiiE2Qi;
	add.s32 	%r99, %r308, %r307;
	add.s32 	%r100, %r5, %r307;
	ld.shared.f32 	%f390, [%r100];
	mov.b32 	%r374, 0;
$L__BB6_84:
	shl.b32 	%r309, %r374, 4;
	add.s32 	%r310, %r30, %r309;
	ld.shared.f32 	%f339, [%r310];
	shl.b32 	%r311, %r374, 9;
	add.s32 	%r312, %r99, %r311;
	ld.shared.f32 	%f340, [%r312];
	fma.rn.f32 	%f390, %f339, %f340, %f390;
	add.s32 	%r102, %r374, 1;
	setp.lt.u32 	%p87, %r374, 3;
	add.s32 	%r313, %r90, %r102;
	setp.lt.s32 	%p88, %r313, %r126;
	and.pred  	%p89, %p87, %p88;
	mov.u32 	%r374, %r102;
	@%p89 bra 	$L__BB6_84;
	st.shared.f32 	[%r100], %f390;
	add.s32 	%r373, %r373, 1;
	setp.ne.s32 	%p90, %r373, %r128;
	@%p90 bra 	$L__BB6_83;
$L__BB6_86:
	bar.sync 	0;
	add.s32 	%r353, %r353, 1;
	setp.ne.s32 	%p91, %r353, %r129;
	@%p91 bra 	$L__BB6_15;
$L__BB6_87:
	setp.ne.s32 	%p92, %r4, 0;
	setp.gt.u32 	%p93, %r3, 3;
	shl.b32 	%r314, %r2, 2;
	add.s32 	%r315, %r314, %r3;
	setp.ge.u32 	%p94, %r315, %r127;
	or.pred  	%p95, %p93, %p94;
	setp.lt.s32 	%p96, %r128, 1;
	or.pred  	%p97, %p95, %p96;
	or.pred  	%p98, %p97, %p92;
	@%p98 bra 	$L__BB6_99;
	mad.lo.s32 	%r317, %r1, %r127, %r315;
	mul.lo.s32 	%r106, %r317, %r128;
	add.s32 	%r318, %r128, -1;
	and.b32  	%r107, %r128, 7;
	setp.lt.u32 	%p99, %r318, 7;
	mov.b32 	%r380, 0;
	@%p99 bra 	$L__BB6_91;
	and.b32  	%r380, %r128, 2147483640;
	neg.s32 	%r377, %r380;
	shl.b32 	%r320, %r3, 9;
	or.b32  	%r321, %r320, 16;
	mov.u32 	%r322, _ZZ24flash_attention_backwardPfS_S_S_S_S_S_S_S_S_S_iiiifiiE3dKj;
	add.s32 	%r376, %r322, %r321;
	mov.u32 	%r323, _ZZ24flash_attention_backwardPfS_S_S_S_S_S_S_S_S_S_iiiifiiE3dVj;
	add.s32 	%r375, %r323, %r321;
	mov.b32 	%r378, 0;
$L__BB6_90:
	.pragma "nounroll";
	ld.shared.f32 	%f341, [%r376+-16];
	add.s32 	%r324, %r378, %r106;
	mul.wide.u32 	%rd166, %r324, 4;
	add.s64 	%rd167, %rd6, %rd166;
	st.global.f32 	[%rd167], %f341;
	ld.shared.f32 	%f342, [%r375+-16];
	add.s64 	%rd168, %rd5, %rd166;
	st.global.f32 	[%rd168], %f342;
	ld.shared.f32 	%f343, [%r376+-12];
	add.s32 	%r325, %r324, 1;
	mul.wide.u32 	%rd169, %r325, 4;
	add.s64 	%rd170, %rd6, %rd169;
	st.global.f32 	[%rd170], %f343;
	ld.shared.f32 	%f344, [%r375+-12];
	add.s64 	%rd171, %rd5, %rd169;
	st.global.f32 	[%rd171], %f344;
	ld.shared.f32 	%f345, [%r376+-8];
	add.s32 	%r326, %r324, 2;
	mul.wide.u32 	%rd172, %r326, 4;
	add.s64 	%rd173, %rd6, %rd172;
	st.global.f32 	[%rd173], %f345;
	ld.shared.f32 	%f346, [%r375+-8];
	add.s64 	%rd174, %rd5, %rd172;
	st.global.f32 	[%rd174], %f346;
	ld.shared.f32 	%f347, [%r376+-4];
	add.s32 	%r327, %r324, 3;
	mul.wide.u32 	%rd175, %r327, 4;
	add.s64 	%rd176, %rd6, %rd175;
	st.global.f32 	[%rd176], %f347;
	ld.shared.f32 	%f348, [%r375+-4];
	add.s64 	%rd177, %rd5, %rd175;
	st.global.f32 	[%rd177], %f348;
	ld.shared.f32 	%f349, [%r376];
	add.s32 	%r328, %r324, 4;
	mul.wide.u32 	%rd178, %r328, 4;
	add.s64 	%rd179, %rd6, %rd178;
	st.global.f32 	[%rd179], %f349;
	ld.shared.f32 	%f350, [%r375];
	add.s64 	%rd180, %rd5, %rd178;
	st.global.f32 	[%rd180], %f350;
	ld.shared.f32 	%f351, [%r376+4];
	add.s32 	%r329, %r324, 5;
	mul.wide.u32 	%rd181, %r329, 4;
	add.s64 	%rd182, %rd6, %rd181;
	st.global.f32 	[%rd182], %f351;
	ld.shared.f32 	%f352, [%r375+4];
	add.s64 	%rd183, %rd5, %rd181;
	st.global.f32 	[%rd183], %f352;
	ld.shared.f32 	%f353, [%r376+8];
	add.s32 	%r330, %r324, 6;
	mul.wide.u32 	%rd184, %r330, 4;
	add.s64 	%rd185, %rd6, %rd184;
	st.global.f32 	[%rd185], %f353;
	ld.shared.f32 	%f354, [%r375+8];
	add.s64 	%rd186, %rd5, %rd184;
	st.global.f32 	[%rd186], %f354;
	ld.shared.f32 	%f355, [%r376+12];
	add.s32 	%r331, %r324, 7;
	mul.wide.u32 	%rd187, %r331, 4;
	add.s64 	%rd188, %rd6, %rd187;
	st.global.f32 	[%rd188], %f355;
	ld.shared.f32 	%f356, [%r375+12];
	add.s64 	%rd189, %rd5, %rd187;
	st.global.f32 	[%rd189], %f356;
	add.s32 	%r378, %r378, 8;
	add.s32 	%r377, %r377, 8;
	add.s32 	%r376, %r376, 32;
	add.s32 	%r375, %r375, 32;
	setp.ne.s32 	%p100, %r377, 0;
	@%p100 bra 	$L__BB6_90;
$L__BB6_91:
	setp.eq.s32 	%p101, %r107, 0;
	@%p101 bra 	$L__BB6_99;
	and.b32  	%r121, %r128, 3;
	setp.lt.u32 	%p102, %r107, 4;
	@%p102 bra 	$L__BB6_94;
	shl.b32 	%r332, %r380, 2;
	add.s32 	%r333, %r5, %r332;
	ld.shared.f32 	%f357, [%r333];
	add.s32 	%r334, %r380, %r106;
	mul.wide.u32 	%rd190, %r334, 4;
	add.s64 	%rd191, %rd6, %rd190;
	st.global.f32 	[%rd191], %f357;
	add.s32 	%r335, %r6, %r332;
	ld.shared.f32 	%f358, [%r335];
	add.s64 	%rd192, %rd5, %rd190;
	st.global.f32 	[%rd192], %f358;
	ld.shared.f32 	%f359, [%r333+4];
	add.s32 	%r336, %r334, 1;
	mul.wide.u32 	%rd193, %r336, 4;
	add.s64 	%rd194, %rd6, %rd193;
	st.global.f32 	[%rd194], %f359;
	ld.shared.f32 	%f360, [%r335+4];
	add.s64 	%rd195, %rd5, %rd193;
	st.global.f32 	[%rd195], %f360;
	ld.shared.f32 	%f361, [%r333+8];
	add.s32 	%r337, %r334, 2;
	mul.wide.u32 	%rd196, %r337, 4;
	add.s64 	%rd197, %rd6, %rd196;
	st.global.f32 	[%rd197], %f361;
	ld.shared.f32 	%f362, [%r335+8];
	add.s64 	%rd198, %rd5, %rd196;
	st.global.f32 	[%rd198], %f362;
	ld.shared.f32 	%f363, [%r333+12];
	add.s32 	%r338, %r334, 3;
	mul.wide.u32 	%rd199, %r338, 4;
	add.s64 	%rd200, %rd6, %rd199;
	st.global.f32 	[%rd200], %f363;
	ld.shared.f32 	%f364, [%r335+12];
	add.s64 	%rd201, %rd5, %rd199;
	st.global.f32 	[%rd201], %f364;
	add.s32 	%r380, %r380, 4;
$L__BB6_94:
	setp.eq.s32 	%p103, %r121, 0;
	@%p103 bra 	$L__BB6_99;
	setp.eq.s32 	%p104, %r121, 1;
	@%p104 bra 	$L__BB6_97;
	shl.b32 	%r339, %r380, 2;
	add.s32 	%r340, %r5, %r339;
	ld.shared.f32 	%f365, [%r340];
	add.s32 	%r341, %r380, %r106;
	mul.wide.u32 	%rd202, %r341, 4;
	add.s64 	%rd203, %rd6, %rd202;
	st.global.f32 	[%rd203], %f365;
	add.s32 	%r342, %r6, %r339;
	ld.shared.f32 	%f366, [%r342];
	add.s64 	%rd204, %rd5, %rd202;
	st.global.f32 	[%rd204], %f366;
	ld.shared.f32 	%f367, [%r340+4];
	add.s32 	%r343, %r341, 1;
	mul.wide.u32 	%rd205, %r343, 4;
	add.s64 	%rd206, %rd6, %rd205;
	st.global.f32 	[%rd206], %f367;
	ld.shared.f32 	%f368, [%r342+4];
	add.s64 	%rd207, %rd5, %rd205;
	st.global.f32 	[%rd207], %f368;
	add.s32 	%r380, %r380, 2;
$L__BB6_97:
	and.b32  	%r344, %r128, 1;
	setp.eq.b32 	%p105, %r344, 1;
	not.pred 	%p106, %p105;
	@%p106 bra 	$L__BB6_99;
	shl.b32 	%r345, %r380, 2;
	add.s32 	%r346, %r5, %r345;
	ld.shared.f32 	%f369, [%r346];
	add.s32 	%r347, %r380, %r106;
	mul.wide.u32 	%rd208, %r347, 4;
	add.s64 	%rd209, %rd6, %rd208;
	st.global.f32 	[%rd209], %f369;
	add.s32 	%r348, %r6, %r345;
	ld.shared.f32 	%f370, [%r348];
	add.s64 	%rd210, %rd5, %rd208;
	st.global.f32 	[%rd210], %f370;
$L__BB6_99:
	ret;

}
	// .globl	_Z18filp_and_transposePfS_iiii
.visible .entry _Z18filp_and_transposePfS_iiii(
	.param .u64 .ptr .align 1 _Z18filp_and_transposePfS_iiii_param_0,
	.param .u64 .ptr .align 1 _Z18filp_and_transposePfS_iiii_param_1,
	.param .u32 _Z18filp_and_transposePfS_iiii_param_2,
	.param .u32 _Z18filp_and_transposePfS_iiii_param_3,
	.param .u32 _Z18filp_and_transposePfS_iiii_param_4,
	.param .u32 _Z18filp_and_transposePfS_iiii_param_5
)
{
	.reg .pred 	%p<15>;
	.reg .b32 	%r<57>;
	.reg .b32 	%f<2>;
	.reg .b64 	%rd<9>;

	ld.param.u64 	%rd3, [_Z18filp_and_transposePfS_iiii_param_0];
	ld.param.u64 	%rd4, [_Z18filp_and_transposePfS_iiii_param_1];
	ld.param.u32 	%r24, [_Z18filp_and_transposePfS_iiii_param_2];
	ld.param.u32 	%r25, [_Z18filp_and_transposePfS_iiii_param_3];
	ld.param.u32 	%r26, [_Z18filp_and_transposePfS_iiii_param_4];
	ld.param.u32 	%r27, [_Z18filp_and_transposePfS_iiii_param_5];
	mov.u32 	%r1, %ctaid.x;
	add.s32 	%r28, %r24, 31;
	shr.s32 	%r29, %r28, 31;
	shr.u32 	%r30, %r29, 27;
	add.s32 	%r31, %r28, %r30;
	shr.s32 	%r2, %r31, 5;
	add.s32 	%r32, %r25, 31;
	shr.s32 	%r33, %r32, 31;
	shr.u32 	%r34, %r33, 27;
	add.s32 	%r35, %r32, %r34;
	shr.s32 	%r3, %r35, 5;
	setp.ge.s32 	%p3, %r1, %r26;
	setp.lt.s32 	%p4, %r27, 1;
	or.pred  	%p5, %p3, %p4;
	@%p5 bra 	$L__BB7_9;
	mov.u32 	%r37, %tid.y;
	mov.u32 	%r38, %tid.x;
	mul.lo.s32 	%r39, %r2, %r38;
	max.s32 	%r40, %r39, 0;
	setp.lt.s32 	%p1, %r40, %r24;
	mul.lo.s32 	%r41, %r3, %r37;
	max.s32 	%r42, %r41, 0;
	setp.lt.s32 	%p2, %r42, %r25;
	mul.lo.s32 	%r6, %r27, %r26;
	not.b32 	%r7, %r41;
	sub.s32 	%r8, %r24, %r39;
	cvta.to.global.u64 	%rd1, %rd3;
	cvta.to.global.u64 	%rd2, %rd4;
	mov.b32 	%r51, 0;
	not.pred 	%p6, %p1;
	not.pred 	%p7, %p2;
$L__BB7_2:
	@%p6 bra 	$L__BB7_8;
	mov.b32 	%r52, 0;
$L__BB7_4:
	add.s32 	%r11, %r52, %r39;
	@%p7 bra 	$L__BB7_7;
	mad.lo.s32 	%r45, %r11, %r25, %r41;
	mad.lo.s32 	%r46, %r26, %r45, %r1;
	mad.lo.s32 	%r55, %r27, %r46, %r51;
	sub.s32 	%r47, %r8, %r52;
	mad.lo.s32 	%r48, %r25, %r47, %r7;
	mad.lo.s32 	%r49, %r27, %r48, %r51;
	mad.lo.s32 	%r53, %r26, %r49, %r1;
	mov.b32 	%r56, 0;
	mov.u32 	%r54, %r41;
$L__BB7_6:
	mul.wide.s32 	%rd5, %r55, 4;
	add.s64 	%rd6, %rd1, %rd5;
	ld.global.f32 	%f1, [%rd6];
	mul.wide.s32 	%rd7, %r53, 4;
	add.s64 	%rd8, %rd2, %rd7;
	st.global.f32 	[%rd8], %f1;
	add.s32 	%r56, %r56, 1;
	setp.lt.s32 	%p8, %r56, %r3;
	add.s32 	%r54, %r54, 1;
	setp.lt.s32 	%p9, %r54, %r25;
	and.pred  	%p10, %p8, %p9;
	add.s32 	%r55, %r55, %r6;
	sub.s32 	%r53, %r53, %r6;
	@%p10 bra 	$L__BB7_6;
$L__BB7_7:
	add.s32 	%r52, %r52, 1;
	setp.lt.s32 	%p11, %r52, %r2;
	add.s32 	%r50, %r11, 1;
	setp.lt.s32 	%p12, %r50, %r24;
	and.pred  	%p13, %p11, %p12;
	@%p13 bra 	$L__BB7_4;
$L__BB7_8:
	add.s32 	%r51, %r51, 1;
	setp.ne.s32 	%p14, %r51, %r27;
	@%p14 bra 	$L__BB7_2;
$L__BB7_9:
	ret;

}
	// .globl	_Z7fill_dOPfS_iiiiiiiii
.visible .entry _Z7fill_dOPfS_iiiiiiiii(
	.param .u64 .ptr .align 1 _Z7fill_dOPfS_iiiiiiiii_param_0,
	.param .u64 .ptr .align 1 _Z7fill_dOPfS_iiiiiiiii_param_1,
	.param .u32 _Z7fill_dOPfS_iiiiiiiii_param_2,
	.param .u32 _Z7fill_dOPfS_iiiiiiiii_param_3,
	.param .u32 _Z7fill_dOPfS_iiiiiiiii_param_4,
	.param .u32 _Z7fill_dOPfS_iiiiiiiii_param_5,
	.param .u32 _Z7fill_dOPfS_iiiiiiiii_param_6,
	.param .u32 _Z7fill_dOPfS_iiiiiiiii_param_7,
	.param .u32 _Z7fill_dOPfS_iiiiiiiii_param_8,
	.param .u32 _Z7fill_dOPfS_iiiiiiiii_param_9,
	.param .u32 _Z7fill_dOPfS_iiiiiiiii_param_10
)
{
	.reg .pred 	%p<12>;
	.reg .b32 	%r<111>;
	.reg .b32 	%f<8>;
	.reg .b64 	%rd<30>;

	ld.param.u64 	%rd6, [_Z7fill_dOPfS_iiiiiiiii_param_0];
	ld.param.u64 	%rd7, [_Z7fill_dOPfS_iiiiiiiii_param_1];
	ld.param.u32 	%r42, [_Z7fill_dOPfS_iiiiiiiii_param_2];
	ld.param.u32 	%r43, [_Z7fill_dOPfS_iiiiiiiii_param_3];
	ld.param.u32 	%r50, [_Z7fill_dOPfS_iiiiiiiii_param_4];
	ld.param.u32 	%r45, [_Z7fill_dOPfS_iiiiiiiii_param_5];
	ld.param.u32 	%r46, [_Z7fill_dOPfS_iiiiiiiii_param_6];
	ld.param.u32 	%r48, [_Z7fill_dOPfS_iiiiiiiii_param_8];
	ld.param.u32 	%r49, [_Z7fill_dOPfS_iiiiiiiii_param_9];
	cvta.to.global.u64 	%rd1, %rd7;
	cvta.to.global.u64 	%rd2, %rd6;
	mov.u32 	%r1, %ctaid.y;
	add.s32 	%r51, %r50, 31;
	shr.s32 	%r52, %r51, 31;
	shr.u32 	%r53, %r52, 27;
	add.s32 	%r54, %r51, %r53;
	shr.s32 	%r2, %r54, 5;
	mov.u32 	%r55, %tid.x;
	mul.lo.s32 	%r56, %r2, %r55;
	max.s32 	%r57, %r56, 0;
	setp.ge.s32 	%p2, %r57, %r50;
	@%p2 bra 	$L__BB8_11;
	add.s32 	%r59, %r45, 31;
	shr.s32 	%r60, %r59, 31;
	shr.u32 	%r61, %r60, 27;
	add.s32 	%r62, %r59, %r61;
	shr.s32 	%r63, %r62, 5;
	mov.u32 	%r64, %tid.y;
	mov.u32 	%r65, %ctaid.x;
	mul.lo.s32 	%r66, %r63, %r64;
	max.s32 	%r67, %r66, 0;
	setp.lt.s32 	%p1, %r67, %r45;
	add.s32 	%r68, %r42, -1;
	mul.lo.s32 	%r5, %r50, %r65;
	add.s32 	%r69, %r68, %r46;
	add.s32 	%r6, %r43, -1;
	mad.lo.s32 	%r7, %r69, %r65, %r68;
	not.b32 	%r70, %r66;
	add.s32 	%r71, %r45, %r70;
	max.s32 	%r72, %r63, 1;
	add.s32 	%r73, %r72, -1;
	min.u32 	%r8, %r71, %r73;
	add.s32 	%r74, %r8, 1;
	and.b32  	%r9, %r74, 3;
	mul.lo.s32 	%r75, %r66, %r48;
	add.s32 	%r76, %r75, %r48;
	add.s32 	%r10, %r6, %r76;
	mul.lo.s32 	%r77, %r49, %r48;
	shl.b32 	%r11, %r77, 2;
	add.s32 	%r78, %r66, 2;
	mad.lo.s32 	%r12, %r48, %r78, %r6;
	add.s32 	%r79, %r66, 3;
	mad.lo.s32 	%r13, %r48, %r79, %r6;
	add.s32 	%r14, %r6, %r75;
	mov.b32 	%r103, 0;
	not.pred 	%p3, %p1;
	mul.wide.s32 	%rd4, %r49, 4;
$L__BB8_2:
	add.s32 	%r16, %r103, %r56;
	@%p3 bra 	$L__BB8_10;
	ld.param.u32 	%r102, [_Z7fill_dOPfS_iiiiiiiii_param_7];
	setp.lt.u32 	%p4, %r8, 3;
	add.s32 	%r81, %r16, %r5;
	mul.lo.s32 	%r17, %r81, %r45;
	mad.lo.s32 	%r82, %r16, %r48, %r7;
	add.s32 	%r83, %r6, %r102;
	mul.lo.s32 	%r18, %r82, %r83;
	mov.b32 	%r110, 0;
	@%p4 bra 	$L__BB8_6;
	add.s32 	%r84, %r8, 1;
	and.b32  	%r85, %r84, -4;
	neg.s32 	%r109, %r85;
	add.s32 	%r86, %r66, %r17;
	mad.lo.s32 	%r108, %r49, %r86, %r1;
	add.s32 	%r87, %r10, %r18;
	mad.lo.s32 	%r107, %r49, %r87, %r1;
	add.s32 	%r88, %r12, %r18;
	mad.lo.s32 	%r106, %r49, %r88, %r1;
	add.s32 	%r89, %r13, %r18;
	mad.lo.s32 	%r105, %r49, %r89, %r1;
	add.s32 	%r90, %r14, %r18;
	mad.lo.s32 	%r104, %r49, %r90, %r1;
$L__BB8_5:
	add.s32 	%r91, %r8, 1;
	and.b32  	%r110, %r91, -4;
	mul.wide.s32 	%rd8, %r108, 4;
	add.s64 	%rd9, %rd2, %rd8;
	ld.global.f32 	%f1, [%rd9];
	mul.wide.s32 	%rd10, %r104, 4;
	add.s64 	%rd11, %rd1, %rd10;
	st.global.f32 	[%rd11], %f1;
	add.s64 	%rd13, %rd9, %rd4;
	ld.global.f32 	%f2, [%rd13];
	mul.wide.s32 	%rd14, %r107, 4;
	add.s64 	%rd15, %rd1, %rd14;
	st.global.f32 	[%rd15], %f2;
	add.s64 	%rd16, %rd13, %rd4;
	ld.global.f32 	%f3, [%rd16];
	mul.wide.s32 	%rd17, %r106, 4;
	add.s64 	%rd18, %rd1, %rd17;
	st.global.f32 	[%rd18], %f3;
	add.s64 	%rd19, %rd16, %rd4;
	ld.global.f32 	%f4, [%rd19];
	mul.wide.s32 	%rd20, %r105, 4;
	add.s64 	%rd21, %rd1, %rd20;
	st.global.f32 	[%rd21], %f4;
	add.s32 	%r109, %r109, 4;
	shl.b32 	%r92, %r49, 2;
	add.s32 	%r108, %r108, %r92;
	add.s32 	%r107, %r107, %r11;
	add.s32 	%r106, %r106, %r11;
	add.s32 	%r105, %r105, %r11;
	add.s32 	%r104, %r104, %r11;
	setp.ne.s32 	%p5, %r109, 0;
	@%p5 bra 	$L__BB8_5;
$L__BB8_6:
	setp.eq.s32 	%p6, %r9, 0;
	@%p6 bra 	$L__BB8_10;
	setp.eq.s32 	%p7, %r9, 1;
	add.s32 	%r93, %r110, %r66;
	add.s32 	%r94, %r17, %r93;
	mad.lo.s32 	%r95, %r94, %r49, %r1;
	mul.wide.s32 	%rd22, %r95, 4;
	add.s64 	%rd3, %rd2, %rd22;
	ld.global.f32 	%f5, [%rd3];
	add.s32 	%r96, %r6, %r18;
	mad.lo.s32 	%r39, %r93, %r48, %r96;
	mad.lo.s32 	%r97, %r39, %r49, %r1;
	mul.wide.s32 	%rd23, %r97, 4;
	add.s64 	%rd24, %rd1, %rd23;
	st.global.f32 	[%rd24], %f5;
	@%p7 bra 	$L__BB8_10;
	setp.eq.s32 	%p8, %r9, 2;
	add.s64 	%rd5, %rd3, %rd4;
	ld.global.f32 	%f6, [%rd5];
	add.s32 	%r40, %r39, %r48;
	mad.lo.s32 	%r98, %r40, %r49, %r1;
	mul.wide.s32 	%rd25, %r98, 4;
	add.s64 	%rd26, %rd1, %rd25;
	st.global.f32 	[%rd26], %f6;
	@%p8 bra 	$L__BB8_10;
	add.s64 	%rd27, %rd5, %rd4;
	ld.global.f32 	%f7, [%rd27];
	add.s32 	%r99, %r40, %r48;
	mad.lo.s32 	%r100, %r99, %r49, %r1;
	mul.wide.s32 	%rd28, %r100, 4;
	add.s64 	%rd29, %rd1, %rd28;
	st.global.f32 	[%rd29], %f7;
$L__BB8_10:
	add.s32 	%r103, %r103, 1;
	setp.lt.s32 	%p9, %r103, %r2;
	add.s32 	%r101, %r103, %r56;
	setp.lt.s32 	%p10, %r101, %r50;
	and.pred  	%p11, %p9, %p10;
	@%p11 bra 	$L__BB8_2;
$L__BB8_11:
	ret;

}
	// .globl	_Z10compute_dwPfS_S_iiiiiiiiiiii
.visible .entry _Z10compute_dwPfS_S_iiiiiiiiiiii(
	.param .u64 .ptr .align 1 _Z10compute_dwPfS_S_iiiiiiiiiiii_param_0,
	.param .u64 .ptr .align 1 _Z10compute_dwPfS_S_iiiiiiiiiiii_param_1,
	.param .u64 .ptr .align 1 _Z10compute_dwPfS_S_iiiiiiiiiiii_param_2,
	.param .u32 _Z10compute_dwPfS_S_iiiiiiiiiiii_param_3,
	.param .u32 _Z10compute_dwPfS_S_iiiiiiiiiiii_param_4,
	.param .u32 _Z10compute_dwPfS_S_iiiiiiiiiiii_param_5,
	.param .u32 _Z10compute_dwPfS_S_iiiiiiiiiiii_param_6,
	.param .u32 _Z10compute_dwPfS_S_iiiiiiiiiiii_param_7,
	.param .u32 _Z10compute_dwPfS_S_iiiiiiiiiiii_param_8,
	.param .u32 _Z10compute_dwPfS_S_iiiiiiiiiiii_param_9,
	.param .u32 _Z10compute_dwPfS_S_iiiiiiiiiiii_param_10,
	.param .u32 _Z10compute_dwPfS_S_iiiiiiiiiiii_param_11,
	.param .u32 _Z10compute_dwPfS_S_iiiiiiiiiiii_param_12,
	.param .u32 _Z10compute_dwPfS_S_iiiiiiiiiiii_param_13,
	.param .u32 _Z10compute_dwPfS_S_iiiiiiiiiiii_param_14
)
{
	.reg .pred 	%p<17>;
	.reg .b32 	%r<139>;
	.reg .b32 	%f<71>;
	.reg .b64 	%rd<61>;

	ld.param.u64 	%rd5, [_Z10compute_dwPfS_S_iiiiiiiiiiii_param_0];
	ld.param.u64 	%rd6, [_Z10compute_dwPfS_S_iiiiiiiiiiii_param_1];
	ld.param.u64 	%rd4, [_Z10compute_dwPfS_S_iiiiiiiiiiii_param_2];
	ld.param.u32 	%r55, [_Z10compute_dwPfS_S_iiiiiiiiiiii_param_3];
	ld.param.u32 	%r56, [_Z10compute_dwPfS_S_iiiiiiiiiiii_param_4];
	ld.param.u32 	%r59, [_Z10compute_dwPfS_S_iiiiiiiiiiii_param_8];
	ld.param.u32 	%r60, [_Z10compute_dwPfS_S_iiiiiiiiiiii_param_9];
	ld.param.u32 	%r61, [_Z10compute_dwPfS_S_iiiiiiiiiiii_param_10];
	ld.param.u32 	%r62, [_Z10compute_dwPfS_S_iiiiiiiiiiii_param_11];
	ld.param.u32 	%r66, [_Z10compute_dwPfS_S_iiiiiiiiiiii_param_12];
	ld.param.u32 	%r65, [_Z10compute_dwPfS_S_iiiiiiiiiiii_param_14];
	cvta.to.global.u64 	%rd1, %rd5;
	cvta.to.global.u64 	%rd2, %rd6;
	mov.u32 	%r67, %ctaid.x;
	shl.b32 	%r68, %r67, 5;
	mov.u32 	%r69, %tid.x;
	add.s32 	%r1, %r68, %r69;
	mov.u32 	%r70, %ctaid.y;
	shl.b32 	%r71, %r70, 5;
	mov.u32 	%r72, %tid.y;
	add.s32 	%r73, %r71, %r72;
	setp.ge.s32 	%p1, %r1, %r62;
	setp.ge.s32 	%p2, %r73, %r66;
	or.pred  	%p3, %p1, %p2;
	setp.lt.s32 	%p4, %r55, 1;
	or.pred  	%p5, %p3, %p4;
	@%p5 bra 	$L__BB9_17;
	ld.param.u32 	%r122, [_Z10compute_dwPfS_S_iiiiiiiiiiii_param_13];
	cvta.to.global.u64 	%rd7, %rd4;
	mad.lo.s32 	%r74, %r122, %r59, %r65;
	mad.lo.s32 	%r75, %r74, %r62, %r1;
	mad.lo.s32 	%r76, %r75, %r66, %r73;
	mul.wide.s32 	%rd8, %r76, 4;
	add.s64 	%rd3, %rd7, %rd8;
	min.s32 	%r77, %r60, %r61;
	setp.lt.s32 	%p6, %r77, 1;
	@%p6 bra 	$L__BB9_17;
	and.b32  	%r3, %r61, 7;
	ld.global.f32 	%f69, [%rd3];
	and.b32  	%r4, %r61, 2147483640;
	mul.lo.s32 	%r79, %r62, %r56;
	shl.b32 	%r5, %r79, 3;
	shl.b32 	%r80, %r56, 1;
	add.s32 	%r6, %r65, %r80;
	mad.lo.s32 	%r7, %r56, 3, %r65;
	mad.lo.s32 	%r8, %r56, 5, %r65;
	mad.lo.s32 	%r9, %r56, 7, %r65;
	shl.b32 	%r10, %r66, 3;
	mov.b32 	%r124, 0;
	mul.wide.s32 	%rd53, %r66, 4;
$L__BB9_3:
	ld.param.u32 	%r123, [_Z10compute_dwPfS_S_iiiiiiiiiiii_param_13];
	ld.param.u32 	%r120, [_Z10compute_dwPfS_S_iiiiiiiiiiii_param_5];
	mad.lo.s32 	%r12, %r124, %r120, %r123;
	mov.b32 	%r125, 0;
$L__BB9_4:
	ld.param.u32 	%r121, [_Z10compute_dwPfS_S_iiiiiiiiiiii_param_6];
	setp.lt.u32 	%p7, %r61, 8;
	mad.lo.s32 	%r14, %r124, %r60, %r125;
	mul.lo.s32 	%r15, %r14, %r61;
	mad.lo.s32 	%r83, %r125, %r56, %r12;
	mul.lo.s32 	%r16, %r83, %r121;
	add.s32 	%r17, %r65, %r16;
	mov.b32 	%r137, 0;
	@%p7 bra 	$L__BB9_7;
	and.b32  	%r84, %r61, 2147483640;
	neg.s32 	%r135, %r84;
	add.s32 	%r85, %r65, %r56;
	add.s32 	%r86, %r85, %r16;
	mad.lo.s32 	%r134, %r62, %r86, %r1;
	add.s32 	%r87, %r6, %r16;
	mad.lo.s32 	%r133, %r62, %r87, %r1;
	add.s32 	%r88, %r7, %r16;
	mad.lo.s32 	%r132, %r62, %r88, %r1;
	shl.b32 	%r89, %r56, 2;
	add.s32 	%r90, %r65, %r89;
	add.s32 	%r91, %r90, %r16;
	mad.lo.s32 	%r131, %r62, %r91, %r1;
	add.s32 	%r92, %r8, %r16;
	mad.lo.s32 	%r130, %r62, %r92, %r1;
	mad.lo.s32 	%r93, %r56, 6, %r65;
	add.s32 	%r94, %r93, %r16;
	mad.lo.s32 	%r129, %r62, %r94, %r1;
	add.s32 	%r95, %r9, %r16;
	mad.lo.s32 	%r128, %r62, %r95, %r1;
	mad.lo.s32 	%r127, %r62, %r17, %r1;
	mul.lo.s32 	%r96, %r66, %r61;
	mad.lo.s32 	%r126, %r96, %r14, %r73;
$L__BB9_6:
	.pragma "nounroll";
	mul.wide.s32 	%rd9, %r126, 4;
	add.s64 	%rd10, %rd2, %rd9;
	ld.global.f32 	%f18, [%rd10];
	mul.wide.s32 	%rd11, %r127, 4;
	add.s64 	%rd12, %rd1, %rd11;
	ld.global.f32 	%f19, [%rd12];
	fma.rn.f32 	%f20, %f18, %f19, %f69;
	st.global.f32 	[%rd3], %f20;
	add.s64 	%rd14, %rd10, %rd53;
	ld.global.f32 	%f21, [%rd14];
	mul.wide.s32 	%rd15, %r134, 4;
	add.s64 	%rd16, %rd1, %rd15;
	ld.global.f32 	%f22, [%rd16];
	fma.rn.f32 	%f23, %f21, %f22, %f20;
	st.global.f32 	[%rd3], %f23;
	add.s64 	%rd17, %rd14, %rd53;
	ld.global.f32 	%f24, [%rd17];
	mul.wide.s32 	%rd18, %r133, 4;
	add.s64 	%rd19, %rd1, %rd18;
	ld.global.f32 	%f25, [%rd19];
	fma.rn.f32 	%f26, %f24, %f25, %f23;
	st.global.f32 	[%rd3], %f26;
	add.s64 	%rd20, %rd17, %rd53;
	ld.global.f32 	%f27, [%rd20];
	mul.wide.s32 	%rd21, %r132, 4;
	add.s64 	%rd22, %rd1, %rd21;
	ld.global.f32 	%f28, [%rd22];
	fma.rn.f32 	%f29, %f27, %f28, %f26;
	st.global.f32 	[%rd3], %f29;
	add.s64 	%rd23, %rd20, %rd53;
	ld.global.f32 	%f30, [%rd23];
	mul.wide.s32 	%rd24, %r131, 4;
	add.s64 	%rd25, %rd1, %rd24;
	ld.global.f32 	%f31, [%rd25];
	fma.rn.f32 	%f32, %f30, %f31, %f29;
	st.global.f32 	[%rd3], %f32;
	add.s64 	%rd26, %rd23, %rd53;
	ld.global.f32 	%f33, [%rd26];
	mul.wide.s32 	%rd27, %r130, 4;
	add.s64 	%rd28, %rd1, %rd27;
	ld.global.f32 	%f34, [%rd28];
	fma.rn.f32 	%f35, %f33, %f34, %f32;
	st.global.f32 	[%rd3], %f35;
	add.s64 	%rd29, %rd26, %rd53;
	ld.global.f32 	%f36, [%rd29];
	mul.wide.s32 	%rd30, %r129, 4;
	add.s64 	%rd31, %rd1, %rd30;
	ld.global.f32 	%f37, [%rd31];
	fma.rn.f32 	%f38, %f36, %f37, %f35;
	st.global.f32 	[%rd3], %f38;
	add.s64 	%rd32, %rd29, %rd53;
	ld.global.f32 	%f39, [%rd32];
	mul.wide.s32 	%rd33, %r128, 4;
	add.s64 	%rd34, %rd1, %rd33;
	ld.global.f32 	%f40, [%rd34];
	fma.rn.f32 	%f69, %f39, %f40, %f38;
	st.global.f32 	[%rd3], %f69;
	add.s32 	%r135, %r135, 8;
	add.s32 	%r134, %r134, %r5;
	add.s32 	%r133, %r133, %r5;
	add.s32 	%r132, %r132, %r5;
	add.s32 	%r131, %r131, %r5;
	add.s32 	%r130, %r130, %r5;
	add.s32 	%r129, %r129, %r5;
	add.s32 	%r128, %r128, %r5;
	add.s32 	%r127, %r127, %r5;
	add.s32 	%r126, %r126, %r10;
	setp.ne.s32 	%p8, %r135, 0;
	mov.u32 	%r137, %r4;
	@%p8 bra 	$L__BB9_6;
$L__BB9_7:
	setp.eq.s32 	%p9, %r3, 0;
	@%p9 bra 	$L__BB9_15;
	add.s32 	%r97, %r3, -1;
	setp.lt.u32 	%p10, %r97, 3;
	@%p10 bra 	$L__BB9_10;
	add.s32 	%r98, %r15, %r137;
	mad.lo.s32 	%r99, %r98, %r66, %r73;
	mul.wide.s32 	%rd35, %r99, 4;
	add.s64 	%rd36, %rd2, %rd35;
	ld.global.f32 	%f41, [%rd36];
	mad.lo.s32 	%r100, %r137, %r56, %r17;
	mad.lo.s32 	%r101, %r100, %r62, %r1;
	mul.wide.s32 	%rd37, %r101, 4;
	add.s64 	%rd38, %rd1, %rd37;
	ld.global.f32 	%f42, [%rd38];
	fma.rn.f32 	%f43, %f41, %f42, %f69;
	st.global.f32 	[%rd3], %f43;
	add.s64 	%rd40, %rd36, %rd53;
	ld.global.f32 	%f44, [%rd40];
	add.s32 	%r102, %r100, %r56;
	mad.lo.s32 	%r103, %r102, %r62, %r1;
	mul.wide.s32 	%rd41, %r103, 4;
	add.s64 	%rd42, %rd1, %rd41;
	ld.global.f32 	%f45, [%rd42];
	fma.rn.f32 	%f46, %f44, %f45, %f43;
	st.global.f32 	[%rd3], %f46;
	add.s64 	%rd43, %rd40, %rd53;
	ld.global.f32 	%f47, [%rd43];
	add.s32 	%r104, %r102, %r56;
	mad.lo.s32 	%r105, %r104, %r62, %r1;
	mul.wide.s32 	%rd44, %r105, 4;
	add.s64 	%rd45, %rd1, %rd44;
	ld.global.f32 	%f48, [%rd45];
	fma.rn.f32 	%f49, %f47, %f48, %f46;
	st.global.f32 	[%rd3], %f49;
	add.s64 	%rd46, %rd43, %rd53;
	ld.global.f32 	%f50, [%rd46];
	add.s32 	%r106, %r104, %r56;
	mad.lo.s32 	%r107, %r106, %r62, %r1;
	mul.wide.s32 	%rd47, %r107, 4;
	add.s64 	%rd48, %rd1, %rd47;
	ld.global.f32 	%f51, [%rd48];
	fma.rn.f32 	%f69, %f50, %f51, %f49;
	st.global.f32 	[%rd3], %f69;
	add.s32 	%r137, %r137, 4;
$L__BB9_10:
	and.b32  	%r108, %r61, 3;
	setp.eq.s32 	%p11, %r108, 0;
	@%p11 bra 	$L__BB9_15;
	setp.eq.s32 	%p12, %r108, 1;
	@%p12 bra 	$L__BB9_13;
	add.s32 	%r109, %r15, %r137;
	mad.lo.s32 	%r110, %r109, %r66, %r73;
	mul.wide.s32 	%rd49, %r110, 4;
	add.s64 	%rd50, %rd2, %rd49;
	ld.global.f32 	%f52, [%rd50];
	mad.lo.s32 	%r111, %r137, %r56, %r17;
	mad.lo.s32 	%r112, %r111, %r62, %r1;
	mul.wide.s32 	%rd51, %r112, 4;
	add.s64 	%rd52, %rd1, %rd51;
	ld.global.f32 	%f53, [%rd52];
	fma.rn.f32 	%f54, %f52, %f53, %f69;
	st.global.f32 	[%rd3], %f54;
	add.s64 	%rd54, %rd50, %rd53;
	ld.global.f32 	%f55, [%rd54];
	add.s32 	%r113, %r111, %r56;
	mad.lo.s32 	%r114, %r113, %r62, %r1;
	mul.wide.s32 	%rd55, %r114, 4;
	add.s64 	%rd56, %rd1, %rd55;
	ld.global.f32 	%f56, [%rd56];
	fma.rn.f32 	%f69, %f55, %f56, %f54;
	st.global.f32 	[%rd3], %f69;
	add.s32 	%r137, %r137, 2;
$L__BB9_13:
	and.b32  	%r115, %r61, 1;
	setp.eq.b32 	%p13, %r115, 1;
	not.pred 	%p14, %p13;
	@%p14 bra 	$L__BB9_15;
	add.s32 	%r116, %r15, %r137;
	mad.lo.s32 	%r117, %r116, %r66, %r73;
	mul.wide.s32 	%rd57, %r117, 4;
	add.s64 	%rd58, %rd2, %rd57;
	ld.global.f32 	%f57, [%rd58];
	mad.lo.s32 	%r118, %r137, %r56, %r17;
	mad.lo.s32 	%r119, %r118, %r62, %r1;
	mul.wide.s32 	%rd59, %r119, 4;
	add.s64 	%rd60, %rd1, %rd59;
	ld.global.f32 	%f58, [%rd60];
	fma.rn.f32 	%f69, %f57, %f58, %f69;
	st.global.f32 	[%rd3], %f69;
$L__BB9_15:
	add.s32 	%r125, %r125, 1;
	setp.ne.s32 	%p15, %r125, %r60;
	@%p15 bra 	$L__BB9_4;
	add.s32 	%r124, %r124, 1;
	setp.ne.s32 	%p16, %r124, %r55;
	@%p16 bra 	$L__BB9_3;
$L__BB9_17:
	ret;

}


// ===== COMPILED SASS (sm_100) =====

	.target	sm_100

	.elftype	@"ET_EXEC"


//--------------------- .note.nv.tkinfo           --------------------------
	.section	.note.nv.tkinfo,"",@"SHT_NOTE"
	.sectionflags	@"SHF_NOTE_NV_TKINFO"
	.tkinfo
        /*0018*/ 	.word	0x00000002
        /*0030*/ 	.string	""
        /*0030*/ 	.string	"ptxas"
        /*0030*/ 	.string	"Cuda compilation tools, release 13.0, V13.0.88"
        /*0030*/ 	.string	"Build cuda_13.0.r13.0/compiler.36424714_0"
        /*0030*/ 	.string	"-arch sm_100 -m 64 "



//--------------------- .note.nv.cuinfo           --------------------------
	.section	.note.nv.cuinfo,"",@"SHT_NOTE"
	.sectionflags	@"SHF_NOTE_NV_CUINFO"
        /*0018*/ 	.short	0x0002
        /*001a*/ 	.short	0x0064
        /*001c*/ 	.short	0x0082
	.zero		2


//--------------------- .nv.info                  --------------------------
	.section	.nv.info,"",@"SHT_CUDA_INFO"
	.align	4


	//----- nvinfo : EIATTR_REGCOUNT
	.align		4
        /*0000*/ 	.byte	0x04, 0x2f
        /*0002*/ 	.short	(.L_1 - .L_0)
	.align		4
.L_0:
        /*0004*/ 	.word	index@(_Z17vector_add_kernelPfS_S_i)
        /*0008*/ 	.word	0x0000000c


	//----- nvinfo : EIATTR_FRAME_SIZE
	.align		4
.L_1:
        /*000c*/ 	.byte	0x04, 0x11
        /*000e*/ 	.short	(.L_3 - .L_2)
	.align		4
.L_2:
        /*0010*/ 	.word	index@(_Z17vector_add_kernelPfS_S_i)
        /*0014*/ 	.word	0x00000000


	//----- nvinfo : EIATTR_REGCOUNT
	.align		4
.L_3:
        /*0018*/ 	.byte	0x04, 0x2f
        /*001a*/ 	.short	(.L_5 - .L_4)
	.align		4
.L_4:
        /*001c*/ 	.word	index@(_Z10bmm_kernelPfS_S_iiii)
        /*0020*/ 	.word	0x00000020


	//----- nvinfo : EIATTR_FRAME_SIZE
	.align		4
.L_5:
        /*0024*/ 	.byte	0x04, 0x11
        /*0026*/ 	.short	(.L_7 - .L_6)
	.align		4
.L_6:
        /*0028*/ 	.word	index@(_Z10bmm_kernelPfS_S_iiii)
        /*002c*/ 	.word	0x00000000


	//----- nvinfo : EIATTR_REGCOUNT
	.align		4
.L_7:
        /*0030*/ 	.byte	0x04, 0x2f
        /*0032*/ 	.short	(.L_9 - .L_8)
	.align		4
.L_8:
        /*0034*/ 	.word	index@(_Z12shift_kernelPfS_iiiiiiii)
        /*0038*/ 	.word	0x00000020


	//----- nvinfo : EIATTR_FRAME_SIZE
	.align		4
.L_9:
        /*003c*/ 	.byte	0x04, 0x11
        /*003e*/ 	.short	(.L_11 - .L_10)
	.align		4
.L_10:
        /*0040*/ 	.word	index@(_Z12shift_kernelPfS_iiiiiiii)
        /*0044*/ 	.word	0x00000000


	//----- nvinfo : EIATTR_REGCOUNT
	.align		4
.L_11:
        /*0048*/ 	.byte	0x04, 0x2f
        /*004a*/ 	.short	(.L_13 - .L_12)
	.align		4
.L_12:
        /*004c*/ 	.word	index@(_Z8conv_bmmPfS_S_iiii)
        /*0050*/ 	.word	0x00000020


	//----- nvinfo : EIATTR_FRAME_SIZE
	.align		4
.L_13:
        /*0054*/ 	.byte	0x04, 0x11
        /*0056*/ 	.short	(.L_15 - .L_14)
	.align		4
.L_14:
        /*0058*/ 	.word	index@(_Z8conv_bmmPfS_S_iiii)
        /*005c*/ 	.word	0x00000000


	//----- nvinfo : EIATTR_REGCOUNT
	.align		4
.L_15:
        /*0060*/ 	.byte	0x04, 0x2f
        /*0062*/ 	.short	(.L_17 - .L_16)
	.align		4
.L_16:
        /*0064*/ 	.word	index@(_Z23flash_attention_forwardPfS_S_S_S_iiiifii)
        /*0068*/ 	.word	0x00000028


	//----- nvinfo : EIATTR_FRAME_SIZE
	.align		4
.L_17:
        /*006c*/ 	.byte	0x04, 0x11
        /*006e*/ 	.short	(.L_19 - .L_18)
	.align		4
.L_18:
        /*0070*/ 	.word	index@($__internal_1_$__cuda_sm3x_div_rn_noftz_f32_slowpath)
        /*0074*/ 	.word	0x00000000


	//----- nvinfo : EIATTR_FRAME_SIZE
	.align		4
.L_19:
        /*0078*/ 	.byte	0x04, 0x11
        /*007a*/ 	.short	(.L_21 - .L_20)
	.align		4
.L_20:
        /*007c*/ 	.word	index@(_Z23flash_attention_forwardPfS_S_S_S_iiiifii)
        /*0080*/ 	.word	0x00000000


	//----- nvinfo : EIATTR_REGCOUNT
	.align		4
.L_21:
        /*0084*/ 	.byte	0x04, 0x2f
        /*0086*/ 	.short	(.L_23 - .L_22)
	.align		4
.L_22:
        /*0088*/ 	.word	index@(_Z6rowsumPfS_S_iiii)
        /*008c*/ 	.word	0x0000001e


	//----- nvinfo : EIATTR_FRAME_SIZE
	.align		4
.L_23:
        /*0090*/ 	.byte	0x04, 0x11
        /*0092*/ 	.short	(.L_25 - .L_24)
	.align		4
.L_24:
        /*0094*/ 	.word	index@(_Z6rowsumPfS_S_iiii)
        /*0098*/ 	.word	0x00000000


	//----- nvinfo : EIATTR_REGCOUNT
	.align		4
.L_25:
        /*009c*/ 	.byte	0x04, 0x2f
        /*009e*/ 	.short	(.L_27 - .L_26)
	.align		4
.L_26:
        /*00a0*/ 	.word	index@(_Z24flash_attention_backwardPfS_S_S_S_S_S_S_S_S_S_iiiifii)
        /*00a4*/ 	.word	0x00000028


	//----- nvinfo : EIATTR_FRAME_SIZE
	.align		4
.L_27:
        /*00a8*/ 	.byte	0x04, 0x11
        /*00aa*/ 	.short	(.L_29 - .L_28)
	.align		4
.L_28:
        /*00ac*/ 	.word	index@($__internal_0_$__cuda_sm3x_div_rn_noftz_f32_slowpath)
        /*00b0*/ 	.word	0x00000000


	//----- nvinfo : EIATTR_FRAME_SIZE
	.align		4
.L_29:
        /*00b4*/ 	.byte	0x04, 0x11
        /*00b6*/ 	.short	(.L_31 - .L_30)
	.align		4
.L_30:
        /*00b8*/ 	.word	index@(_Z24flash_attention_backwardPfS_S_S_S_S_S_S_S_S_S_iiiifii)
        /*00bc*/ 	.word	0x00000000


	//----- nvinfo : EIATTR_REGCOUNT
	.align		4
.L_31:
        /*00c0*/ 	.byte	0x04, 0x2f
        /*00c2*/ 	.short	(.L_33 - .L_32)
	.align		4
.L_32:
        /*00c4*/ 	.word	index@(_Z18filp_and_transposePfS_iiii)
        /*00c8*/ 	.word	0x0000001e


	//----- nvinfo : EIATTR_FRAME_SIZE
	.align		4
.L_33:
        /*00cc*/ 	.byte	0x04, 0x11
        /*00ce*/ 	.short	(.L_35 - .L_34)
	.align		4
.L_34:
        /*00d0*/ 	.word	index@(_Z18filp_and_transposePfS_iiii)
        /*00d4*/ 	.word	0x00000000


	//----- nvinfo : EIATTR_REGCOUNT
	.align		4
.L_35:
        /*00d8*/ 	.byte	0x04, 0x2f
        /*00da*/ 	.short	(.L_37 - .L_36)
	.align		4
.L_36:
        /*00dc*/ 	.word	index@(_Z7fill_dOPfS_iiiiiiiii)
        /*00e0*/ 	.word	0x00000020


	//----- nvinfo : EIATTR_FRAME_SIZE
	.align		4
.L_37:
        /*00e4*/ 	.byte	0x04, 0x11
        /*00e6*/ 	.short	(.L_39 - .L_38)
	.align		4
.L_38:
        /*00e8*/ 	.word	index@(_Z7fill_dOPfS_iiiiiiiii)
        /*00ec*/ 	.word	0x00000000


	//----- nvinfo : EIATTR_REGCOUNT
	.align		4
.L_39:
        /*00f0*/ 	.byte	0x04, 0x2f
        /*00f2*/ 	.short	(.L_41 - .L_40)
	.align		4
.L_40:
        /*00f4*/ 	.word	index@(_Z10compute_dwPfS_S_iiiiiiiiiiii)
        /*00f8*/ 	.word	0x00000020


	//----- nvinfo : EIATTR_FRAME_SIZE
	.align		4
.L_41:
        /*00fc*/ 	.byte	0x04, 0x11
        /*00fe*/ 	.short	(.L_43 - .L_42)
	.align		4
.L_42:
        /*0100*/ 	.word	index@(_Z10compute_dwPfS_S_iiiiiiiiiiii)
        /*0104*/ 	.word	0x00000000


	//----- nvinfo : EIATTR_MIN_STACK_SIZE
	.align		4
.L_43:
        /*0108*/ 	.byte	0x04, 0x12
        /*010a*/ 	.short	(.L_45 - .L_44)
	.align		4
.L_44:
        /*010c*/ 	.word	index@(_Z10compute_dwPfS_S_iiiiiiiiiiii)
        /*0110*/ 	.word	0x00000000


	//----- nvinfo : EIATTR_MIN_STACK_SIZE
	.align		4
.L_45:
        /*0114*/ 	.byte	0x04, 0x12
        /*0116*/ 	.short	(.L_47 - .L_46)
	.align		4
.L_46:
        /*0118*/ 	.word	index@(_Z7fill_dOPfS_iiiiiiiii)
        /*011c*/ 	.word	0x00000000


	//----- nvinfo : EIATTR_MIN_STACK_SIZE
	.align		4
.L_47:
        /*0120*/ 	.byte	0x04, 0x12
        /*0122*/ 	.short	(.L_49 - .L_48)
	.align		4
.L_48:
        /*0124*/ 	.word	index@(_Z18filp_and_transposePfS_iiii)
        /*0128*/ 	.word	0x00000000


	//----- nvinfo : EIATTR_MIN_STACK_SIZE
	.align		4
.L_49:
        /*012c*/ 	.byte	0x04, 0x12
        /*012e*/ 	.short	(.L_51 - .L_50)
	.align		4
.L_50:
        /*0130*/ 	.word	index@(_Z24flash_attention_backwardPfS_S_S_S_S_S_S_S_S_S_iiiifii)
        /*0134*/ 	.word	0x00000000


	//----- nvinfo : EIATTR_MIN_STACK_SIZE
	.align		4
.L_51:
        /*0138*/ 	.byte	0x04, 0x12
        /*013a*/ 	.short	(.L_53 - .L_52)
	.align		4
.L_52:
        /*013c*/ 	.word	index@(_Z6rowsumPfS_S_iiii)
        /*0140*/ 	.word	0x00000000


	//----- nvinfo : EIATTR_MIN_STACK_SIZE
	.align		4
.L_53:
        /*0144*/ 	.byte	0x04, 0x12
        /*0146*/ 	.short	(.L_55 - .L_54)
	.align		4
.L_54:
        /*0148*/ 	.word	index@(_Z23flash_attention_forwardPfS_S_S_S_iiiifii)
        /*014c*/ 	.word	0x00000000


	//----- nvinfo : EIATTR_MIN_STACK_SIZE
	.align		4
.L_55:
        /*0150*/ 	.byte	0x04, 0x12
        /*0152*/ 	.short	(.L_57 - .L_56)
	.align		4
.L_56:
        /*0154*/ 	.word	index@(_Z8conv_bmmPfS_S_iiii)
        /*0158*/ 	.word	0x00000000


	//----- nvinfo : EIATTR_MIN_STACK_SIZE
	.align		4
.L_57:
        /*015c*/ 	.byte	0x04, 0x12
        /*015e*/ 	.short	(.L_59 - .L_58)
	.align		4
.L_58:
        /*0160*/ 	.word	index@(_Z12shift_kernelPfS_iiiiiiii)
        /*0164*/ 	.word	0x00000000


	//----- nvinfo : EIATTR_MIN_STACK_SIZE
	.align		4
.L_59:
        /*0168*/ 	.byte	0x04, 0x12
        /*016a*/ 	.short	(.L_61 - .L_60)
	.align		4
.L_60:
        /*016c*/ 	.word	index@(_Z10bmm_kernelPfS_S_iiii)
        /*0170*/ 	.word	0x00000000


	//----- nvinfo : EIATTR_MIN_STACK_SIZE
	.align		4
.L_61:
        /*0174*/ 	.byte	0x04, 0x12
        /*0176*/ 	.short	(.L_63 - .L_62)
	.align		4
.L_62:
        /*0178*/ 	.word	index@(_Z17vector_add_kernelPfS_S_i)
        /*017c*/ 	.word	0x00000000
.L_63:


//--------------------- .nv.compat                --------------------------
	.section	.nv.compat,"",@"SHT_CUDA_COMPAT_INFO"
	.align	4
        /*0000*/ 	.byte	0x02, 0x09, 0x00, 0x00, 0x02, 0x02, 0x01, 0x00, 0x02, 0x05, 0x05, 0x00, 0x03, 0x07, 0x01, 0x01
        /*0010*/ 	.byte	0x02, 0x03, 0x00, 0x00, 0x02, 0x06, 0x01, 0x00, 0x04, 0x0b, 0x08, 0x00, 0x01, 0x00, 0x00, 0x00
        /*0020*/ 	.byte	0x00, 0x00, 0x00, 0x00


//--------------------- .nv.info._Z10compute_dwPfS_S_iiiiiiiiiiii --------------------------
	.section	.nv.info._Z10compute_dwPfS_S_iiiiiiiiiiii,"",@"SHT_CUDA_INFO"
	.sectionflags	@""
	.align	4


	//----- nvinfo : EIATTR_CUDA_API_VERSION
	.align		4
        /*0000*/ 	.byte	0x04, 0x37
        /*0002*/ 	.short	(.L_65 - .L_64)
.L_64:
        /*0004*/ 	.word	0x00000082


	//----- nvinfo : EIATTR_KPARAM_INFO
	.align		4
.L_65:
        /*0008*/ 	.byte	0x04, 0x17
        /*000a*/ 	.short	(.L_67 - .L_66)
.L_66:
        /*000c*/ 	.word	0x00000000
        /*0010*/ 	.short	0x000e
        /*0012*/ 	.short	0x0044
        /*0014*/ 	.byte	0x00, 0xf0, 0x11, 0x00


	//----- nvinfo : EIATTR_KPARAM_INFO
	.align		4
.L_67:
        /*0018*/ 	.byte	0x04, 0x17
        /*001a*/ 	.short	(.L_69 - .L_68)
.L_68:
        /*001c*/ 	.word	0x00000000
        /*0020*/ 	.short	0x000d
        /*0022*/ 	.short	0x0040
        /*0024*/ 	.byte	0x00, 0xf0, 0x11, 0x00


	//----- nvinfo : EIATTR_KPARAM_INFO
	.align		4
.L_69:
        /*0028*/ 	.byte	0x04, 0x17
        /*002a*/ 	.short	(.L_71 - .L_70)
.L_70:
        /*002c*/ 	.word	0x00000000
        /*0030*/ 	.short	0x000c
        /*0032*/ 	.short	0x003c
        /*0034*/ 	.byte	0x00, 0xf0, 0x11, 0x00


	//----- nvinfo : EIATTR_KPARAM_INFO
	.align		4
.L_71:
        /*0038*/ 	.byte	0x04, 0x17
        /*003a*/ 	.short	(.L_73 - .L_72)
.L_72:
        /*003c*/ 	.word	0x00000000
        /*0040*/ 	.short	0x000b
        /*0042*/ 	.short	0x0038
        /*0044*/ 	.byte	0x00, 0xf0, 0x11, 0x00


	//----- nvinfo : EIATTR_KPARAM_INFO
	.align		4
.L_73:
        /*0048*/ 	.byte	0x04, 0x17
        /*004a*/ 	.short	(.L_75 - .L_74)
.L_74:
        /*004c*/ 	.word	0x00000000
        /*0050*/ 	.short	0x000a
        /*0052*/ 	.short	0x0034
        /*0054*/ 	.byte	0x00, 0xf0, 0x11, 0x00


	//----- nvinfo : EIATTR_KPARAM_INFO
	.align		4
.L_75:
        /*0058*/ 	.byte	0x04, 0x17
        /*005a*/ 	.short	(.L_77 - .L_76)
.L_76:
        /*005c*/ 	.word	0x00000000
        /*0060*/ 	.short	0x0009
        /*0062*/ 	.short	0x0030
        /*0064*/ 	.byte	0x00, 0xf0, 0x11, 0x00


	//----- nvinfo : EIATTR_KPARAM_INFO
	.align		4
.L_77:
        /*0068*/ 	.byte	0x04, 0x17
        /*006a*/ 	.short	(.L_79 - .L_78)
.L_78:
        /*006c*/ 	.word	0x00000000
        /*0070*/ 	.short	0x0008
        /*0072*/ 	.short	0x002c
        /*0074*/ 	.byte	0x00, 0xf0, 0x11, 0x00


	//----- nvinfo : EIATTR_KPARAM_INFO
	.align		4
.L_79:
        /*0078*/ 	.byte	0x04, 0x17
        /*007a*/ 	.short	(.L_81 - .L_80)
.L_80:
        /*007c*/ 	.word	0x00000000
        /*0080*/ 	.short	0x0007
        /*0082*/ 	.short	0x0028
        /*0084*/ 	.byte	0x00, 0xf0, 0x11, 0x00


	//----- nvinfo : EIATTR_KPARAM_INFO
	.align		4
.L_81:
        /*0088*/ 	.byte	0x04, 0x17
        /*008a*/ 	.short	(.L_83 - .L_82)
.L_82:
        /*008c*/ 	.word	0x00000000
        /*0090*/ 	.short	0x0006
        /*0092*/ 	.short	0x0024
        /*0094*/ 	.byte	0x00, 0xf0, 0x11, 0x00


	//----- nvinfo : EIATTR_KPARAM_INFO
	.align		4
.L_83:
        /*0098*/ 	.byte	0x04, 0x17
        /*009a*/ 	.short	(.L_85 - .L_84)
.L_84:
        /*009c*/ 	.word	0x00000000
        /*00a0*/ 	.short	0x0005
        /*00a2*/ 	.short	0x0020
        /*00a4*/ 	.byte	0x00, 0xf0, 0x11, 0x00


	//----- nvinfo : EIATTR_KPARAM_INFO
	.align		4
.L_85:
        /*00a8*/ 	.byte	0x04, 0x17
        /*00aa*/ 	.short	(.L_87 - .L_86)
.L_86:
        /*00ac*/ 	.word	0x00000000
        /*00b0*/ 	.short	0x0004
        /*00b2*/ 	.short	0x001c
        /*00b4*/ 	.byte	0x00, 0xf0, 0x11, 0x00


	//----- nvinfo : EIATTR_KPARAM_INFO
	.align		4
.L_87:
        /*00b8*/ 	.byte	0x04, 0x17
        /*00ba*/ 	.short	(.L_89 - .L_88)
.L_88:
        /*00bc*/ 	.word	0x00000000
        /*00c0*/ 	.short	0x0003
        /*00c2*/ 	.short	0x0018
        /*00c4*/ 	.byte	0x00, 0xf0, 0x11, 0x00


	//----- nvinfo : EIATTR_KPARAM_INFO
	.align		4
.L_89:
        /*00c8*/ 	.byte	0x04, 0x17
        /*00ca*/ 	.short	(.L_91 - .L_90)
.L_90:
        /*00cc*/ 	.word	0x00000000
        /*00d0*/ 	.short	0x0002
        /*00d2*/ 	.short	0x0010
        /*00d4*/ 	.byte	0x00, 0xf5, 0x21, 0x00


	//----- nvinfo : EIATTR_KPARAM_INFO
	.align		4
.L_91:
        /*00d8*/ 	.byte	0x04, 0x17
        /*00da*/ 	.short	(.L_93 - .L_92)
.L_92:
        /*00dc*/ 	.word	0x00000000
        /*00e0*/ 	.short	0x0001
        /*00e2*/ 	.short	0x0008
        /*00e4*/ 	.byte	0x00, 0xf5, 0x21, 0x00


	//----- nvinfo : EIATTR_KPARAM_INFO
	.align		4
.L_93:
        /*00e8*/ 	.byte	0x04, 0x17
        /*00ea*/ 	.short	(.L_95 - .L_94)
.L_94:
        /*00ec*/ 	.word	0x00000000
        /*00f0*/ 	.short	0x0000
        /*00f2*/ 	.short	0x0000
        /*00f4*/ 	.byte	0x00, 0xf5, 0x21, 0x00


	//----- nvinfo : EIATTR_SPARSE_MMA_MASK
	.align		4
.L_95:
        /*00f8*/ 	.byte	0x03, 0x50
        /*00fa*/ 	.short	0x0000


	//----- nvinfo : EIATTR_MAXREG_COUNT
	.align		4
        /*00fc*/ 	.byte	0x03, 0x1b
        /*00fe*/ 	.short	0x00ff


	//----- nvinfo : EIATTR_MERCURY_ISA_VERSION
	.align		4
        /*0100*/ 	.byte	0x03, 0x5f
        /*0102*/ 	.short	0x0101


	//----- nvinfo : EIATTR_VRC_CTA_INIT_COUNT
	.align		4
        /*0104*/ 	.byte	0x02, 0x4a
	.zero		1
	.zero		1


	//----- nvinfo : EIATTR_EXIT_INSTR_OFFSETS
	.align		4
        /*0108*/ 	.byte	0x04, 0x1c
        /*010a*/ 	.short	(.L_97 - .L_96)


	//   ....[0]....
.L_96:
        /*010c*/ 	.word	0x000000c0


	//   ....[1]....
        /*0110*/ 	.word	0x00000160


	//   ....[2]....
        /*0114*/ 	.word	0x00000e70


	//----- nvinfo : EIATTR_CBANK_PARAM_SIZE
	.align		4
.L_97:
        /*0118*/ 	.byte	0x03, 0x19
        /*011a*/ 	.short	0x0048


	//----- nvinfo : EIATTR_PARAM_CBANK
	.align		4
        /*011c*/ 	.byte	0x04, 0x0a
        /*011e*/ 	.short	(.L_99 - .L_98)
	.align		4
.L_98:
        /*0120*/ 	.word	index@(.nv.constant0._Z10compute_dwPfS_S_iiiiiiiiiiii)
        /*0124*/ 	.short	0x0380
        /*0126*/ 	.short	0x0048


	//----- nvinfo : EIATTR_SW_WAR
	.align		4
.L_99:
        /*0128*/ 	.byte	0x04, 0x36
        /*012a*/ 	.short	(.L_101 - .L_100)
.L_100:
        /*012c*/ 	.word	0x00000008
.L_101:


//--------------------- .nv.info._Z7fill_dOPfS_iiiiiiiii --------------------------
	.section	.nv.info._Z7fill_dOPfS_iiiiiiiii,"",@"SHT_CUDA_INFO"
	.sectionflags	@""
	.align	4


	//----- nvinfo : EIATTR_CUDA_API_VERSION
	.align		4
        /*0000*/ 	.byte	0x04, 0x37
        /*0002*/ 	.short	(.L_103 - .L_102)
.L_102:
        /*0004*/ 	.word	0x00000082


	//----- nvinfo : EIATTR_KPARAM_INFO
	.align		4
.L_103:
        /*0008*/ 	.byte	0x04, 0x17
        /*000a*/ 	.short	(.L_105 - .L_104)
.L_104:
        /*000c*/ 	.word	0x00000000
        /*0010*/ 	.short	0x000a
        /*0012*/ 	.short	0x0030
        /*0014*/ 	.byte	0x00, 0xf0, 0x11, 0x00


	//----- nvinfo : EIATTR_KPARAM_INFO
	.align		4
.L_105:
        /*0018*/ 	.byte	0x04, 0x17
        /*001a*/ 	.short	(.L_107 - .L_106)
.L_106:
        /*001c*/ 	.word	0x00000000
        /*0020*/ 	.short	0x0009
        /*0022*/ 	.short	0x002c
        /*0024*/ 	.byte	0x00, 0xf0, 0x11, 0x00


	//----- nvinfo : EIATTR_KPARAM_INFO
	.align		4
.L_107:
        /*0028*/ 	.byte	0x04, 0x17
        /*002a*/ 	.short	(.L_109 - .L_108)
.L_108:
        /*002c*/ 	.word	0x00000000
        /*0030*/ 	.short	0x0008
        /*0032*/ 	.short	0x0028
        /*0034*/ 	.byte	0x00, 0xf0, 0x11, 0x00


	//----- nvinfo : EIATTR_KPARAM_INFO
	.align		4
.L_109:
        /*0038*/ 	.byte	0x04, 0x17
        /*003a*/ 	.short	(.L_111 - .L_110)
.L_110:
        /*003c*/ 	.word	0x00000000
        /*0040*/ 	.short	0x0007
        /*0042*/ 	.short	0x0024
        /*0044*/ 	.byte	0x00, 0xf0, 0x11, 0x00


	//----- nvinfo : EIATTR_KPARAM_INFO
	.align		4
.L_111:
        /*0048*/ 	.byte	0x04, 0x17
        /*004a*/ 	.short	(.L_113 - .L_112)
.L_112:
        /*004c*/ 	.word	0x00000000
        /*0050*/ 	.short	0x0006
        /*0052*/ 	.short	0x0020
        /*0054*/ 	.byte	0x00, 0xf0, 0x11, 0x00


	//----- nvinfo : EIATTR_KPARAM_INFO
	.align		4
.L_113:
        /*0058*/ 	.byte	0x04, 0x17
        /*005a*/ 	.short	(.L_115 - .L_114)
.L_114:
        /*005c*/ 	.word	0x00000000
        /*0060*/ 	.short	0x0005
        /*0062*/ 	.short	0x001c
        /*0064*/ 	.byte	0x00, 0xf0, 0x11, 0x00


	//----- nvinfo : EIATTR_KPARAM_INFO
	.align		4
.L_115:
        /*0068*/ 	.byte	0x04, 0x17
        /*006a*/ 	.short	(.L_117 - .L_116)
.L_116:
        /*006c*/ 	.word	0x00000000
        /*0070*/ 	.short	0x0004
        /*0072*/ 	.short	0x0018
        /*0074*/ 	.byte	0x00, 0xf0, 0x11, 0x00


	//----- nvinfo : EIATTR_KPARAM_INFO
	.align		4
.L_117:
        /*0078*/ 	.byte	0x04, 0x17
        /*007a*/ 	.short	(.L_119 - .L_118)
.L_118:
        /*007c*/ 	.word	0x00000000
        /*0080*/ 	.short	0x0003
        /*0082*/ 	.short	0x0014
        /*0084*/ 	.byte	0x00, 0xf0, 0x11, 0x00


	//----- nvinfo : EIATTR_KPARAM_INFO
	.align		4
.L_119:
        /*0088*/ 	.byte	0x04, 0x17
        /*008a*/ 	.short	(.L_121 - .L_120)
.L_120:
        /*008c*/ 	.word	0x00000000
        /*0090*/ 	.short	0x0002
        /*0092*/ 	.short	0x0010
        /*0094*/ 	.byte	0x00, 0xf0, 0x11, 0x00


	//----- nvinfo : EIATTR_KPARAM_INFO
	.align		4
.L_121:
        /*0098*/ 	.byte	0x04, 0x17
        /*009a*/ 	.short	(.L_123 - .L_122)
.L_122:
        /*009c*/ 	.word	0x00000000
        /*00a0*/ 	.short	0x0001
        /*00a2*/ 	.short	0x0008
        /*00a4*/ 	.byte	0x00, 0xf5, 0x21, 0x00


	//----- nvinfo : EIATTR_KPARAM_INFO
	.align		4
.L_123:
        /*00a8*/ 	.byte	0x04, 0x17
        /*00aa*/ 	.short	(.L_125 - .L_124)
.L_124:
        /*00ac*/ 	.word	0x00000000
        /*00b0*/ 	.short	0x0000
        /*00b2*/ 	.short	0x0000
        /*00b4*/ 	.byte	0x00, 0xf5, 0x21, 0x00


	//----- nvinfo : EIATTR_SPARSE_MMA_MASK
	.align		4
.L_125:
        /*00b8*/ 	.byte	0x03, 0x50
        /*00ba*/ 	.short	0x0000


	//----- nvinfo : EIATTR_MAXREG_COUNT
	.align		4
        /*00bc*/ 	.byte	0x03, 0x1b
        /*00be*/ 	.short	0x00ff


	//----- nvinfo : EIATTR_MERCURY_ISA_VERSION
	.align		4
        /*00c0*/ 	.byte	0x03, 0x5f
        /*00c2*/ 	.short	0x0101


	//----- nvinfo : EIATTR_VRC_CTA_INIT_COUNT
	.align		4
        /*00c4*/ 	.byte	0x02, 0x4a
	.zero		1
	.zero		1


	//----- nvinfo : EIATTR_EXIT_INSTR_OFFSETS
	.align		4
        /*00c8*/ 	.byte	0x04, 0x1c
        /*00ca*/ 	.short	(.L_127 - .L_126)


	//   ....[0]....
.L_126:
        /*00cc*/ 	.word	0x000000a0


	//   ....[1]....
        /*00d0*/ 	.word	0x00000920


	//   ....[2]....
        /*00d4*/ 	.word	0x00000950


	//----- nvinfo : EIATTR_CRS_STACK_SIZE
	.align		4
.L_127:
        /*00d8*/ 	.byte	0x04, 0x1e
        /*00da*/ 	.short	(.L_129 - .L_128)
.L_128:
        /*00dc*/ 	.word	0x00000000


	//----- nvinfo : EIATTR_CBANK_PARAM_SIZE
	.align		4
.L_129:
        /*00e0*/ 	.byte	0x03, 0x19
        /*00e2*/ 	.short	0x0034


	//----- nvinfo : EIATTR_PARAM_CBANK
	.align		4
        /*00e4*/ 	.byte	0x04, 0x0a
        /*00e6*/ 	.short	(.L_131 - .L_130)
	.align		4
.L_130:
        /*00e8*/ 	.word	index@(.nv.constant0._Z7fill_dOPfS_iiiiiiiii)
        /*00ec*/ 	.short	0x0380
        /*00ee*/ 	.short	0x0034


	//----- nvinfo : EIATTR_SW_WAR
	.align		4
.L_131:
        /*00f0*/ 	.byte	0x04, 0x36
        /*00f2*/ 	.short	(.L_133 - .L_132)
.L_132:
        /*00f4*/ 	.word	0x00000008
.L_133:


//--------------------- .nv.info._Z18filp_and_transposePfS_iiii --------------------------
	.section	.nv.info._Z18filp_and_transposePfS_iiii,"",@"SHT_CUDA_INFO"
	.sectionflags	@""
	.align	4


	//----- nvinfo : EIATTR_CUDA_API_VERSION
	.align		4
        /*0000*/ 	.byte	0x04, 0x37
        /*0002*/ 	.short	(.L_135 - .L_134)
.L_134:
        /*0004*/ 	.word	0x00000082


	//----- nvinfo : EIATTR_KPARAM_INFO
	.align		4
.L_135:
        /*0008*/ 	.byte	0x04, 0x17
        /*000a*/ 	.short	(.L_137 - .L_136)
.L_136:
        /*000c*/ 	.word	0x00000000
        /*0010*/ 	.short	0x0005
        /*0012*/ 	.short	0x001c
        /*0014*/ 	.byte	0x00, 0xf0, 0x11, 0x00


	//----- nvinfo : EIATTR_KPARAM_INFO
	.align		4
.L_137:
        /*0018*/ 	.byte	0x04, 0x17
        /*001a*/ 	.short	(.L_139 - .L_138)
.L_138:
        /*001c*/ 	.word	0x00000000
        /*0020*/ 	.short	0x0004
        /*0022*/ 	.short	0x0018
        /*0024*/ 	.byte	0x00, 0xf0, 0x11, 0x00


	//----- nvinfo : EIATTR_KPARAM_INFO
	.align		4
.L_139:
        /*0028*/ 	.byte	0x04, 0x17
        /*002a*/ 	.short	(.L_141 - .L_140)
.L_140:
        /*002c*/ 	.word	0x00000000
        /*0030*/ 	.short	0x0003
        /*0032*/ 	.short	0x0014
        /*0034*/ 	.byte	0x00, 0xf0, 0x11, 0x00


	//----- nvinfo : EIATTR_KPARAM_INFO
	.align		4
.L_141:
        /*0038*/ 	.byte	0x04, 0x17
        /*003a*/ 	.short	(.L_143 - .L_142)
.L_142:
        /*003c*/ 	.word	0x00000000
        /*0040*/ 	.short	0x0002
        /*0042*/ 	.short	0x0010
        /*0044*/ 	.byte	0x00, 0xf0, 0x11, 0x00


	//----- nvinfo : EIATTR_KPARAM_INFO
	.align		4
.L_143:
        /*0048*/ 	.byte	0x04, 0x17
        /*004a*/ 	.short	(.L_145 - .L_144)
.L_144:
        /*004c*/ 	.word	0x00000000
        /*0050*/ 	.short	0x0001
        /*0052*/ 	.short	0x0008
        /*0054*/ 	.byte	0x00, 0xf5, 0x21, 0x00


	//----- nvinfo : EIATTR_KPARAM_INFO
	.align		4
.L_145:
        /*0058*/ 	.byte	0x04, 0x17
        /*005a*/ 	.short	(.L_147 - .L_146)
.L_146:
        /*005c*/ 	.word	0x00000000
        /*0060*/ 	.short	0x0000
        /*0062*/ 	.short	0x0000
        /*0064*/ 	.byte	0x00, 0xf5, 0x21, 0x00


	//----- nvinfo : EIATTR_SPARSE_MMA_MASK
	.align		4
.L_147:
        /*0068*/ 	.byte	0x03, 0x50
        /*006a*/ 	.short	0x0000


	//----- nvinfo : EIATTR_MAXREG_COUNT
	.align		4
        /*006c*/ 	.byte	0x03, 0x1b
        /*006e*/ 	.short	0x00ff


	//----- nvinfo : EIATTR_MERCURY_ISA_VERSION
	.align		4
        /*0070*/ 	.byte	0x03, 0x5f
        /*0072*/ 	.short	0x0101


	//----- nvinfo : EIATTR_VRC_CTA_INIT_COUNT
	.align		4
        /*0074*/ 	.byte	0x02, 0x4a
	.zero		1
	.zero		1


	//----- nvinfo : EIATTR_EXIT_INSTR_OFFSETS
	.align		4
        /*0078*/ 	.byte	0x04, 0x1c
        /*007a*/ 	.short	(.L_149 - .L_148)


	//   ....[0]....
.L_148:
        /*007c*/ 	.word	0x00000060


	//   ....[1]....
        /*0080*/ 	.word	0x00000460


	//----- nvinfo : EIATTR_CRS_STACK_SIZE
	.align		4
.L_149:
        /*0084*/ 	.byte	0x04, 0x1e
        /*0086*/ 	.short	(.L_151 - .L_150)
.L_150:
        /*0088*/ 	.word	0x00000000


	//----- nvinfo : EIATTR_CBANK_PARAM_SIZE
	.align		4
.L_151:
        /*008c*/ 	.byte	0x03, 0x19
        /*008e*/ 	.short	0x0020


	//----- nvinfo : EIATTR_PARAM_CBANK
	.align		4
        /*0090*/ 	.byte	0x04, 0x0a
        /*0092*/ 	.short	(.L_153 - .L_152)
	.align		4
.L_152:
        /*0094*/ 	.word	index@(.nv.constant0._Z18filp_and_transposePfS_iiii)
        /*0098*/ 	.short	0x0380
        /*009a*/ 	.short	0x0020


	//----- nvinfo : EIATTR_SW_WAR
	.align		4
.L_153:
        /*009c*/ 	.byte	0x04, 0x36
        /*009e*/ 	.short	(.L_155 - .L_154)
.L_154:
        /*00a0*/ 	.word	0x00000008
.L_155:


//--------------------- .nv.info._Z24flash_attention_backwardPfS_S_S_S_S_S_S_S_S_S_iiiifii --------------------------
	.section	.nv.info._Z24flash_attention_backwardPfS_S_S_S_S_S_S_S_S_S_iiiifii,"",@"SHT_CUDA_INFO"
	.sectionflags	@""
	.align	4


	//----- nvinfo : EIATTR_CUDA_API_VERSION
	.align		4
        /*0000*/ 	.byte	0x04, 0x37
        /*0002*/ 	.short	(.L_157 - .L_156)
.L_156:
        /*0004*/ 	.word	0x00000082


	//----- nvinfo : EIATTR_KPARAM_INFO
	.align		4
.L_157:
        /*0008*/ 	.byte	0x04, 0x17
        /*000a*/ 	.short	(.L_159 - .L_158)
.L_158:
        /*000c*/ 	.word	0x00000000
        /*0010*/ 	.short	0x0011
        /*0012*/ 	.short	0x0070
        /*0014*/ 	.byte	0x00, 0xf0, 0x11, 0x00


	//----- nvinfo : EIATTR_KPARAM_INFO
	.align		4
.L_159:
        /*0018*/ 	.byte	0x04, 0x17
        /*001a*/ 	.short	(.L_161 - .L_160)
.L_160:
        /*001c*/ 	.word	0x00000000
        /*0020*/ 	.short	0x0010
        /*0022*/ 	.short	0x006c
        /*0024*/ 	.byte	0x00, 0xf0, 0x11, 0x00


	//----- nvinfo : EIATTR_KPARAM_INFO
	.align		4
.L_161:
        /*0028*/ 	.byte	0x04, 0x17
        /*002a*/ 	.short	(.L_163 - .L_162)
.L_162:
        /*002c*/ 	.word	0x00000000
        /*0030*/ 	.short	0x000f
        /*0032*/ 	.short	0x0068
        /*0034*/ 	.byte	0x00, 0xf0, 0x11, 0x00


	//----- nvinfo : EIATTR_KPARAM_INFO
	.align		4
.L_163:
        /*0038*/ 	.byte	0x04, 0x17
        /*003a*/ 	.short	(.L_165 - .L_164)
.L_164:
        /*003c*/ 	.word	0x00000000
        /*0040*/ 	.short	0x000e
        /*0042*/ 	.short	0x0064
        /*0044*/ 	.byte	0x00, 0xf0, 0x11, 0x00


	//----- nvinfo : EIATTR_KPARAM_INFO
	.align		4
.L_165:
        /*0048*/ 	.byte	0x04, 0x17
        /*004a*/ 	.short	(.L_167 - .L_166)
.L_166:
        /*004c*/ 	.word	0x00000000
        /*0050*/ 	.short	0x000d
        /*0052*/ 	.short	0x0060
        /*0054*/ 	.byte	0x00, 0xf0, 0x11, 0x00


	//----- nvinfo : EIATTR_KPARAM_INFO
	.align		4
.L_167:
        /*0058*/ 	.byte	0x04, 0x17
        /*005a*/ 	.short	(.L_169 - .L_168)
.L_168:
        /*005c*/ 	.word	0x00000000
        /*0060*/ 	.short	0x000c
        /*0062*/ 	.short	0x005c
        /*0064*/ 	.byte	0x00, 0xf0, 0x11, 0x00


	//----- nvinfo : EIATTR_KPARAM_INFO
	.align		4
.L_169:
        /*0068*/ 	.byte	0x04, 0x17
        /*006a*/ 	.short	(.L_171 - .L_170)
.L_170:
        /*006c*/ 	.word	0x00000000
        /*0070*/ 	.short	0x000b
        /*0072*/ 	.short	0x0058
        /*0074*/ 	.byte	0x00, 0xf0, 0x11, 0x00


	//----- nvinfo : EIATTR_KPARAM_INFO
	.align		4
.L_171:
        /*0078*/ 	.byte	0x04, 0x17
        /*007a*/ 	.short	(.L_173 - .L_172)
.L_172:
        /*007c*/ 	.word	0x00000000
        /*0080*/ 	.short	0x000a
        /*0082*/ 	.short	0x0050
        /*0084*/ 	.byte	0x00, 0xf5, 0x21, 0x00


	//----- nvinfo : EIATTR_KPARAM_INFO
	.align		4
.L_173:
        /*0088*/ 	.byte	0x04, 0x17
        /*008a*/ 	.short	(.L_175 - .L_174)
.L_174:
        /*008c*/ 	.word	0x00000000
        /*0090*/ 	.short	0x0009
        /*0092*/ 	.short	0x0048
        /*0094*/ 	.byte	0x00, 0xf5, 0x21, 0x00


	//----- nvinfo : EIATTR_KPARAM_INFO
	.align		4
.L_175:
        /*0098*/ 	.byte	0x04, 0x17
        /*009a*/ 	.short	(.L_177 - .L_176)
.L_176:
        /*009c*/ 	.word	0x00000000
        /*00a0*/ 	.short	0x0008
        /*00a2*/ 	.short	0x0040
        /*00a4*/ 	.byte	0x00, 0xf5, 0x21, 0x00


	//----- nvinfo : EIATTR_KPARAM_INFO
	.align		4
.L_177:
        /*00a8*/ 	.byte	0x04, 0x17
        /*00aa*/ 	.short	(.L_179 - .L_178)
.L_178:
        /*00ac*/ 	.word	0x00000000
        /*00b0*/ 	.short	0x0007
        /*00b2*/ 	.short	0x0038
        /*00b4*/ 	.byte	0x00, 0xf5, 0x21, 0x00


	//----- nvinfo : EIATTR_KPARAM_INFO
	.align		4
.L_179:
        /*00b8*/ 	.byte	0x04, 0x17
        /*00ba*/ 	.short	(.L_181 - .L_180)
.L_180:
        /*00bc*/ 	.word	0x00000000
        /*00c0*/ 	.short	0x0006
        /*00c2*/ 	.short	0x0030
        /*00c4*/ 	.byte	0x00, 0xf5, 0x21, 0x00


	//----- nvinfo : EIATTR_KPARAM_INFO
	.align		4
.L_181:
        /*00c8*/ 	.byte	0x04, 0x17
        /*00ca*/ 	.short	(.L_183 - .L_182)
.L_182:
        /*00cc*/ 	.word	0x00000000
        /*00d0*/ 	.short	0x0005
        /*00d2*/ 	.short	0x0028
        /*00d4*/ 	.byte	0x00, 0xf5, 0x21, 0x00


	//----- nvinfo : EIATTR_KPARAM_INFO
	.align		4
.L_183:
        /*00d8*/ 	.byte	0x04, 0x17
        /*00da*/ 	.short	(.L_185 - .L_184)
.L_184:
        /*00dc*/ 	.word	0x00000000
        /*00e0*/ 	.short	0x0004
        /*00e2*/ 	.short	0x0020
        /*00e4*/ 	.byte	0x00, 0xf5, 0x21, 0x00


	//----- nvinfo : EIATTR_KPARAM_INFO
	.align		4
.L_185:
        /*00e8*/ 	.byte	0x04, 0x17
        /*00ea*/ 	.short	(.L_187 - .L_186)
.L_186:
        /*00ec*/ 	.word	0x00000000
        /*00f0*/ 	.short	0x0003
        /*00f2*/ 	.short	0x0018
        /*00f4*/ 	.byte	0x00, 0xf5, 0x21, 0x00


	//----- nvinfo : EIATTR_KPARAM_INFO
	.align		4
.L_187:
        /*00f8*/ 	.byte	0x04, 0x17
        /*00fa*/ 	.short	(.L_189 - .L_188)
.L_188:
        /*00fc*/ 	.word	0x00000000
        /*0100*/ 	.short	0x0002
        /*0102*/ 	.short	0x0010
        /*0104*/ 	.byte	0x00, 0xf5, 0x21, 0x00


	//----- nvinfo : EIATTR_KPARAM_INFO
	.align		4
.L_189:
        /*0108*/ 	.byte	0x04, 0x17
        /*010a*/ 	.short	(.L_191 - .L_190)
.L_190:
        /*010c*/ 	.word	0x00000000
        /*0110*/ 	.short	0x0001
        /*0112*/ 	.short	0x0008
        /*0114*/ 	.byte	0x00, 0xf5, 0x21, 0x00


	//----- nvinfo : EIATTR_KPARAM_INFO
	.align		4
.L_191:
        /*0118*/ 	.byte	0x04, 0x17
        /*011a*/ 	.short	(.L_193 - .L_192)
.L_192:
        /*011c*/ 	.word	0x00000000
        /*0120*/ 	.short	0x0000
        /*0122*/ 	.short	0x0000
        /*0124*/ 	.byte	0x00, 0xf5, 0x21, 0x00


	//----- nvinfo : EIATTR_SPARSE_MMA_MASK
	.align		4
.L_193:
        /*0128*/ 	.byte	0x03, 0x50
        /*012a*/ 	.short	0x0000


	//----- nvinfo : EIATTR_MAXREG_COUNT
	.align		4
        /*012c*/ 	.byte	0x03, 0x1b
        /*012e*/ 	.short	0x00ff


	//----- nvinfo : EIATTR_NUM_BARRIERS
	.align		4
        /*0130*/ 	.byte	0x02, 0x4c
        /*0132*/ 	.byte	0x01
	.zero		1


	//----- nvinfo : EIATTR_MERCURY_ISA_VERSION
	.align		4
        /*0134*/ 	.byte	0x03, 0x5f
        /*0136*/ 	.short	0x0101


	//----- nvinfo : EIATTR_UNUSED_LOAD_BYTE_OFFSET
	.align		4
        /*0138*/ 	.byte	0x04, 0x44
        /*013a*/ 	.short	(.L_195 - .L_194)


	//   ....[0]....
.L_194:
        /*013c*/ 	.word	0x00002a00
        /*0140*/ 	.word	0x00000fff


	//   ....[1]....
        /*0144*/ 	.word	0x00002a10
        /*0148*/ 	.word	0x00000fff


	//   ....[2]....
        /*014c*/ 	.word	0x000034c0
        /*0150*/ 	.word	0x00000fff


	//   ....[3]....
        /*0154*/ 	.word	0x000034d0
        /*0158*/ 	.word	0x00000fff


	//----- nvinfo : EIATTR_VRC_CTA_INIT_COUNT
	.align		4
.L_195:
        /*015c*/ 	.byte	0x02, 0x4a
	.zero		1
	.zero		1


	//----- nvinfo : EIATTR_EXIT_INSTR_OFFSETS
	.align		4
        /*0160*/ 	.byte	0x04, 0x1c
        /*0162*/ 	.short	(.L_197 - .L_196)


	//   ....[0]....
.L_196:
        /*0164*/ 	.word	0x00003d30


	//   ....[1]....
        /*0168*/ 	.word	0x000041e0


	//   ....[2]....
        /*016c*/ 	.word	0x00004420


	//   ....[3]....
        /*0170*/ 	.word	0x000045a0


	//   ....[4]....
        /*0174*/ 	.word	0x00004660


	//----- nvinfo : EIATTR_CRS_STACK_SIZE
	.align		4
.L_197:
        /*0178*/ 	.byte	0x04, 0x1e
        /*017a*/ 	.short	(.L_199 - .L_198)
.L_198:
        /*017c*/ 	.word	0x00000000


	//----- nvinfo : EIATTR_CBANK_PARAM_SIZE
	.align		4
.L_199:
        /*0180*/ 	.byte	0x03, 0x19
        /*0182*/ 	.short	0x0074


	//----- nvinfo : EIATTR_PARAM_CBANK
	.align		4
        /*0184*/ 	.byte	0x04, 0x0a
        /*0186*/ 	.short	(.L_201 - .L_200)
	.align		4
.L_200:
        /*0188*/ 	.word	index@(.nv.constant0._Z24flash_attention_backwardPfS_S_S_S_S_S_S_S_S_S_iiiifii)
        /*018c*/ 	.short	0x0380
        /*018e*/ 	.short	0x0074


	//----- nvinfo : EIATTR_SW_WAR
	.align		4
.L_201:
        /*0190*/ 	.byte	0x04, 0x36
        /*0192*/ 	.short	(.L_203 - .L_202)
.L_202:
        /*0194*/ 	.word	0x00000008
.L_203:


//--------------------- .nv.info._Z6rowsumPfS_S_iiii --------------------------
	.section	.nv.info._Z6rowsumPfS_S_iiii,"",@"SHT_CUDA_INFO"
	.sectionflags	@""
	.align	4


	//----- nvinfo : EIATTR_CUDA_API_VERSION
	.align		4
        /*0000*/ 	.byte	0x04, 0x37
        /*0002*/ 	.short	(.L_205 - .L_204)
.L_204:
        /*0004*/ 	.word	0x00000082


	//----- nvinfo : EIATTR_KPARAM_INFO
	.align		4
.L_205:
        /*0008*/ 	.byte	0x04, 0x17
        /*000a*/ 	.short	(.L_207 - .L_206)
.L_206:
        /*000c*/ 	.word	0x00000000
        /*0010*/ 	.short	0x0006
        /*0012*/ 	.short	0x0024
        /*0014*/ 	.byte	0x00, 0xf0, 0x11, 0x00


	//----- nvinfo : EIATTR_KPARAM_INFO
	.align		4
.L_207:
        /*0018*/ 	.byte	0x04, 0x17
        /*001a*/ 	.short	(.L_209 - .L_208)
.L_208:
        /*001c*/ 	.word	0x00000000
        /*0020*/ 	.short	0x0005
        /*0022*/ 	.short	0x0020
        /*0024*/ 	.byte	0x00, 0xf0, 0x11, 0x00


	//----- nvinfo : EIATTR_KPARAM_INFO
	.align		4
.L_209:
        /*0028*/ 	.byte	0x04, 0x17
        /*002a*/ 	.short	(.L_211 - .L_210)
.L_210:
        /*002c*/ 	.word	0x00000000
        /*0030*/ 	.short	0x0004
        /*0032*/ 	.short	0x001c
        /*0034*/ 	.byte	0x00, 0xf0, 0x11, 0x00


	//----- nvinfo : EIATTR_KPARAM_INFO
	.align		4
.L_211:
        /*0038*/ 	.byte	0x04, 0x17
        /*003a*/ 	.short	(.L_213 - .L_212)
.L_212:
        /*003c*/ 	.word	0x00000000
        /*0040*/ 	.short	0x0003
        /*0042*/ 	.short	0x0018
        /*0044*/ 	.byte	0x00, 0xf0, 0x11, 0x00


	//----- nvinfo : EIATTR_KPARAM_INFO
	.align		4
.L_213:
        /*0048*/ 	.byte	0x04, 0x17
        /*004a*/ 	.short	(.L_215 - .L_214)
.L_214:
        /*004c*/ 	.word	0x00000000
        /*0050*/ 	.short	0x0002
        /*0052*/ 	.short	0x0010
        /*0054*/ 	.byte	0x00, 0xf5, 0x21, 0x00


	//----- nvinfo : EIATTR_KPARAM_INFO
	.align		4
.L_215:
        /*0058*/ 	.byte	0x04, 0x17
        /*005a*/ 	.short	(.L_217 - .L_216)
.L_216:
        /*005c*/ 	.word	0x00000000
        /*0060*/ 	.short	0x0001
        /*0062*/ 	.short	0x0008
        /*0064*/ 	.byte	0x00, 0xf5, 0x21, 0x00


	//----- nvinfo : EIATTR_KPARAM_INFO
	.align		4
.L_217:
        /*0068*/ 	.byte	0x04, 0x17
        /*006a*/ 	.short	(.L_219 - .L_218)
.L_218:
        /*006c*/ 	.word	0x00000000
        /*0070*/ 	.short	0x0000
        /*0072*/ 	.short	0x0000
        /*0074*/ 	.byte	0x00, 0xf5, 0x21, 0x00


	//----- nvinfo : EIATTR_SPARSE_MMA_MASK
	.align		4
.L_219:
        /*0078*/ 	.byte	0x03, 0x50
        /*007a*/ 	.short	0x0000


	//----- nvinfo : EIATTR_MAXREG_COUNT
	.align		4
        /*007c*/ 	.byte	0x03, 0x1b
        /*007e*/ 	.short	0x00ff


	//----- nvinfo : EIATTR_MERCURY_ISA_VERSION
	.align		4
        /*0080*/ 	.byte	0x03, 0x5f
        /*0082*/ 	.short	0x0101


	//----- nvinfo : EIATTR_VRC_CTA_INIT_COUNT
	.align		4
        /*0084*/ 	.byte	0x02, 0x4a
	.zero		1
	.zero		1


	//----- nvinfo : EIATTR_EXIT_INSTR_OFFSETS
	.align		4
        /*0088*/ 	.byte	0x04, 0x1c
        /*008a*/ 	.short	(.L_221 - .L_220)


	//   ....[0]....
.L_220:
        /*008c*/ 	.word	0x000001b0


	//   ....[1]....
        /*0090*/ 	.word	0x000001f0


	//   ....[2]....
        /*0094*/ 	.word	0x00000270


	//   ....[3]....
        /*0098*/ 	.word	0x00000a80


	//   ....[4]....
        /*009c*/ 	.word	0x00000e80


	//   ....[5]....
        /*00a0*/ 	.word	0x000010c0


	//   ....[6]....
        /*00a4*/ 	.word	0x000011b0


	//----- nvinfo : EIATTR_CBANK_PARAM_SIZE
	.align		4
.L_221:
        /*00a8*/ 	.byte	0x03, 0x19
        /*00aa*/ 	.short	0x0028


	//----- nvinfo : EIATTR_PARAM_CBANK
	.align		4
        /*00ac*/ 	.byte	0x04, 0x0a
        /*00ae*/ 	.short	(.L_223 - .L_222)
	.align		4
.L_222:
        /*00b0*/ 	.word	index@(.nv.constant0._Z6rowsumPfS_S_iiii)
        /*00b4*/ 	.short	0x0380
        /*00b6*/ 	.short	0x0028


	//----- nvinfo : EIATTR_SW_WAR
	.align		4
.L_223:
        /*00b8*/ 	.byte	0x04, 0x36
        /*00ba*/ 	.short	(.L_225 - .L_224)
.L_224:
        /*00bc*/ 	.word	0x00000008
.L_225:


//--------------------- .nv.info._Z23flash_attention_forwardPfS_S_S_S_iiiifii --------------------------
	.section	.nv.info._Z23flash_attention_forwardPfS_S_S_S_iiiifii,"",@"SHT_CUDA_INFO"
	.sectionflags	@""
	.align	4


	//----- nvinfo : EIATTR_CUDA_API_VERSION
	.align		4
        /*0000*/ 	.byte	0x04, 0x37
        /*0002*/ 	.short	(.L_227 - .L_226)
.L_226:
        /*0004*/ 	.word	0x00000082


	//----- nvinfo : EIATTR_KPARAM_INFO
	.align		4
.L_227:
        /*0008*/ 	.byte	0x04, 0x17
        /*000a*/ 	.short	(.L_229 - .L_228)
.L_228:
        /*000c*/ 	.word	0x00000000
        /*0010*/ 	.short	0x000b
        /*0012*/ 	.short	0x0040
        /*0014*/ 	.byte	0x00, 0xf0, 0x11, 0x00


	//----- nvinfo : EIATTR_KPARAM_INFO
	.align		4
.L_229:
        /*0018*/ 	.byte	0x04, 0x17
        /*001a*/ 	.short	(.L_231 - .L_230)
.L_230:
        /*001c*/ 	.word	0x00000000
        /*0020*/ 	.short	0x000a
        /*0022*/ 	.short	0x003c
        /*0024*/ 	.byte	0x00, 0xf0, 0x11, 0x00


	//----- nvinfo : EIATTR_KPARAM_INFO
	.align		4
.L_231:
        /*0028*/ 	.byte	0x04, 0x17
        /*002a*/ 	.short	(.L_233 - .L_232)
.L_232:
        /*002c*/ 	.word	0x00000000
        /*0030*/ 	.short	0x0009
        /*0032*/ 	.short	0x0038
        /*0034*/ 	.byte	0x00, 0xf0, 0x11, 0x00


	//----- nvinfo : EIATTR_KPARAM_INFO
	.align		4
.L_233:
        /*0038*/ 	.byte	0x04, 0x17
        /*003a*/ 	.short	(.L_235 - .L_234)
.L_234:
        /*003c*/ 	.word	0x00000000
        /*0040*/ 	.short	0x0008
        /*0042*/ 	.short	0x0034
        /*0044*/ 	.byte	0x00, 0xf0, 0x11, 0x00


	//----- nvinfo : EIATTR_KPARAM_INFO
	.align		4
.L_235:
        /*0048*/ 	.byte	0x04, 0x17
        /*004a*/ 	.short	(.L_237 - .L_236)
.L_236:
        /*004c*/ 	.word	0x00000000
        /*0050*/ 	.short	0x0007
        /*0052*/ 	.short	0x0030
        /*0054*/ 	.byte	0x00, 0xf0, 0x11, 0x00


	//----- nvinfo : EIATTR_KPARAM_INFO
	.align		4
.L_237:
        /*0058*/ 	.byte	0x04, 0x17
        /*005a*/ 	.short	(.L_239 - .L_238)
.L_238:
        /*005c*/ 	.word	0x00000000
        /*0060*/ 	.short	0x0006
        /*0062*/ 	.short	0x002c
        /*0064*/ 	.byte	0x00, 0xf0, 0x11, 0x00


	//----- nvinfo : EIATTR_KPARAM_INFO
	.align		4
.L_239:
        /*0068*/ 	.byte	0x04, 0x17
        /*006a*/ 	.short	(.L_241 - .L_240)
.L_240:
        /*006c*/ 	.word	0x00000000
        /*0070*/ 	.short	0x0005
        /*0072*/ 	.short	0x0028
        /*0074*/ 	.byte	0x00, 0xf0, 0x11, 0x00


	//----- nvinfo : EIATTR_KPARAM_INFO
	.align		4
.L_241:
        /*0078*/ 	.byte	0x04, 0x17
        /*007a*/ 	.short	(.L_243 - .L_242)
.L_242:
        /*007c*/ 	.word	0x00000000
        /*0080*/ 	.short	0x0004
        /*0082*/ 	.short	0x0020
        /*0084*/ 	.byte	0x00, 0xf5, 0x21, 0x00


	//----- nvinfo : EIATTR_KPARAM_INFO
	.align		4
.L_243:
        /*0088*/ 	.byte	0x04, 0x17
        /*008a*/ 	.short	(.L_245 - .L_244)
.L_244:
        /*008c*/ 	.word	0x00000000
        /*0090*/ 	.short	0x0003
        /*0092*/ 	.short	0x0018
        /*0094*/ 	.byte	0x00, 0xf5, 0x21, 0x00


	//----- nvinfo : EIATTR_KPARAM_INFO
	.align		4
.L_245:
        /*0098*/ 	.byte	0x04, 0x17
        /*009a*/ 	.short	(.L_247 - .L_246)
.L_246:
        /*009c*/ 	.word	0x00000000
        /*00a0*/ 	.short	0x0002
        /*00a2*/ 	.short	0x0010
        /*00a4*/ 	.byte	0x00, 0xf5, 0x21, 0x00


	//----- nvinfo : EIATTR_KPARAM_INFO
	.align		4
.L_247:
        /*00a8*/ 	.byte	0x04, 0x17
        /*00aa*/ 	.short	(.L_249 - .L_248)
.L_248:
        /*00ac*/ 	.word	0x00000000
        /*00b0*/ 	.short	0x0001
        /*00b2*/ 	.short	0x0008
        /*00b4*/ 	.byte	0x00, 0xf5, 0x21, 0x00


	//----- nvinfo : EIATTR_KPARAM_INFO
	.align		4
.L_249:
        /*00b8*/ 	.byte	0x04, 0x17
        /*00ba*/ 	.short	(.L_251 - .L_250)
.L_250:
        /*00bc*/ 	.word	0x00000000
        /*00c0*/ 	.short	0x0000
        /*00c2*/ 	.short	0x0000
        /*00c4*/ 	.byte	0x00, 0xf5, 0x21, 0x00


	//----- nvinfo : EIATTR_SPARSE_MMA_MASK
	.align		4
.L_251:
        /*00c8*/ 	.byte	0x03, 0x50
        /*00ca*/ 	.short	0x0000


	//----- nvinfo : EIATTR_MAXREG_COUNT
	.align		4
        /*00cc*/ 	.byte	0x03, 0x1b
        /*00ce*/ 	.short	0x00ff


	//----- nvinfo : EIATTR_NUM_BARRIERS
	.align		4
        /*00d0*/ 	.byte	0x02, 0x4c
        /*00d2*/ 	.byte	0x01
	.zero		1


	//----- nvinfo : EIATTR_MERCURY_ISA_VERSION
	.align		4
        /*00d4*/ 	.byte	0x03, 0x5f
        /*00d6*/ 	.short	0x0101


	//----- nvinfo : EIATTR_UNUSED_LOAD_BYTE_OFFSET
	.align		4
        /*00d8*/ 	.byte	0x04, 0x44
        /*00da*/ 	.short	(.L_253 - .L_252)


	//   ....[0]....
.L_252:
        /*00dc*/ 	.word	0x00002620
        /*00e0*/ 	.word	0x00000fff


	//   ....[1]....
        /*00e4*/ 	.word	0x00002630
        /*00e8*/ 	.word	0x00000fff


	//----- nvinfo : EIATTR_VRC_CTA_INIT_COUNT
	.align		4
.L_253:
        /*00ec*/ 	.byte	0x02, 0x4a
	.zero		1
	.zero		1


	//----- nvinfo : EIATTR_EXIT_INSTR_OFFSETS
	.align		4
        /*00f0*/ 	.byte	0x04, 0x1c
        /*00f2*/ 	.short	(.L_255 - .L_254)


	//   ....[0]....
.L_254:
        /*00f4*/ 	.word	0x00004360


	//   ....[1]....
        /*00f8*/ 	.word	0x00004db0


	//   ....[2]....
        /*00fc*/ 	.word	0x00005300


	//   ....[3]....
        /*0100*/ 	.word	0x00005600


	//   ....[4]....
        /*0104*/ 	.word	0x00005770


	//----- nvinfo : EIATTR_CRS_STACK_SIZE
	.align		4
.L_255:
        /*0108*/ 	.byte	0x04, 0x1e
        /*010a*/ 	.short	(.L_257 - .L_256)
.L_256:
        /*010c*/ 	.word	0x00000000


	//----- nvinfo : EIATTR_CBANK_PARAM_SIZE
	.align		4
.L_257:
        /*0110*/ 	.byte	0x03, 0x19
        /*0112*/ 	.short	0x0044


	//----- nvinfo : EIATTR_PARAM_CBANK
	.align		4
        /*0114*/ 	.byte	0x04, 0x0a
        /*0116*/ 	.short	(.L_259 - .L_258)
	.align		4
.L_258:
        /*0118*/ 	.word	index@(.nv.constant0._Z23flash_attention_forwardPfS_S_S_S_iiiifii)
        /*011c*/ 	.short	0x0380
        /*011e*/ 	.short	0x0044


	//----- nvinfo : EIATTR_SW_WAR
	.align		4
.L_259:
        /*0120*/ 	.byte	0x04, 0x36
        /*0122*/ 	.short	(.L_261 - .L_260)
.L_260:
        /*0124*/ 	.word	0x00000008
.L_261:


//--------------------- .nv.info._Z8conv_bmmPfS_S_iiii --------------------------
	.section	.nv.info._Z8conv_bmmPfS_S_iiii,"",@"SHT_CUDA_INFO"
	.sectionflags	@""
	.align	4


	//----- nvinfo : EIATTR_CUDA_API_VERSION
	.align		4
        /*0000*/ 	.byte	0x04, 0x37
        /*0002*/ 	.short	(.L_263 - .L_262)
.L_262:
        /*0004*/ 	.word	0x00000082


	//----- nvinfo : EIATTR_KPARAM_INFO
	.align		4
.L_263:
        /*0008*/ 	.byte	0x04, 0x17
        /*000a*/ 	.short	(.L_265 - .L_264)
.L_264:
        /*000c*/ 	.word	0x00000000
        /*0010*/ 	.short	0x0006
        /*0012*/ 	.short	0x0024
        /*0014*/ 	.byte	0x00, 0xf0, 0x11, 0x00


	//----- nvinfo : EIATTR_KPARAM_INFO
	.align		4
.L_265:
        /*0018*/ 	.byte	0x04, 0x17
        /*001a*/ 	.short	(.L_267 - .L_266)
.L_266:
        /*001c*/ 	.word	0x00000000
        /*0020*/ 	.short	0x0005
        /*0022*/ 	.short	0x0020
        /*0024*/ 	.byte	0x00, 0xf0, 0x11, 0x00


	//----- nvinfo : EIATTR_KPARAM_INFO
	.align		4
.L_267:
        /*0028*/ 	.byte	0x04, 0x17
        /*002a*/ 	.short	(.L_269 - .L_268)
.L_268:
        /*002c*/ 	.word	0x00000000
        /*0030*/ 	.short	0x0004
        /*0032*/ 	.short	0x001c
        /*0034*/ 	.byte	0x00, 0xf0, 0x11, 0x00


	//----- nvinfo : EIATTR_KPARAM_INFO
	.align		4
.L_269:
        /*0038*/ 	.byte	0x04, 0x17
        /*003a*/ 	.short	(.L_271 - .L_270)
.L_270:
        /*003c*/ 	.word	0x00000000
        /*0040*/ 	.short	0x0003
        /*0042*/ 	.short	0x0018
        /*0044*/ 	.byte	0x00, 0xf0, 0x11, 0x00


	//----- nvinfo : EIATTR_KPARAM_INFO
	.align		4
.L_271:
        /*0048*/ 	.byte	0x04, 0x17
        /*004a*/ 	.short	(.L_273 - .L_272)
.L_272:
        /*004c*/ 	.word	0x00000000
        /*0050*/ 	.short	0x0002
        /*0052*/ 	.short	0x0010
        /*0054*/ 	.byte	0x00, 0xf5, 0x21, 0x00


	//----- nvinfo : EIATTR_KPARAM_INFO
	.align		4
.L_273:
        /*0058*/ 	.byte	0x04, 0x17
        /*005a*/ 	.short	(.L_275 - .L_274)
.L_274:
        /*005c*/ 	.word	0x00000000
        /*0060*/ 	.short	0x0001
        /*0062*/ 	.short	0x0008
        /*0064*/ 	.byte	0x00, 0xf5, 0x21, 0x00


	//----- nvinfo : EIATTR_KPARAM_INFO
	.align		4
.L_275:
        /*0068*/ 	.byte	0x04, 0x17
        /*006a*/ 	.short	(.L_277 - .L_276)
.L_276:
        /*006c*/ 	.word	0x00000000
        /*0070*/ 	.short	0x0000
        /*0072*/ 	.short	0x0000
        /*0074*/ 	.byte	0x00, 0xf5, 0x21, 0x00


	//----- nvinfo : EIATTR_SPARSE_MMA_MASK
	.align		4
.L_277:
        /*0078*/ 	.byte	0x03, 0x50
        /*007a*/ 	.short	0x0000


	//----- nvinfo : EIATTR_MAXREG_COUNT
	.align		4
        /*007c*/ 	.byte	0x03, 0x1b
        /*007e*/ 	.short	0x00ff


	//----- nvinfo : EIATTR_MERCURY_ISA_VERSION
	.align		4
        /*0080*/ 	.byte	0x03, 0x5f
        /*0082*/ 	.short	0x0101


	//----- nvinfo : EIATTR_VRC_CTA_INIT_COUNT
	.align		4
        /*0084*/ 	.byte	0x02, 0x4a
	.zero		1
	.zero		1


	//----- nvinfo : EIATTR_EXIT_INSTR_OFFSETS
	.align		4
        /*0088*/ 	.byte	0x04, 0x1c
        /*008a*/ 	.short	(.L_279 - .L_278)


	//   ....[0]....
.L_278:
        /*008c*/ 	.word	0x00000100


	//   ....[1]....
        /*0090*/ 	.word	0x00000a10


	//   ....[2]....
        /*0094*/ 	.word	0x00000df0


	//----- nvinfo : EIATTR_CRS_STACK_SIZE
	.align		4
.L_279:
        /*0098*/ 	.byte	0x04, 0x1e
        /*009a*/ 	.short	(.L_281 - .L_280)
.L_280:
        /*009c*/ 	.word	0x00000000


	//----- nvinfo : EIATTR_CBANK_PARAM_SIZE
	.align		4
.L_281:
        /*00a0*/ 	.byte	0x03, 0x19
        /*00a2*/ 	.short	0x0028


	//----- nvinfo : EIATTR_PARAM_CBANK
	.align		4
        /*00a4*/ 	.byte	0x04, 0x0a
        /*00a6*/ 	.short	(.L_283 - .L_282)
	.align		4
.L_282:
        /*00a8*/ 	.word	index@(.nv.constant0._Z8conv_bmmPfS_S_iiii)
        /*00ac*/ 	.short	0x0380
        /*00ae*/ 	.short	0x0028


	//----- nvinfo : EIATTR_SW_WAR
	.align		4
.L_283:
        /*00b0*/ 	.byte	0x04, 0x36
        /*00b2*/ 	.short	(.L_285 - .L_284)
.L_284:
        /*00b4*/ 	.word	0x00000008
.L_285:


//--------------------- .nv.info._Z12shift_kernelPfS_iiiiiiii --------------------------
	.section	.nv.info._Z12shift_kernelPfS_iiiiiiii,"",@"SHT_CUDA_INFO"
	.sectionflags	@""
	.align	4


	//----- nvinfo : EIATTR_CUDA_API_VERSION
	.align		4
        /*0000*/ 	.byte	0x04, 0x37
        /*0002*/ 	.short	(.L_287 - .L_286)
.L_286:
        /*0004*/ 	.word	0x00000082


	//----- nvinfo : EIATTR_KPARAM_INFO
	.align		4
.L_287:
        /*0008*/ 	.byte	0x04, 0x17
        /*000a*/ 	.short	(.L_289 - .L_288)
.L_288:
        /*000c*/ 	.word	0x00000000
        /*0010*/ 	.short	0x0009
        /*0012*/ 	.short	0x002c
        /*0014*/ 	.byte	0x00, 0xf0, 0x11, 0x00


	//----- nvinfo : EIATTR_KPARAM_INFO
	.align		4
.L_289:
        /*0018*/ 	.byte	0x04, 0x17
        /*001a*/ 	.short	(.L_291 - .L_290)
.L_290:
        /*001c*/ 	.word	0x00000000
        /*0020*/ 	.short	0x0008
        /*0022*/ 	.short	0x0028
        /*0024*/ 	.byte	0x00, 0xf0, 0x11, 0x00


	//----- nvinfo : EIATTR_KPARAM_INFO
	.align		4
.L_291:
        /*0028*/ 	.byte	0x04, 0x17
        /*002a*/ 	.short	(.L_293 - .L_292)
.L_292:
        /*002c*/ 	.word	0x00000000
        /*0030*/ 	.short	0x0007
        /*0032*/ 	.short	0x0024
        /*0034*/ 	.byte	0x00, 0xf0, 0x11, 0x00


	//----- nvinfo : EIATTR_KPARAM_INFO
	.align		4
.L_293:
        /*0038*/ 	.byte	0x04, 0x17
        /*003a*/ 	.short	(.L_295 - .L_294)
.L_294:
        /*003c*/ 	.word	0x00000000
        /*0040*/ 	.short	0x0006
        /*0042*/ 	.short	0x0020
        /*0044*/ 	.byte	0x00, 0xf0, 0x11, 0x00


	//----- nvinfo : EIATTR_KPARAM_INFO
	.align		4
.L_295:
        /*0048*/ 	.byte	0x04, 0x17
        /*004a*/ 	.short	(.L_297 - .L_296)
.L_296:
        /*004c*/ 	.word	0x00000000
        /*0050*/ 	.short	0x0005
        /*0052*/ 	.short	0x001c
        /*0054*/ 	.byte	0x00, 0xf0, 0x11, 0x00


	//----- nvinfo : EIATTR_KPARAM_INFO
	.align		4
.L_297:
        /*0058*/ 	.byte	0x04, 0x17
        /*005a*/ 	.short	(.L_299 - .L_298)
.L_298:
        /*005c*/ 	.word	0x00000000
        /*0060*/ 	.short	0x0004
        /*0062*/ 	.short	0x0018
        /*0064*/ 	.byte	0x00, 0xf0, 0x11, 0x00


	//----- nvinfo : EIATTR_KPARAM_INFO
	.align		4
.L_299:
        /*0068*/ 	.byte	0x04, 0x17
        /*006a*/ 	.short	(.L_301 - .L_300)
.L_300:
        /*006c*/ 	.word	0x00000000
        /*0070*/ 	.short	0x0003
        /*0072*/ 	.short	0x0014
        /*0074*/ 	.byte	0x00, 0xf0, 0x11, 0x00


	//----- nvinfo : EIATTR_KPARAM_INFO
	.align		4
.L_301:
        /*0078*/ 	.byte	0x04, 0x17
        /*007a*/ 	.short	(.L_303 - .L_302)
.L_302:
        /*007c*/ 	.word	0x00000000
        /*0080*/ 	.short	0x0002
        /*0082*/ 	.short	0x0010
        /*0084*/ 	.byte	0x00, 0xf0, 0x11, 0x00


	//----- nvinfo : EIATTR_KPARAM_INFO
	.align		4
.L_303:
        /*0088*/ 	.byte	0x04, 0x17
        /*008a*/ 	.short	(.L_305 - .L_304)
.L_304:
        /*008c*/ 	.word	0x00000000
        /*0090*/ 	.short	0x0001
        /*0092*/ 	.short	0x0008
        /*0094*/ 	.byte	0x00, 0xf5, 0x21, 0x00


	//----- nvinfo : EIATTR_KPARAM_INFO
	.align		4
.L_305:
        /*0098*/ 	.byte	0x04, 0x17
        /*009a*/ 	.short	(.L_307 - .L_306)
.L_306:
        /*009c*/ 	.word	0x00000000
        /*00a0*/ 	.short	0x0000
        /*00a2*/ 	.short	0x0000
        /*00a4*/ 	.byte	0x00, 0xf5, 0x21, 0x00


	//----- nvinfo : EIATTR_SPARSE_MMA_MASK
	.align		4
.L_307:
        /*00a8*/ 	.byte	0x03, 0x50
        /*00aa*/ 	.short	0x0000


	//----- nvinfo : EIATTR_MAXREG_COUNT
	.align		4
        /*00ac*/ 	.byte	0x03, 0x1b
        /*00ae*/ 	.short	0x00ff


	//----- nvinfo : EIATTR_MERCURY_ISA_VERSION
	.align		4
        /*00b0*/ 	.byte	0x03, 0x5f
        /*00b2*/ 	.short	0x0101


	//----- nvinfo : EIATTR_VRC_CTA_INIT_COUNT
	.align		4
        /*00b4*/ 	.byte	0x02, 0x4a
	.zero		1
	.zero		1


	//----- nvinfo : EIATTR_EXIT_INSTR_OFFSETS
	.align		4
        /*00b8*/ 	.byte	0x04, 0x1c
        /*00ba*/ 	.short	(.L_309 - .L_308)


	//   ....[0]....
.L_308:
        /*00bc*/ 	.word	0x000000b0


	//   ....[1]....
        /*00c0*/ 	.word	0x00000180


	//   ....[2]....
        /*00c4*/ 	.word	0x000011c0


	//----- nvinfo : EIATTR_CRS_STACK_SIZE
	.align		4
.L_309:
        /*00c8*/ 	.byte	0x04, 0x1e
        /*00ca*/ 	.short	(.L_311 - .L_310)
.L_310:
        /*00cc*/ 	.word	0x00000000


	//----- nvinfo : EIATTR_CBANK_PARAM_SIZE
	.align		4
.L_311:
        /*00d0*/ 	.byte	0x03, 0x19
        /*00d2*/ 	.short	0x0030


	//----- nvinfo : EIATTR_PARAM_CBANK
	.align		4
        /*00d4*/ 	.byte	0x04, 0x0a
        /*00d6*/ 	.short	(.L_313 - .L_312)
	.align		4
.L_312:
        /*00d8*/ 	.word	index@(.nv.constant0._Z12shift_kernelPfS_iiiiiiii)
        /*00dc*/ 	.short	0x0380
        /*00de*/ 	.short	0x0030


	//----- nvinfo : EIATTR_SW_WAR
	.align		4
.L_313:
        /*00e0*/ 	.byte	0x04, 0x36
        /*00e2*/ 	.short	(.L_315 - .L_314)
.L_314:
        /*00e4*/ 	.word	0x00000008
.L_315:


//--------------------- .nv.info._Z10bmm_kernelPfS_S_iiii --------------------------
	.section	.nv.info._Z10bmm_kernelPfS_S_iiii,"",@"SHT_CUDA_INFO"
	.sectionflags	@""
	.align	4


	//----- nvinfo : EIATTR_CUDA_API_VERSION
	.align		4
        /*0000*/ 	.byte	0x04, 0x37
        /*0002*/ 	.short	(.L_317 - .L_316)
.L_316:
        /*0004*/ 	.word	0x00000082


	//----- nvinfo : EIATTR_KPARAM_INFO
	.align		4
.L_317:
        /*0008*/ 	.byte	0x04, 0x17
        /*000a*/ 	.short	(.L_319 - .L_318)
.L_318:
        /*000c*/ 	.word	0x00000000
        /*0010*/ 	.short	0x0006
        /*0012*/ 	.short	0x0024
        /*0014*/ 	.byte	0x00, 0xf0, 0x11, 0x00


	//----- nvinfo : EIATTR_KPARAM_INFO
	.align		4
.L_319:
        /*0018*/ 	.byte	0x04, 0x17
        /*001a*/ 	.short	(.L_321 - .L_320)
.L_320:
        /*001c*/ 	.word	0x00000000
        /*0020*/ 	.short	0x0005
        /*0022*/ 	.short	0x0020
        /*0024*/ 	.byte	0x00, 0xf0, 0x11, 0x00


	//----- nvinfo : EIATTR_KPARAM_INFO
	.align		4
.L_321:
        /*0028*/ 	.byte	0x04, 0x17
        /*002a*/ 	.short	(.L_323 - .L_322)
.L_322:
        /*002c*/ 	.word	0x00000000
        /*0030*/ 	.short	0x0004
        /*0032*/ 	.short	0x001c
        /*0034*/ 	.byte	0x00, 0xf0, 0x11, 0x00


	//----- nvinfo : EIATTR_KPARAM_INFO
	.align		4
.L_323:
        /*0038*/ 	.byte	0x04, 0x17
        /*003a*/ 	.short	(.L_325 - .L_324)
.L_324:
        /*003c*/ 	.word	0x00000000
        /*0040*/ 	.short	0x0003
        /*0042*/ 	.short	0x0018
        /*0044*/ 	.byte	0x00, 0xf0, 0x11, 0x00


	//----- nvinfo : EIATTR_KPARAM_INFO
	.align		4
.L_325:
        /*0048*/ 	.byte	0x04, 0x17
        /*004a*/ 	.short	(.L_327 - .L_326)
.L_326:
        /*004c*/ 	.word	0x00000000
        /*0050*/ 	.short	0x0002
        /*0052*/ 	.short	0x0010
        /*0054*/ 	.byte	0x00, 0xf5, 0x21, 0x00


	//----- nvinfo : EIATTR_KPARAM_INFO
	.align		4
.L_327:
        /*0058*/ 	.byte	0x04, 0x17
        /*005a*/ 	.short	(.L_329 - .L_328)
.L_328:
        /*005c*/ 	.word	0x00000000
        /*0060*/ 	.short	0x0001
        /*0062*/ 	.short	0x0008
        /*0064*/ 	.byte	0x00, 0xf5, 0x21, 0x00


	//----- nvinfo : EIATTR_KPARAM_INFO
	.align		4
.L_329:
        /*0068*/ 	.byte	0x04, 0x17
        /*006a*/ 	.short	(.L_331 - .L_330)
.L_330:
        /*006c*/ 	.word	0x00000000
        /*0070*/ 	.short	0x0000
        /*0072*/ 	.short	0x0000
        /*0074*/ 	.byte	0x00, 0xf5, 0x21, 0x00


	//----- nvinfo : EIATTR_SPARSE_MMA_MASK
	.align		4
.L_331:
        /*0078*/ 	.byte	0x03, 0x50
        /*007a*/ 	.short	0x0000


	//----- nvinfo : EIATTR_MAXREG_COUNT
	.align		4
        /*007c*/ 	.byte	0x03, 0x1b
        /*007e*/ 	.short	0x00ff


	//----- nvinfo : EIATTR_MERCURY_ISA_VERSION
	.align		4
        /*0080*/ 	.byte	0x03, 0x5f
        /*0082*/ 	.short	0x0101


	//----- nvinfo : EIATTR_VRC_CTA_INIT_COUNT
	.align		4
        /*0084*/ 	.byte	0x02, 0x4a
	.zero		1
	.zero		1


	//----- nvinfo : EIATTR_EXIT_INSTR_OFFSETS
	.align		4
        /*0088*/ 	.byte	0x04, 0x1c
        /*008a*/ 	.short	(.L_333 - .L_332)


	//   ....[0]....
.L_332:
        /*008c*/ 	.word	0x00000100


	//   ....[1]....
        /*0090*/ 	.word	0x00000a60


	//   ....[2]....
        /*0094*/ 	.word	0x00000e70


	//----- nvinfo : EIATTR_CRS_STACK_SIZE
	.align		4
.L_333:
        /*0098*/ 	.byte	0x04, 0x1e
        /*009a*/ 	.short	(.L_335 - .L_334)
.L_334:
        /*009c*/ 	.word	0x00000000


	//----- nvinfo : EIATTR_CBANK_PARAM_SIZE
	.align		4
.L_335:
        /*00a0*/ 	.byte	0x03, 0x19
        /*00a2*/ 	.short	0x0028


	//----- nvinfo : EIATTR_PARAM_CBANK
	.align		4
        /*00a4*/ 	.byte	0x04, 0x0a
        /*00a6*/ 	.short	(.L_337 - .L_336)
	.align		4
.L_336:
        /*00a8*/ 	.word	index@(.nv.constant0._Z10bmm_kernelPfS_S_iiii)
        /*00ac*/ 	.short	0x0380
        /*00ae*/ 	.short	0x0028


	//----- nvinfo : EIATTR_SW_WAR
	.align		4
.L_337:
        /*00b0*/ 	.byte	0x04, 0x36
        /*00b2*/ 	.short	(.L_339 - .L_338)
.L_338:
        /*00b4*/ 	.word	0x00000008
.L_339:


//--------------------- .nv.info._Z17vector_add_kernelPfS_S_i --------------------------
	.section	.nv.info._Z17vector_add_kernelPfS_S_i,"",@"SHT_CUDA_INFO"
	.sectionflags	@""
	.align	4


	//----- nvinfo : EIATTR_CUDA_API_VERSION
	.align		4
        /*0000*/ 	.byte	0x04, 0x37
        /*0002*/ 	.short	(.L_341 - .L_340)
.L_340:
        /*0004*/ 	.word	0x00000082


	//----- nvinfo : EIATTR_KPARAM_INFO
	.align		4
.L_341:
        /*0008*/ 	.byte	0x04, 0x17
        /*000a*/ 	.short	(.L_343 - .L_342)
.L_342:
        /*000c*/ 	.word	0x00000000
        /*0010*/ 	.short	0x0003
        /*0012*/ 	.short	0x0018
        /*0014*/ 	.byte	0x00, 0xf0, 0x11, 0x00


	//----- nvinfo : EIATTR_KPARAM_INFO
	.align		4
.L_343:
        /*0018*/ 	.byte	0x04, 0x17
        /*001a*/ 	.short	(.L_345 - .L_344)
.L_344:
        /*001c*/ 	.word	0x00000000
        /*0020*/ 	.short	0x0002
        /*0022*/ 	.short	0x0010
        /*0024*/ 	.byte	0x00, 0xf5, 0x21, 0x00


	//----- nvinfo : EIATTR_KPARAM_INFO
	.align		4
.L_345:
        /*0028*/ 	.byte	0x04, 0x17
        /*002a*/ 	.short	(.L_347 - .L_346)
.L_346:
        /*002c*/ 	.word	0x00000000
        /*0030*/ 	.short	0x0001
        /*0032*/ 	.short	0x0008
        /*0034*/ 	.byte	0x00, 0xf5, 0x21, 0x00


	//----- nvinfo : EIATTR_KPARAM_INFO
	.align		4
.L_347:
        /*0038*/ 	.byte	0x04, 0x17
        /*003a*/ 	.short	(.L_349 - .L_348)
.L_348:
        /*003c*/ 	.word	0x00000000
        /*0040*/ 	.short	0x0000
        /*0042*/ 	.short	0x0000
        /*0044*/ 	.byte	0x00, 0xf5, 0x21, 0x00


	//----- nvinfo : EIATTR_SPARSE_MMA_MASK
	.align		4
.L_349:
        /*0048*/ 	.byte	0x03, 0x50
        /*004a*/ 	.short	0x0000


	//----- nvinfo : EIATTR_MAXREG_COUNT
	.align		4
        /*004c*/ 	.byte	0x03, 0x1b
        /*004e*/ 	.short	0x00ff


	//----- nvinfo : EIATTR_MERCURY_ISA_VERSION
	.align		4
        /*0050*/ 	.byte	0x03, 0x5f
        /*0052*/ 	.short	0x0101


	//----- nvinfo : EIATTR_VRC_CTA_INIT_COUNT
	.align		4
        /*0054*/ 	.byte	0x02, 0x4a
	.zero		1
	.zero		1


	//----- nvinfo : EIATTR_EXIT_INSTR_OFFSETS
	.align		4
        /*0058*/ 	.byte	0x04, 0x1c
        /*005a*/ 	.short	(.L_351 - .L_350)


	//   ....[0]....
.L_350:
        /*005c*/ 	.word	0x00000070


	//   ....[1]....
        /*0060*/ 	.word	0x00000130


	//----- nvinfo : EIATTR_CBANK_PARAM_SIZE
	.align		4
.L_351:
        /*0064*/ 	.byte	0x03, 0x19
        /*0066*/ 	.short	0x001c


	//----- nvinfo : EIATTR_PARAM_CBANK
	.align		4
        /*0068*/ 	.byte	0x04, 0x0a
        /*006a*/ 	.short	(.L_353 - .L_352)
	.align		4
.L_352:
        /*006c*/ 	.word	index@(.nv.constant0._Z17vector_add_kernelPfS_S_i)
        /*0070*/ 	.short	0x0380
        /*0072*/ 	.short	0x001c


	//----- nvinfo : EIATTR_SW_WAR
	.align		4
.L_353:
        /*0074*/ 	.byte	0x04, 0x36
        /*0076*/ 	.short	(.L_355 - .L_354)
.L_354:
        /*0078*/ 	.word	0x00000008
.L_355:


//--------------------- .nv.callgraph             --------------------------
	.section	.nv.callgraph,"",@"SHT_CUDA_CALLGRAPH"
	.align	4
	.sectionentsize	8
	.align		4
        /*0000*/ 	.word	0x00000000
	.align		4
        /*0004*/ 	.word	0xffffffff
	.align		4
        /*0008*/ 	.word	0x00000000
	.align		4
        /*000c*/ 	.word	0xfffffffe
	.align		4
        /*0010*/ 	.word	0x00000000
	.align		4
        /*0014*/ 	.word	0xfffffffd
	.align		4
        /*0018*/ 	.word	0x00000000
	.align		4
        /*001c*/ 	.word	0xfffffffc


//--------------------- .text._Z10compute_dwPfS_S_iiiiiiiiiiii --------------------------
	.section	.text._Z10compute_dwPfS_S_iiiiiiiiiiii,"ax",@progbits
	.align	128
        .global         _Z10compute_dwPfS_S_iiiiiiiiiiii
        .type           _Z10compute_dwPfS_S_iiiiiiiiiiii,@function
        .size           _Z10compute_dwPfS_S_iiiiiiiiiiii,(.L_x_238 - _Z10compute_dwPfS_S_iiiiiiiiiiii)
        .other          _Z10compute_dwPfS_S_iiiiiiiiiiii,@"STO_CUDA_ENTRY STV_DEFAULT"
_Z10compute_dwPfS_S_iiiiiiiiiiii:
.text._Z10compute_dwPfS_S_iiiiiiiiiiii:
[----:B------:R-:W-:Y:S01]  /*0000*/  LDC R1, c[0x0][0x37c] ;  /* 0x0000df00ff017b82 */ /* 0x000fe20000000800 */
[----:B------:R-:W0:Y:S01]  /*0010*/  S2R R26, SR_CTAID.Y ;  /* 0x00000000001a7919 */ /* 0x000e220000002600 */
[----:B------:R-:W1:Y:S06]  /*0020*/  LDCU.64 UR6, c[0x0][0x3b8] ;  /* 0x00007700ff0677ac */ /* 0x000e6c0008000a00 */
[----:B------:R-:W2:Y:S01]  /*0030*/  LDC R2, c[0x0][0x398] ;  /* 0x0000e600ff027b82 */ /* 0x000ea20000000800 */
[----:B------:R-:W0:Y:S01]  /*0040*/  S2R R3, SR_TID.Y ;  /* 0x0000000000037919 */ /* 0x000e220000002200 */
[----:B------:R-:W3:Y:S01]  /*0050*/  S2R R27, SR_CTAID.X ;  /* 0x00000000001b7919 */ /* 0x000ee20000002500 */
[----:B------:R-:W3:Y:S01]  /*0060*/  S2R R0, SR_TID.X ;  /* 0x0000000000007919 */ /* 0x000ee20000002100 */
[----:B0-----:R-:W-:-:S04]  /*0070*/  LEA R26, R26, R3, 0x5 ;  /* 0x000000031a1a7211 */ /* 0x001fc800078e28ff */
[----:B-1----:R-:W-:Y:S02]  /*0080*/  ISETP.GE.AND P0, PT, R26, UR7, PT ;  /* 0x000000071a007c0c */ /* 0x002fe4000bf06270 */
[----:B---3--:R-:W-:-:S04]  /*0090*/  LEA R27, R27, R0, 0x5 ;  /* 0x000000001b1b7211 */ /* 0x008fc800078e28ff */
[----:B------:R-:W-:-:S04]  /*00a0*/  ISETP.GE.OR P0, PT, R27, UR6, P0 ;  /* 0x000000061b007c0c */ /* 0x000fc80008706670 */
[----:B--2---:R-:W-:-:S13]  /*00b0*/  ISETP.LT.OR P0, PT, R2, 0x1, P0 ;  /* 0x000000010200780c */ /* 0x004fda0000701670 */
[----:B------:R-:W-:Y:S05]  /*00c0*/  @P0 EXIT ;  /* 0x000000000000094d */ /* 0x000fea0003800000 */
[----:B------:R-:W0:Y:S08]  /*00d0*/  LDC.64 R2, c[0x0][0x3b0] ;  /* 0x0000ec00ff027b82 */ /* 0x000e300000000a00 */
[----:B------:R-:W1:Y:S08]  /*00e0*/  LDC R0, c[0x0][0x3ac] ;  /* 0x0000eb00ff007b82 */ /* 0x000e700000000800 */
[----:B------:R-:W1:Y:S08]  /*00f0*/  LDC.64 R4, c[0x0][0x3c0] ;  /* 0x0000f000ff047b82 */ /* 0x000e700000000a00 */
[----:B------:R-:W2:Y:S01]  /*0100*/  LDC.64 R10, c[0x0][0x390] ;  /* 0x0000e400ff0a7b82 */ /* 0x000ea20000000a00 */
[----:B0-----:R-:W-:-:S04]  /*0110*/  VIMNMX R2, PT, PT, R2, R3, PT ;  /* 0x0000000302027248 */ /* 0x001fc80003fe0100 */
[----:B------:R-:W-:Y:S01]  /*0120*/  ISETP.GE.AND P0, PT, R2, 0x1, PT ;  /* 0x000000010200780c */ /* 0x000fe20003f06270 */
[----:B-1----:R-:W-:-:S04]  /*0130*/  IMAD R0, R4, R0, R5 ;  /* 0x0000000004007224 */ /* 0x002fc800078e0205 */
[----:B------:R-:W-:-:S04]  /*0140*/  IMAD R3, R0, UR6, R27 ;  /* 0x0000000600037c24 */ /* 0x000fc8000f8e021b */
[----:B------:R-:W-:-:S04]  /*0150*/  IMAD R3, R3, UR7, R26 ;  /* 0x0000000703037c24 */ /* 0x000fc8000f8e021a */
[----:B--2---:R-:W-:Y:S05]  /*0160*/  @!P0 EXIT ;  /* 0x000000000000894d */ /* 0x004fea0003800000 */
[----:B------:R-:W0:Y:S01]  /*0170*/  LDCU.64 UR18, c[0x0][0x358] ;  /* 0x00006b00ff1277ac */ /* 0x000e220008000a00 */
[----:B------:R-:W-:Y:S01]  /*0180*/  IMAD.WIDE R10, R3, 0x4, R10 ;  /* 0x00000004030a7825 */ /* 0x000fe200078e020a */
[----:B------:R-:W1:Y:S04]  /*0190*/  LDC R9, c[0x0][0x39c] ;  /* 0x0000e700ff097b82 */ /* 0x000e680000000800 */
[----:B0-----:R0:W5:Y:S01]  /*01a0*/  LDG.E R23, desc[UR18][R10.64] ;  /* 0x000000120a177981 */ /* 0x001162000c1e1900 */
[----:B------:R-:W-:Y:S01]  /*01b0*/  UMOV UR4, URZ ;  /* 0x000000ff00047c82 */ /* 0x000fe20008000000 */
[----:B01----:R-:W-:-:S07]  /*01c0*/  IMAD R9, R9, UR6, RZ ;  /* 0x0000000609097c24 */ /* 0x003fce000f8e02ff */
.L_x_6:
[----:B-1234-:R-:W-:-:S05]  /*01d0*/  UMOV UR5, URZ ;  /* 0x000000ff00057c82 */ /* 0x01efca0008000000 */
.L_x_5:
[----:B0-----:R-:W0:Y:S01]  /*01e0*/  LDCU.64 UR20, c[0x0][0x3b0] ;  /* 0x00007600ff1477ac */ /* 0x001e220008000a00 */
[----:B-1----:R-:W1:Y:S01]  /*01f0*/  LDCU UR6, c[0x0][0x3a0] ;  /* 0x00007400ff0677ac */ /* 0x002e620008000800 */
[----:B------:R-:W1:Y:S01]  /*0200*/  LDCU UR8, c[0x0][0x3c0] ;  /* 0x00007800ff0877ac */ /* 0x000e620008000800 */
[----:B--2---:R-:W2:Y:S01]  /*0210*/  LDCU UR7, c[0x0][0x39c] ;  /* 0x00007380ff0777ac */ /* 0x004ea20008000800 */
[----:B---3--:R-:W3:Y:S01]  /*0220*/  LDCU UR12, c[0x0][0x3a4] ;  /* 0x00007480ff0c77ac */ /* 0x008ee20008000800 */
[----:B------:R-:W3:Y:S01]  /*0230*/  LDCU UR11, c[0x0][0x3c4] ;  /* 0x00007880ff0b77ac */ /* 0x000ee20008000800 */
[----:B0-----:R-:W-:Y:S02]  /*0240*/  UISETP.GE.U32.AND UP1, UPT, UR21, 0x8, UPT ;  /* 0x000000081500788c */ /* 0x001fe4000bf26070 */
[----:B-1----:R-:W-:Y:S02]  /*0250*/  UIMAD UR6, UR4, UR6, UR8 ;  /* 0x00000006040672a4 */ /* 0x002fe4000f8e0208 */
[----:B------:R-:W-:-:S02]  /*0260*/  UIMAD UR14, UR4, UR20, UR5 ;  /* 0x00000014040e72a4 */ /* 0x000fc4000f8e0205 */
[----:B--2---:R-:W-:Y:S02]  /*0270*/  UIMAD UR15, UR5, UR7, UR6 ;  /* 0x00000007050f72a4 */ /* 0x004fe4000f8e0206 */
[----:B------:R-:W-:Y:S01]  /*0280*/  UIADD3 UR5, UPT, UPT, UR5, 0x1, URZ ;  /* 0x0000000105057890 */ /* 0x000fe2000fffe0ff */
[----:B------:R-:W-:-:S03]  /*0290*/  UMOV UR6, URZ ;  /* 0x000000ff00067c82 */ /* 0x000fc60008000000 */
[----:B------:R-:W-:Y:S02]  /*02a0*/  UISETP.NE.AND UP0, UPT, UR5, UR20, UPT ;  /* 0x000000140500728c */ /* 0x000fe4000bf05270 */
[----:B---3--:R-:W-:Y:S01]  /*02b0*/  UIMAD UR16, UR15, UR12, UR11 ;  /* 0x0000000c0f1072a4 */ /* 0x008fe2000f8e020b */
[----:B----4-:R-:W-:Y:S11]  /*02c0*/  BRA.U !UP1, `(.L_x_0) ;  /* 0x0000000509747547 */ /* 0x010ff6000b800000 */
[----:B------:R-:W0:Y:S01]  /*02d0*/  LDCU UR8, c[0x0][0x3c4] ;  /* 0x00007880ff0877ac */ /* 0x000e220008000800 */
[----:B------:R-:W1:Y:S01]  /*02e0*/  LDC.64 R12, c[0x0][0x3b8] ;  /* 0x0000ee00ff0c7b82 */ /* 0x000e620000000a00 */
[----:B------:R-:W0:Y:S01]  /*02f0*/  LDCU UR9, c[0x0][0x39c] ;  /* 0x00007380ff0977ac */ /* 0x000e220008000800 */
[----:B------:R-:W2:Y:S01]  /*0300*/  LDCU UR13, c[0x0][0x39c] ;  /* 0x00007380ff0d77ac */ /* 0x000ea20008000800 */
[----:B------:R-:W-:Y:S02]  /*0310*/  UIADD3 UR6, UPT, UPT, UR11, UR7, URZ ;  /* 0x000000070b067290 */ /* 0x000fe4000fffe0ff */
[----:B------:R-:W-:Y:S02]  /*0320*/  ULEA UR7, UR7, UR11, 0x2 ;  /* 0x0000000b07077291 */ /* 0x000fe4000f8e10ff */
[----:B------:R-:W-:Y:S02]  /*0330*/  UIMAD UR6, UR15, UR12, UR6 ;  /* 0x0000000c0f0672a4 */ /* 0x000fe4000f8e0206 */
[----:B------:R-:W-:-:S02]  /*0340*/  ULOP3.LUT UR23, UR21, 0x7ffffff8, URZ, 0xc0, !UPT ;  /* 0x7ffffff815177892 */ /* 0x000fc4000f8ec0ff */
[----:B0-----:R-:W-:Y:S02]  /*0350*/  ULEA UR10, UR9, UR8, 0x1 ;  /* 0x00000008090a7291 */ /* 0x001fe4000f8e08ff */
[----:B------:R-:W-:Y:S01]  /*0360*/  UIMAD UR17, UR9, 0x3, UR8 ;  /* 0x00000003091178a4 */ /* 0x000fe2000f8e0208 */
[----:B-1----:R-:W-:Y:S01]  /*0370*/  IMAD R3, R13, UR21, RZ ;  /* 0x000000150d037c24 */ /* 0x002fe2000f8e02ff */
[----:B------:R-:W-:Y:S01]  /*0380*/  UIMAD UR22, UR9, 0x5, UR8 ;  /* 0x00000005091678a4 */ /* 0x000fe2000f8e0208 */
[C-C-:B------:R-:W-:Y:S01]  /*0390*/  IMAD R7, R12.reuse, UR16, R27.reuse ;  /* 0x000000100c077c24 */ /* 0x140fe2000f8e021b */
[----:B--2---:R-:W-:Y:S01]  /*03a0*/  UIMAD UR11, UR13, 0x6, UR11 ;  /* 0x000000060d0b78a4 */ /* 0x004fe2000f8e020b */
[----:B------:R-:W-:Y:S01]  /*03b0*/  IMAD R8, R3, UR14, R26 ;  /* 0x0000000e03087c24 */ /* 0x000fe2000f8e021a */
[----:B------:R-:W-:Y:S01]  /*03c0*/  UIMAD UR20, UR9, 0x7, UR8 ;  /* 0x00000007091478a4 */ /* 0x000fe2000f8e0208 */
[----:B------:R-:W-:Y:S01]  /*03d0*/  IMAD R6, R12, UR6, R27 ;  /* 0x000000060c067c24 */ /* 0x000fe2000f8e021b */
[----:B------:R-:W-:-:S02]  /*03e0*/  UIMAD UR9, UR15, UR12, UR7 ;  /* 0x0000000c0f0972a4 */ /* 0x000fc4000f8e0207 */
[----:B------:R-:W-:Y:S02]  /*03f0*/  UIMAD UR7, UR15, UR12, UR10 ;  /* 0x0000000c0f0772a4 */ /* 0x000fe4000f8e020a */
[----:B------:R-:W-:Y:S02]  /*0400*/  UIMAD UR8, UR15, UR12, UR17 ;  /* 0x0000000c0f0872a4 */ /* 0x000fe4000f8e0211 */
[----:B------:R-:W-:Y:S01]  /*0410*/  UIMAD UR10, UR15, UR12, UR22 ;  /* 0x0000000c0f0a72a4 */ /* 0x000fe2000f8e0216 */
[C-C-:B------:R-:W-:Y:S01]  /*0420*/  IMAD R5, R12.reuse, UR9, R27.reuse ;  /* 0x000000090c057c24 */ /* 0x140fe2000f8e021b */
[----:B------:R-:W-:Y:S01]  /*0430*/  UIMAD UR11, UR15, UR12, UR11 ;  /* 0x0000000c0f0b72a4 */ /* 0x000fe2000f8e020b */
[C-C-:B------:R-:W-:Y:S01]  /*0440*/  IMAD R4, R12.reuse, UR7, R27.reuse ;  /* 0x000000070c047c24 */ /* 0x140fe2000f8e021b */
[----:B------:R-:W-:Y:S01]  /*0450*/  UIMAD UR12, UR15, UR12, UR20 ;  /* 0x0000000c0f0c72a4 */ /* 0x000fe2000f8e0214 */
[C-C-:B------:R-:W-:Y:S01]  /*0460*/  IMAD R3, R12.reuse, UR8, R27.reuse ;  /* 0x000000080c037c24 */ /* 0x140fe2000f8e021b */
[----:B------:R-:W-:Y:S01]  /*0470*/  UIADD3 UR13, UPT, UPT, -UR23, URZ, URZ ;  /* 0x000000ff170d7290 */ /* 0x000fe2000fffe1ff */
[----:B------:R-:W-:-:S02]  /*0480*/  IMAD R2, R12, UR10, R27 ;  /* 0x0000000a0c027c24 */ /* 0x000fc4000f8e021b */
[C-C-:B------:R-:W-:Y:S02]  /*0490*/  IMAD R0, R12.reuse, UR11, R27.reuse ;  /* 0x0000000b0c007c24 */ /* 0x140fe4000f8e021b */
[----:B------:R-:W-:-:S07]  /*04a0*/  IMAD R12, R12, UR12, R27 ;  /* 0x0000000c0c0c7c24 */ /* 0x000fce000f8e021b */
.L_x_1:
[----:B0-----:R-:W0:Y:S08]  /*04b0*/  LDC.64 R14, c[0x0][0x380] ;  /* 0x0000e000ff0e7b82 */ /* 0x001e300000000a00 */
[----:B------:R-:W1:Y:S01]  /*04c0*/  LDC.64 R16, c[0x0][0x388] ;  /* 0x0000e200ff107b82 */ /* 0x000e620000000a00 */
[----:B0-----:R-:W-:-:S06]  /*04d0*/  IMAD.WIDE R20, R7, 0x4, R14 ;  /* 0x0000000407147825 */ /* 0x001fcc00078e020e */
[----:B------:R-:W2:Y:S01]  /*04e0*/  LDG.E R20, desc[UR18][R20.64] ;  /* 0x0000001214147981 */ /* 0x000ea2000c1e1900 */
[----:B-1----:R-:W-:-:S05]  /*04f0*/  IMAD.WIDE R16, R8, 0x4, R16 ;  /* 0x0000000408107825 */ /* 0x002fca00078e0210 */
[----:B------:R-:W2:Y:S02]  /*0500*/  LDG.E R18, desc[UR18][R16.64] ;  /* 0x0000001210127981 */ /* 0x000ea4000c1e1900 */
[----:B--2--5:R-:W-:Y:S01]  /*0510*/  FFMA R21, R18, R20, R23 ;  /* 0x0000001412157223 */ /* 0x024fe20000000017 */
[----:B------:R-:W-:-:S04]  /*0520*/  IMAD.WIDE R18, R6, 0x4, R14 ;  /* 0x0000000406127825 */ /* 0x000fc800078e020e */
[C---:B------:R-:W-:Y:S01]  /*0530*/  IMAD.WIDE R22, R13.reuse, 0x4, R16 ;  /* 0x000000040d167825 */ /* 0x040fe200078e0210 */
[----:B------:R0:W-:Y:S04]  /*0540*/  STG.E desc[UR18][R10.64], R21 ;  /* 0x000000150a007986 */ /* 0x0001e8000c101912 */
[----:B------:R-:W2:Y:S04]  /*0550*/  LDG.E R18, desc[UR18][R18.64] ;  /* 0x0000001212127981 */ /* 0x000ea8000c1e1900 */
[----:B------:R-:W2:Y:S01]  /*0560*/  LDG.E R24, desc[UR18][R22.64] ;  /* 0x0000001216187981 */ /* 0x000ea2000c1e1900 */
[----:B------:R-:W-:-:S04]  /*0570*/  IMAD.WIDE R28, R13, 0x4, R22 ;  /* 0x000000040d1c7825 */ /* 0x000fc800078e0216 */
[----:B--2---:R-:W-:Y:S01]  /*0580*/  FFMA R17, R24, R18, R21 ;  /* 0x0000001218117223 */ /* 0x004fe20000000015 */
[----:B------:R-:W-:-:S04]  /*0590*/  IMAD.WIDE R24, R4, 0x4, R14 ;  /* 0x0000000404187825 */ /* 0x000fc800078e020e */
[----:B------:R1:W-:Y:S04]  /*05a0*/  STG.E desc[UR18][R10.64], R17 ;  /* 0x000000110a007986 */ /* 0x0003e8000c101912 */
[----:B------:R-:W2:Y:S04]  /*05b0*/  LDG.E R24, desc[UR18][R24.64] ;  /* 0x0000001218187981 */ /* 0x000ea8000c1e1900 */
[----:B------:R-:W2:Y:S01]  /*05c0*/  LDG.E R16, desc[UR18][R28.64] ;  /* 0x000000121c107981 */ /* 0x000ea2000c1e1900 */
[----:B0-----:R-:W-:-:S04]  /*05d0*/  IMAD.WIDE R20, R13, 0x4, R28 ;  /* 0x000000040d147825 */ /* 0x001fc800078e021c */
[----:B--2---:R-:W-:Y:S01]  /*05e0*/  FFMA R19, R16, R24, R17 ;  /* 0x0000001810137223 */ /* 0x004fe20000000011 */
[----:B-1----:R-:W-:-:S04]  /*05f0*/  IMAD.WIDE R16, R3, 0x4, R14 ;  /* 0x0000000403107825 */ /* 0x002fc800078e020e */
[----:B------:R0:W-:Y:S04]  /*0600*/  STG.E desc[UR18][R10.64], R19 ;  /* 0x000000130a007986 */ /* 0x0001e8000c101912 */
[----:B------:R-:W2:Y:S04]  /*0610*/  LDG.E R16, desc[UR18][R16.64] ;  /* 0x0000001210107981 */ /* 0x000ea8000c1e1900 */
[----:B------:R-:W2:Y:S01]  /*0620*/  LDG.E R18, desc[UR18][R20.64] ;  /* 0x0000001214127981 */ /* 0x000ea2000c1e1900 */
[----:B------:R-:W-:-:S04]  /*0630*/  IMAD.WIDE R22, R13, 0x4, R20 ;  /* 0x000000040d167825 */ /* 0x000fc800078e0214 */
[----:B--2---:R-:W-:Y:S01]  /*0640*/  FFMA R25, R18, R16, R19 ;  /* 0x0000001012197223 */ /* 0x004fe20000000013 */
[----:B0-----:R-:W-:-:S04]  /*0650*/  IMAD.WIDE R18, R5, 0x4, R14 ;  /* 0x0000000405127825 */ /* 0x001fc800078e020e */
        /* <DEDUP_REMOVED lines=21> */
[----:B------:R-:W-:-:S04]  /*07b0*/  UIADD3 UR13, UPT, UPT, UR13, 0x8, URZ ;  /* 0x000000080d0d7890 */ /* 0x000fc8000fffe0ff */
[----:B------:R-:W-:Y:S01]  /*07c0*/  UISETP.NE.AND UP1, UPT, UR13, URZ, UPT ;  /* 0x000000ff0d00728c */ /* 0x000fe2000bf25270 */
[C---:B------:R-:W-:Y:S02]  /*07d0*/  LEA R6, R9.reuse, R6, 0x3 ;  /* 0x0000000609067211 */ /* 0x040fe400078e18ff */
[C---:B------:R-:W-:Y:S02]  /*07e0*/  LEA R4, R9.reuse, R4, 0x3 ;  /* 0x0000000409047211 */ /* 0x040fe400078e18ff */
[C---:B------:R-:W-:Y:S02]  /*07f0*/  LEA R3, R9.reuse, R3, 0x3 ;  /* 0x0000000309037211 */ /* 0x040fe400078e18ff */
[C---:B------:R-:W-:Y:S02]  /*0800*/  LEA R5, R9.reuse, R5, 0x3 ;  /* 0x0000000509057211 */ /* 0x040fe400078e18ff */
[C---:B------:R-:W-:Y:S02]  /*0810*/  LEA R2, R9.reuse, R2, 0x3 ;  /* 0x0000000209027211 */ /* 0x040fe400078e18ff */
[----:B------:R-:W-:-:S02]  /*0820*/  LEA R0, R9, R0, 0x3 ;  /* 0x0000000009007211 */ /* 0x000fc400078e18ff */
[C---:B------:R-:W-:Y:S02]  /*0830*/  LEA R12, R9.reuse, R12, 0x3 ;  /* 0x0000000c090c7211 */ /* 0x040fe400078e18ff */
[----:B------:R-:W-:Y:S02]  /*0840*/  LEA R7, R9, R7, 0x3 ;  /* 0x0000000709077211 */ /* 0x000fe400078e18ff */
[----:B------:R-:W-:Y:S01]  /*0850*/  LEA R8, R13, R8, 0x3 ;  /* 0x000000080d087211 */ /* 0x000fe200078e18ff */
[----:B--2---:R-:W-:-:S05]  /*0860*/  FFMA R23, R19, R14, R22 ;  /* 0x0000000e13177223 */ /* 0x004fca0000000016 */
[----:B------:R0:W-:Y:S01]  /*0870*/  STG.E desc[UR18][R10.64], R23 ;  /* 0x000000170a007986 */ /* 0x0001e2000c101912 */
[----:B------:R-:W-:Y:S05]  /*0880*/  BRA.U UP1, `(.L_x_1) ;  /* 0xfffffffd01087547 */ /* 0x000fea000b83ffff */
[----:B------:R-:W-:-:S12]  /*0890*/  ULOP3.LUT UR6, UR21, 0x7ffffff8, URZ, 0xc0, !UPT ;  /* 0x7ffffff815067892 */ /* 0x000fd8000f8ec0ff */
.L_x_0:
[----:B------:R-:W1:Y:S02]  /*08a0*/  LDCU UR7, c[0x0][0x3b4] ;  /* 0x00007680ff0777ac */ /* 0x000e640008000800 */
[----:B-1----:R-:W-:-:S04]  /*08b0*/  ULOP3.LUT UR7, UR7, 0x7, URZ, 0xc0, !UPT ;  /* 0x0000000707077892 */ /* 0x002fc8000f8ec0ff */
[----:B------:R-:W-:-:S09]  /*08c0*/  UISETP.NE.AND UP1, UPT, UR7, URZ, UPT ;  /* 0x000000ff0700728c */ /* 0x000fd2000bf25270 */
[----:B------:R-:W-:Y:S05]  /*08d0*/  BRA.U !UP1, `(.L_x_2) ;  /* 0x0000000509507547 */ /* 0x000fea000b800000 */
[----:B------:R-:W-:Y:S02]  /*08e0*/  UIADD3 UR7, UPT, UPT, UR7, -0x1, URZ ;  /* 0xffffffff07077890 */ /* 0x000fe4000fffe0ff */
[----:B------:R-:W-:Y:S02]  /*08f0*/  ULOP3.LUT UP2, UR10, UR21, 0x3, URZ, 0xc0, !UPT ;  /* 0x00000003150a7892 */ /* 0x000fe4000f84c0ff */
[----:B------:R-:W-:Y:S01]  /*0900*/  UISETP.GE.U32.AND UP1, UPT, UR7, 0x3, UPT ;  /* 0x000000030700788c */ /* 0x000fe2000bf26070 */
[----:B------:R-:W1:Y:S08]  /*0910*/  LDCU UR8, c[0x0][0x39c] ;  /* 0x00007380ff0877ac */ /* 0x000e700008000800 */
[----:B------:R-:W-:Y:S05]  /*0920*/  BRA.U !UP1, `(.L_x_3) ;  /* 0x0000000109987547 */ /* 0x000fea000b800000 */
[----:B------:R-:W2:Y:S01]  /*0930*/  LDC.64 R4, c[0x0][0x3b8] ;  /* 0x0000ee00ff047b82 */ /* 0x000ea20000000a00 */
[----:B-1----:R-:W-:Y:S02]  /*0940*/  UIMAD UR7, UR6, UR8, UR16 ;  /* 0x00000008060772a4 */ /* 0x002fe4000f8e0210 */
[----:B------:R-:W-:-:S05]  /*0950*/  UIMAD UR9, UR14, UR21, UR6 ;  /* 0x000000150e0972a4 */ /* 0x000fca000f8e0206 */
[----:B------:R-:W1:Y:S08]  /*0960*/  LDC.64 R2, c[0x0][0x380] ;  /* 0x0000e000ff027b82 */ /* 0x000e700000000a00 */
[----:B------:R-:W3:Y:S01]  /*0970*/  LDC.64 R6, c[0x0][0x388] ;  /* 0x0000e200ff067b82 */ /* 0x000ee20000000a00 */
[----:B--2---:R-:W-:Y:S02]  /*0980*/  IMAD R13, R4, UR7, R27 ;  /* 0x00000007040d7c24 */ /* 0x004fe4000f8e021b */
[----:B------:R-:W-:-:S02]  /*0990*/  IMAD R15, R5, UR9, R26 ;  /* 0x00000009050f7c24 */ /* 0x000fc4000f8e021a */
[----:B-1----:R-:W-:-:S06]  /*09a0*/  IMAD.WIDE R12, R13, 0x4, R2 ;  /* 0x000000040d0c7825 */ /* 0x002fcc00078e0202 */
[----:B------:R-:W0:Y:S01]  /*09b0*/  LDG.E R12, desc[UR18][R12.64] ;  /* 0x000000120c0c7981 */ /* 0x000e22000c1e1900 */
[----:B---3--:R-:W-:-:S05]  /*09c0*/  IMAD.WIDE R6, R15, 0x4, R6 ;  /* 0x000000040f067825 */ /* 0x008fca00078e0206 */
[----:B------:R-:W0:Y:S01]  /*09d0*/  LDG.E R0, desc[UR18][R6.64] ;  /* 0x0000001206007981 */ /* 0x000e22000c1e1900 */
[----:B------:R-:W-:Y:S01]  /*09e0*/  UIADD3 UR7, UPT, UPT, UR7, UR8, URZ ;  /* 0x0000000807077290 */ /* 0x000fe2000fffe0ff */
[----:B------:R-:W-:-:S05]  /*09f0*/  IMAD.WIDE R14, R5, 0x4, R6 ;  /* 0x00000004050e7825 */ /* 0x000fca00078e0206 */
[----:B------:R-:W-:-:S04]  /*0a00*/  IMAD R17, R4, UR7, R27 ;  /* 0x0000000704117c24 */ /* 0x000fc8000f8e021b */
[----:B------:R-:W-:-:S04]  /*0a10*/  IMAD.WIDE R16, R17, 0x4, R2 ;  /* 0x0000000411107825 */ /* 0x000fc800078e0202 */
[----:B0----5:R-:W-:-:S05]  /*0a20*/  FFMA R23, R0, R12, R23 ;  /* 0x0000000c00177223 */ /* 0x021fca0000000017 */
[----:B------:R0:W-:Y:S04]  /*0a30*/  STG.E desc[UR18][R10.64], R23 ;  /* 0x000000170a007986 */ /* 0x0001e8000c101912 */
[----:B------:R-:W2:Y:S04]  /*0a40*/  LDG.E R16, desc[UR18][R16.64] ;  /* 0x0000001210107981 */ /* 0x000ea8000c1e1900 */
[----:B------:R-:W2:Y:S01]  /*0a50*/  LDG.E R0, desc[UR18][R14.64] ;  /* 0x000000120e007981 */ /* 0x000ea2000c1e1900 */
[----:B------:R-:W-:Y:S01]  /*0a60*/  UIADD3 UR7, UPT, UPT, UR7, UR8, URZ ;  /* 0x0000000807077290 */ /* 0x000fe2000fffe0ff */
[----:B------:R-:W-:-:S05]  /*0a70*/  IMAD.WIDE R6, R5, 0x4, R14 ;  /* 0x0000000405067825 */ /* 0x000fca00078e020e */
[----:B------:R-:W-:-:S04]  /*0a80*/  IMAD R13, R4, UR7, R27 ;  /* 0x00000007040d7c24 */ /* 0x000fc8000f8e021b */
[----:B------:R-:W-:-:S04]  /*0a90*/  IMAD.WIDE R12, R13, 0x4, R2 ;  /* 0x000000040d0c7825 */ /* 0x000fc800078e0202 */
[----:B--2---:R-:W-:-:S05]  /*0aa0*/  FFMA R19, R0, R16, R23 ;  /* 0x0000001000137223 */ /* 0x004fca0000000017 */
[----:B------:R2:W-:Y:S04]  /*0ab0*/  STG.E desc[UR18][R10.64], R19 ;  /* 0x000000130a007986 */ /* 0x0005e8000c101912 */
[----:B------:R-:W3:Y:S04]  /*0ac0*/  LDG.E R12, desc[UR18][R12.64] ;  /* 0x000000120c0c7981 */ /* 0x000ee8000c1e1900 */
[----:B------:R-:W3:Y:S01]  /*0ad0*/  LDG.E R0, desc[UR18][R6.64] ;  /* 0x0000001206007981 */ /* 0x000ee2000c1e1900 */
[----:B------:R-:W-:-:S06]  /*0ae0*/  UIADD3 UR7, UPT, UPT, UR7, UR8, URZ ;  /* 0x0000000807077290 */ /* 0x000fcc000fffe0ff */
[----:B------:R-:W-:Y:S02]  /*0af0*/  IMAD R17, R4, UR7, R27 ;  /* 0x0000000704117c24 */ /* 0x000fe4000f8e021b */
[----:B------:R-:W-:-:S04]  /*0b00*/  IMAD.WIDE R4, R5, 0x4, R6 ;  /* 0x0000000405047825 */ /* 0x000fc800078e0206 */
[----:B------:R-:W-:-:S04]  /*0b10*/  IMAD.WIDE R2, R17, 0x4, R2 ;  /* 0x0000000411027825 */ /* 0x000fc800078e0202 */
[----:B---3--:R-:W-:-:S05]  /*0b20*/  FFMA R15, R0, R12, R19 ;  /* 0x0000000c000f7223 */ /* 0x008fca0000000013 */
[----:B------:R2:W-:Y:S04]  /*0b30*/  STG.E desc[UR18][R10.64], R15 ;  /* 0x0000000f0a007986 */ /* 0x0005e8000c101912 */
[----:B------:R-:W0:Y:S04]  /*0b40*/  LDG.E R4, desc[UR18][R4.64] ;  /* 0x0000001204047981 */ /* 0x000e28000c1e1900 */
[----:B------:R-:W0:Y:S01]  /*0b50*/  LDG.E R2, desc[UR18][R2.64] ;  /* 0x0000001202027981 */ /* 0x000e22000c1e1900 */
[----:B------:R-:W-:Y:S01]  /*0b60*/  UIADD3 UR6, UPT, UPT, UR6, 0x4, URZ ;  /* 0x0000000406067890 */ /* 0x000fe2000fffe0ff */
[----:B0-----:R-:W-:-:S05]  /*0b70*/  FFMA R23, R4, R2, R15 ;  /* 0x0000000204177223 */ /* 0x001fca000000000f */
[----:B------:R2:W-:Y:S06]  /*0b80*/  STG.E desc[UR18][R10.64], R23 ;  /* 0x000000170a007986 */ /* 0x0005ec000c101912 */
.L_x_3:
[----:B------:R-:W-:Y:S05]  /*0b90*/  BRA.U !UP2, `(.L_x_2) ;  /* 0x000000010aa07547 */ /* 0x000fea000b800000 */
[----:B------:R-:W-:Y:S02]  /*0ba0*/  UISETP.NE.AND UP1, UPT, UR10, 0x1, UPT ;  /* 0x000000010a00788c */ /* 0x000fe4000bf25270 */
[----:B------:R-:W-:-:S04]  /*0bb0*/  ULOP3.LUT UR7, UR21, 0x1, URZ, 0xc0, !UPT ;  /* 0x0000000115077892 */ /* 0x000fc8000f8ec0ff */
[----:B------:R-:W-:-:S03]  /*0bc0*/  UISETP.NE.U32.AND UP2, UPT, UR7, 0x1, UPT ;  /* 0x000000010700788c */ /* 0x000fc6000bf45070 */
[----:B------:R-:W-:Y:S08]  /*0bd0*/  BRA.U !UP1, `(.L_x_4) ;  /* 0x0000000109587547 */ /* 0x000ff0000b800000 */
[----:B------:R-:W3:Y:S01]  /*0be0*/  LDC.64 R4, c[0x0][0x3b8] ;  /* 0x0000ee00ff047b82 */ /* 0x000ee20000000a00 */
[----:B-1----:R-:W-:Y:S02]  /*0bf0*/  UIMAD UR7, UR6, UR8, UR16 ;  /* 0x00000008060772a4 */ /* 0x002fe4000f8e0210 */
[----:B------:R-:W-:-:S05]  /*0c00*/  UIMAD UR9, UR14, UR21, UR6 ;  /* 0x000000150e0972a4 */ /* 0x000fca000f8e0206 */
[----:B------:R-:W1:Y:S08]  /*0c10*/  LDC.64 R2, c[0x0][0x380] ;  /* 0x0000e000ff027b82 */ /* 0x000e700000000a00 */
[----:B------:R-:W4:Y:S01]  /*0c20*/  LDC.64 R6, c[0x0][0x388] ;  /* 0x0000e200ff067b82 */ /* 0x000f220000000a00 */
[----:B---3--:R-:W-:Y:S02]  /*0c30*/  IMAD R13, R4, UR7, R27 ;  /* 0x00000007040d7c24 */ /* 0x008fe4000f8e021b */
[----:B--2---:R-:W-:-:S02]  /*0c40*/  IMAD R15, R5, UR9, R26 ;  /* 0x00000009050f7c24 */ /* 0x004fc4000f8e021a */
[----:B-1----:R-:W-:-:S06]  /*0c50*/  IMAD.WIDE R12, R13, 0x4, R2 ;  /* 0x000000040d0c7825 */ /* 0x002fcc00078e0202 */
[----:B------:R-:W2:Y:S01]  /*0c60*/  LDG.E R12, desc[UR18][R12.64] ;  /* 0x000000120c0c7981 */ /* 0x000ea2000c1e1900 */
[----:B----4-:R-:W-:-:S05]  /*0c70*/  IMAD.WIDE R6, R15, 0x4, R6 ;  /* 0x000000040f067825 */ /* 0x010fca00078e0206 */
[----:B------:R-:W2:Y:S01]  /*0c80*/  LDG.E R0, desc[UR18][R6.64] ;  /* 0x0000001206007981 */ /* 0x000ea2000c1e1900 */
[----:B------:R-:W-:-:S06]  /*0c90*/  UIADD3 UR7, UPT, UPT, UR7, UR8, URZ ;  /* 0x0000000807077290 */ /* 0x000fcc000fffe0ff */
[----:B------:R-:W-:Y:S02]  /*0ca0*/  IMAD R17, R4, UR7, R27 ;  /* 0x0000000704117c24 */ /* 0x000fe4000f8e021b */
[----:B------:R-:W-:-:S04]  /*0cb0*/  IMAD.WIDE R4, R5, 0x4, R6 ;  /* 0x0000000405047825 */ /* 0x000fc800078e0206 */
[----:B------:R-:W-:-:S04]  /*0cc0*/  IMAD.WIDE R2, R17, 0x4, R2 ;  /* 0x0000000411027825 */ /* 0x000fc800078e0202 */
[----:B--2--5:R-:W-:-:S05]  /*0cd0*/  FFMA R15, R0, R12, R23 ;  /* 0x0000000c000f7223 */ /* 0x024fca0000000017 */
[----:B------:R3:W-:Y:S04]  /*0ce0*/  STG.E desc[UR18][R10.64], R15 ;  /* 0x0000000f0a007986 */ /* 0x0007e8000c101912 */
[----:B------:R-:W0:Y:S04]  /*0cf0*/  LDG.E R4, desc[UR18][R4.64] ;  /* 0x0000001204047981 */ /* 0x000e28000c1e1900 */
[----:B------:R-:W0:Y:S01]  /*0d00*/  LDG.E R2, desc[UR18][R2.64] ;  /* 0x0000001202027981 */ /* 0x000e22000c1e1900 */
[----:B------:R-:W-:Y:S01]  /*0d10*/  UIADD3 UR6, UPT, UPT, UR6, 0x2, URZ ;  /* 0x0000000206067890 */ /* 0x000fe2000fffe0ff */
[----:B0-----:R-:W-:-:S05]  /*0d20*/  FFMA R23, R4, R2, R15 ;  /* 0x0000000204177223 */ /* 0x001fca000000000f */
[----:B------:R3:W-:Y:S06]  /*0d30*/  STG.E desc[UR18][R10.64], R23 ;  /* 0x000000170a007986 */ /* 0x0007ec000c101912 */
.L_x_4:
[----:B------:R-:W-:Y:S05]  /*0d40*/  BRA.U UP2, `(.L_x_2) ;  /* 0x0000000102347547 */ /* 0x000fea000b800000 */
[----:B------:R-:W4:Y:S01]  /*0d50*/  LDC.64 R6, c[0x0][0x3b8] ;  /* 0x0000ee00ff067b82 */ /* 0x000f220000000a00 */
[----:B------:R-:W-:Y:S02]  /*0d60*/  UIMAD UR7, UR14, UR21, UR6 ;  /* 0x000000150e0772a4 */ /* 0x000fe4000f8e0206 */
[----:B-1----:R-:W-:-:S05]  /*0d70*/  UIMAD UR6, UR6, UR8, UR16 ;  /* 0x00000008060672a4 */ /* 0x002fca000f8e0210 */
[----:B------:R-:W1:Y:S08]  /*0d80*/  LDC.64 R2, c[0x0][0x388] ;  /* 0x0000e200ff027b82 */ /* 0x000e700000000a00 */
[----:B------:R-:W0:Y:S01]  /*0d90*/  LDC.64 R4, c[0x0][0x380] ;  /* 0x0000e000ff047b82 */ /* 0x000e220000000a00 */
[----:B----4-:R-:W-:Y:S02]  /*0da0*/  IMAD R7, R7, UR7, R26 ;  /* 0x0000000707077c24 */ /* 0x010fe4000f8e021a */
[----:B------:R-:W-:-:S02]  /*0db0*/  IMAD R13, R6, UR6, R27 ;  /* 0x00000006060d7c24 */ /* 0x000fc4000f8e021b */
[----:B-1----:R-:W-:-:S06]  /*0dc0*/  IMAD.WIDE R2, R7, 0x4, R2 ;  /* 0x0000000407027825 */ /* 0x002fcc00078e0202 */
[----:B------:R-:W2:Y:S01]  /*0dd0*/  LDG.E R2, desc[UR18][R2.64] ;  /* 0x0000001202027981 */ /* 0x000ea2000c1e1900 */
[----:B0-----:R-:W-:-:S06]  /*0de0*/  IMAD.WIDE R4, R13, 0x4, R4 ;  /* 0x000000040d047825 */ /* 0x001fcc00078e0204 */
[----:B------:R-:W2:Y:S02]  /*0df0*/  LDG.E R4, desc[UR18][R4.64] ;  /* 0x0000001204047981 */ /* 0x000ea4000c1e1900 */
[----:B--23-5:R-:W-:-:S05]  /*0e00*/  FFMA R23, R2, R4, R23 ;  /* 0x0000000402177223 */ /* 0x02cfca0000000017 */
[----:B------:R4:W-:Y:S02]  /*0e10*/  STG.E desc[UR18][R10.64], R23 ;  /* 0x000000170a007986 */ /* 0x0009e4000c101912 */
.L_x_2:
[----:B------:R-:W-:Y:S05]  /*0e20*/  BRA.U UP0, `(.L_x_5) ;  /* 0xfffffff100ec7547 */ /* 0x000fea000b83ffff */
[----:B------:R-:W0:Y:S01]  /*0e30*/  LDCU UR5, c[0x0][0x398] ;  /* 0x00007300ff0577ac */ /* 0x000e220008000800 */
[----:B------:R-:W-:-:S04]  /*0e40*/  UIADD3 UR4, UPT, UPT, UR4, 0x1, URZ ;  /* 0x0000000104047890 */ /* 0x000fc8000fffe0ff */
[----:B0-----:R-:W-:-:S09]  /*0e50*/  UISETP.NE.AND UP0, UPT, UR4, UR5, UPT ;  /* 0x000000050400728c */ /* 0x001fd2000bf05270 */
[----:B------:R-:W-:Y:S05]  /*0e60*/  BRA.U UP0, `(.L_x_6) ;  /* 0xfffffff100d87547 */ /* 0x000fea000b83ffff */
[----:B-1----:R-:W-:Y:S05]  /*0e70*/  EXIT ;  /* 0x000000000000794d */ /* 0x002fea0003800000 */
.L_x_7:
[----:B------:R-:W-:-:S00]  /*0e80*/  BRA `(.L_x_7) ;  /* 0xfffffffc00fc7947 */ /* 0x000fc0000383ffff */
[----:B------:R-:W-:-:S00]  /*0e90*/  NOP ;  /* 0x0000000000007918 */ /* 0x000fc00000000000 */
        /* <DEDUP_REMOVED lines=14> */
.L_x_238:


//--------------------- .text._Z7fill_dOPfS_iiiiiiiii --------------------------
	.section	.text._Z7fill_dOPfS_iiiiiiiii,"ax",@progbits
	.align	128
        .global         _Z7fill_dOPfS_iiiiiiiii
        .type           _Z7fill_dOPfS_iiiiiiiii,@function
        .size           _Z7fill_dOPfS_iiiiiiiii,(.L_x_239 - _Z7fill_dOPfS_iiiiiiiii)
        .other          _Z7fill_dOPfS_iiiiiiiii,@"STO_CUDA_ENTRY STV_DEFAULT"
_Z7fill_dOPfS_iiiiiiiii:
.text._Z7fill_dOPfS_iiiiiiiii:
[----:B------:R-:W-:Y:S01]  /*0000*/  LDC R1, c[0x0][0x37c] ;  /* 0x0000df00ff017b82 */ /* 0x000fe20000000800 */
[----:B------:R-:W0:Y:S01]  /*0010*/  LDCU UR6, c[0x0][0x398] ;  /* 0x00007300ff0677ac */ /* 0x000e220008000800 */
[----:B------:R-:W1:Y:S01]  /*0020*/  S2R R0, SR_TID.X ;  /* 0x0000000000007919 */ /* 0x000e620000002100 */
[----:B0-----:R-:W-:-:S04]  /*0030*/  UIADD3 UR4, UPT, UPT, UR6, 0x1f, URZ ;  /* 0x0000001f06047890 */ /* 0x001fc8000fffe0ff */
[----:B------:R-:W-:-:S04]  /*0040*/  USHF.R.S32.HI UR5, URZ, 0x1f, UR4 ;  /* 0x0000001fff057899 */ /* 0x000fc80008011404 */
[----:B------:R-:W-:-:S04]  /*0050*/  ULEA.HI UR5, UR5, UR4, URZ, 0x5 ;  /* 0x0000000405057291 */ /* 0x000fc8000f8f28ff */
[----:B------:R-:W-:-:S06]  /*0060*/  USHF.R.S32.HI UR5, URZ, 0x5, UR5 ;  /* 0x00000005ff057899 */ /* 0x000fcc0008011405 */
[----:B-1----:R-:W-:-:S05]  /*0070*/  IMAD R0, R0, UR5, RZ ;  /* 0x0000000500007c24 */ /* 0x002fca000f8e02ff */
[----:B------:R-:W-:-:S04]  /*0080*/  VIMNMX R0, PT, PT, RZ, R0, !PT ;  /* 0x00000000ff007248 */ /* 0x000fc80007fe0100 */
[----:B------:R-:W-:-:S13]  /*0090*/  ISETP.GE.AND P0, PT, R0, UR6, PT ;  /* 0x0000000600007c0c */ /* 0x000fda000bf06270 */
[----:B------:R-:W-:Y:S05]  /*00a0*/  @P0 EXIT ;  /* 0x000000000000094d */ /* 0x000fea0003800000 */
[----:B------:R-:W0:Y:S01]  /*00b0*/  LDC R9, c[0x0][0x39c] ;  /* 0x0000e700ff097b82 */ /* 0x000e220000000800 */
[----:B------:R-:W1:Y:S01]  /*00c0*/  S2R R5, SR_TID.Y ;  /* 0x0000000000057919 */ /* 0x000e620000002200 */
[----:B------:R-:W2:Y:S01]  /*00d0*/  LDCU.64 UR6, c[0x0][0x390] ;  /* 0x00007200ff0677ac */ /* 0x000ea20008000a00 */
[----:B------:R-:W3:Y:S05]  /*00e0*/  LDCU UR8, c[0x0][0x3a0] ;  /* 0x00007400ff0877ac */ /* 0x000eea0008000800 */
[----:B------:R-:W4:Y:S01]  /*00f0*/  LDC.64 R6, c[0x0][0x3a8] ;  /* 0x0000ea00ff067b82 */ /* 0x000f220000000a00 */
[----:B------:R-:W0:Y:S07]  /*0100*/  LDCU.64 UR10, c[0x0][0x358] ;  /* 0x00006b00ff0a77ac */ /* 0x000e2e0008000a00 */
[----:B------:R-:W5:Y:S01]  /*0110*/  S2UR UR12, SR_CTAID.X ;  /* 0x00000000000c79c3 */ /* 0x000f620000002500 */
[----:B--2---:R-:W-:-:S02]  /*0120*/  UIADD3 UR7, UPT, UPT, UR7, -0x1, URZ ;  /* 0xffffffff07077890 */ /* 0x004fc4000fffe0ff */
[----:B------:R-:W-:Y:S01]  /*0130*/  UIADD3 UR4, UPT, UPT, UR6, -0x1, URZ ;  /* 0xffffffff06047890 */ /* 0x000fe2000fffe0ff */
[----:B0-----:R-:W-:-:S04]  /*0140*/  IADD3 R0, PT, PT, R9, 0x1f, RZ ;  /* 0x0000001f09007810 */ /* 0x001fc80007ffe0ff */
[----:B------:R-:W0:Y:S01]  /*0150*/  S2UR UR9, SR_CTAID.Y ;  /* 0x00000000000979c3 */ /* 0x000e220000002600 */
[----:B---3--:R-:W-:Y:S01]  /*0160*/  UIADD3 UR6, UPT, UPT, UR4, UR8, URZ ;  /* 0x0000000804067290 */ /* 0x008fe2000fffe0ff */
[----:B------:R-:W-:-:S04]  /*0170*/  SHF.R.S32.HI R3, RZ, 0x1f, R0 ;  /* 0x0000001fff037819 */ /* 0x000fc80000011400 */
[----:B------:R-:W-:-:S04]  /*0180*/  LEA.HI R3, R3, R0, RZ, 0x5 ;  /* 0x0000000003037211 */ /* 0x000fc800078f28ff */
[----:B------:R-:W-:-:S04]  /*0190*/  SHF.R.S32.HI R0, RZ, 0x5, R3 ;  /* 0x00000005ff007819 */ /* 0x000fc80000011403 */
[C---:B------:R-:W-:Y:S01]  /*01a0*/  VIMNMX R2, PT, PT, R0.reuse, 0x1, !PT ;  /* 0x0000000100027848 */ /* 0x040fe20007fe0100 */
[----:B-1----:R-:W-:Y:S01]  /*01b0*/  IMAD R3, R0, R5, RZ ;  /* 0x0000000500037224 */ /* 0x002fe200078e02ff */
[----:B-----5:R-:W-:Y:S02]  /*01c0*/  UIMAD UR6, UR6, UR12, UR4 ;  /* 0x0000000c060672a4 */ /* 0x020fe4000f8e0204 */
[----:B------:R-:W-:Y:S01]  /*01d0*/  IADD3 R5, PT, PT, R2, -0x1, RZ ;  /* 0xffffffff02057810 */ /* 0x000fe20007ffe0ff */
[----:B----4-:R-:W-:Y:S01]  /*01e0*/  IMAD R8, R3, R6, R6 ;  /* 0x0000000603087224 */ /* 0x010fe200078e0206 */
[-C--:B------:R-:W-:Y:S01]  /*01f0*/  VIMNMX R0, PT, PT, RZ, R3.reuse, !PT ;  /* 0x00000003ff007248 */ /* 0x080fe20007fe0100 */
[----:B------:R-:W-:Y:S01]  /*0200*/  UMOV UR4, URZ ;  /* 0x000000ff00047c82 */ /* 0x000fe20008000000 */
[----:B------:R-:W-:Y:S02]  /*0210*/  LOP3.LUT R2, RZ, R3, RZ, 0x33, !PT ;  /* 0x00000003ff027212 */ /* 0x000fe400078e33ff */
[----:B------:R-:W-:-:S02]  /*0220*/  ISETP.GE.AND P0, PT, R0, R9, PT ;  /* 0x000000090000720c */ /* 0x000fc40003f06270 */
[----:B------:R-:W-:Y:S01]  /*0230*/  VIADDMNMX.U32 R0, R2, R9, R5, PT ;  /* 0x0000000902007246 */ /* 0x000fe20003800005 */
[----:B------:R-:W-:Y:S01]  /*0240*/  IMAD R2, R6, R7, RZ ;  /* 0x0000000706027224 */ /* 0x000fe200078e02ff */
[C---:B------:R-:W-:Y:S02]  /*0250*/  IADD3 R5, PT, PT, R3.reuse, 0x2, RZ ;  /* 0x0000000203057810 */ /* 0x040fe40007ffe0ff */
[----:B------:R-:W-:Y:S02]  /*0260*/  IADD3 R9, PT, PT, R3, 0x3, RZ ;  /* 0x0000000303097810 */ /* 0x000fe40007ffe0ff */
[----:B------:R-:W-:Y:S01]  /*0270*/  IADD3 R7, PT, PT, R8, UR7, RZ ;  /* 0x0000000708077c10 */ /* 0x000fe2000fffe0ff */
[-C--:B------:R-:W-:Y:S02]  /*0280*/  IMAD R4, R5, R6.reuse, UR7 ;  /* 0x0000000705047e24 */ /* 0x080fe4000f8e0206 */
[-C--:B------:R-:W-:Y:S02]  /*0290*/  IMAD R5, R9, R6.reuse, UR7 ;  /* 0x0000000709057e24 */ /* 0x080fe4000f8e0206 */
[----:B0-----:R-:W-:-:S07]  /*02a0*/  IMAD R6, R3, R6, UR7 ;  /* 0x0000000703067e24 */ /* 0x001fce000f8e0206 */
.L_x_14:
[----:B------:R-:W-:Y:S04]  /*02b0*/  BSSY.RECONVERGENT B0, `(.L_x_8) ;  /* 0x0000060000007945 */ /* 0x000fe80003800200 */
[----:B0123--:R-:W-:Y:S05]  /*02c0*/  @P0 BRA `(.L_x_9) ;  /* 0x0000000400780947 */ /* 0x00ffea0003800000 */
[----:B------:R-:W0:Y:S01]  /*02d0*/  S2R R9, SR_TID.X ;  /* 0x0000000000097919 */ /* 0x000e220000002100 */
[----:B------:R-:W1:Y:S01]  /*02e0*/  LDC R8, c[0x0][0x3a8] ;  /* 0x0000ea00ff087b82 */ /* 0x000e620000000800 */
[----:B------:R-:W2:Y:S01]  /*02f0*/  LDCU UR8, c[0x0][0x3a4] ;  /* 0x00007480ff0877ac */ /* 0x000ea20008000800 */
[----:B------:R-:W-:Y:S01]  /*0300*/  ISETP.GE.U32.AND P1, PT, R0, 0x3, PT ;  /* 0x000000030000780c */ /* 0x000fe20003f26070 */
[----:B------:R-:W-:Y:S01]  /*0310*/  BSSY.RECONVERGENT B1, `(.L_x_10) ;  /* 0x0000037000017945 */ /* 0x000fe20003800200 */
[----:B------:R-:W-:-:S04]  /*0320*/  HFMA2 R16, -RZ, RZ, 0, 0 ;  /* 0x00000000ff107431 */ /* 0x000fc800000001ff */
[----:B------:R-:W3:Y:S01]  /*0330*/  LDC R10, c[0x0][0x398] ;  /* 0x0000e600ff0a7b82 */ /* 0x000ee20000000800 */
[----:B--2---:R-:W-:Y:S01]  /*0340*/  UIADD3 UR8, UPT, UPT, UR7, UR8, URZ ;  /* 0x0000000807087290 */ /* 0x004fe2000fffe0ff */
[----:B0-----:R-:W-:-:S05]  /*0350*/  IMAD R9, R9, UR5, RZ ;  /* 0x0000000509097c24 */ /* 0x001fca000f8e02ff */
[----:B------:R-:W-:-:S05]  /*0360*/  IADD3 R11, PT, PT, R9, UR4, RZ ;  /* 0x00000004090b7c10 */ /* 0x000fca000fffe0ff */
[----:B-1----:R-:W-:Y:S02]  /*0370*/  IMAD R9, R11, R8, UR6 ;  /* 0x000000060b097e24 */ /* 0x002fe4000f8e0208 */
[----:B---3--:R-:W-:Y:S02]  /*0380*/  IMAD R10, R10, UR12, R11 ;  /* 0x0000000c0a0a7c24 */ /* 0x008fe4000f8e020b */
[----:B------:R-:W-:Y:S01]  /*0390*/  IMAD R9, R9, UR8, RZ ;  /* 0x0000000809097c24 */ /* 0x000fe2000f8e02ff */
[----:B------:R-:W-:Y:S06]  /*03a0*/  @!P1 BRA `(.L_x_11) ;  /* 0x0000000000b49947 */ /* 0x000fec0003800000 */
[----:B------:R-:W0:Y:S01]  /*03b0*/  LDC R11, c[0x0][0x3ac] ;  /* 0x0000eb00ff0b7b82 */ /* 0x000e220000000800 */
[----:B------:R-:W1:Y:S01]  /*03c0*/  LDCU UR8, c[0x0][0x39c] ;  /* 0x00007380ff0877ac */ /* 0x000e620008000800 */
[----:B------:R-:W-:Y:S01]  /*03d0*/  VIADD R28, R0, 0x1 ;  /* 0x00000001001c7836 */ /* 0x000fe20000000000 */
[-C--:B------:R-:W-:Y:S01]  /*03e0*/  IADD3 R24, PT, PT, R7, R9.reuse, RZ ;  /* 0x0000000907187210 */ /* 0x080fe20007ffe0ff */
[----:B------:R-:W-:Y:S01]  /*03f0*/  BSSY.RECONVERGENT B2, `(.L_x_12) ;  /* 0x0000026000027945 */ /* 0x000fe20003800200 */
[-C--:B------:R-:W-:Y:S02]  /*0400*/  IADD3 R12, PT, PT, R4, R9.reuse, RZ ;  /* 0x00000009040c7210 */ /* 0x080fe40007ffe0ff */
[-C--:B------:R-:W-:Y:S02]  /*0410*/  IADD3 R14, PT, PT, R5, R9.reuse, RZ ;  /* 0x00000009050e7210 */ /* 0x080fe40007ffe0ff */
[----:B------:R-:W-:Y:S02]  /*0420*/  IADD3 R16, PT, PT, R6, R9, RZ ;  /* 0x0000000906107210 */ /* 0x000fe40007ffe0ff */
[----:B------:R-:W-:-:S04]  /*0430*/  LOP3.LUT R28, R28, 0xfffffffc, RZ, 0xc0, !PT ;  /* 0xfffffffc1c1c7812 */ /* 0x000fc800078ec0ff */
[----:B------:R-:W-:Y:S01]  /*0440*/  IADD3 R28, PT, PT, -R28, RZ, RZ ;  /* 0x000000ff1c1c7210 */ /* 0x000fe20007ffe1ff */
[----:B-1----:R-:W-:Y:S02]  /*0450*/  IMAD R26, R10, UR8, R3 ;  /* 0x000000080a1a7c24 */ /* 0x002fe4000f8e0203 */
[-C--:B0-----:R-:W-:Y:S02]  /*0460*/  IMAD R24, R24, R11.reuse, UR9 ;  /* 0x0000000918187e24 */ /* 0x081fe4000f8e020b */
[-C--:B------:R-:W-:Y:S02]  /*0470*/  IMAD R25, R12, R11.reuse, UR9 ;  /* 0x000000090c197e24 */ /* 0x080fe4000f8e020b */
[-C--:B------:R-:W-:Y:S02]  /*0480*/  IMAD R27, R14, R11.reuse, UR9 ;  /* 0x000000090e1b7e24 */ /* 0x080fe4000f8e020b */
[-C--:B------:R-:W-:Y:S02]  /*0490*/  IMAD R29, R16, R11.reuse, UR9 ;  /* 0x00000009101d7e24 */ /* 0x080fe4000f8e020b */
[----:B------:R-:W-:-:S07]  /*04a0*/  IMAD R26, R26, R11, UR9 ;  /* 0x000000091a1a7e24 */ /* 0x000fce000f8e020b */
.L_x_13:
[----:B0-----:R-:W0:Y:S08]  /*04b0*/  LDC.64 R22, c[0x0][0x380] ;  /* 0x0000e000ff167b82 */ /* 0x001e300000000a00 */
[----:B------:R-:W1:Y:S01]  /*04c0*/  LDC.64 R12, c[0x0][0x388] ;  /* 0x0000e200ff0c7b82 */ /* 0x000e620000000a00 */
[----:B0-----:R-:W-:-:S05]  /*04d0*/  IMAD.WIDE R22, R26, 0x4, R22 ;  /* 0x000000041a167825 */ /* 0x001fca00078e0216 */
[----:B------:R-:W2:Y:S01]  /*04e0*/  LDG.E R17, desc[UR10][R22.64] ;  /* 0x0000000a16117981 */ /* 0x000ea2000c1e1900 */
[----:B------:R-:W-:-:S04]  /*04f0*/  IMAD.WIDE R20, R11, 0x4, R22 ;  /* 0x000000040b147825 */ /* 0x000fc800078e0216 */
[----:B-1----:R-:W-:-:S05]  /*0500*/  IMAD.WIDE R14, R29, 0x4, R12 ;  /* 0x000000041d0e7825 */ /* 0x002fca00078e020c */
[----:B--2---:R0:W-:Y:S04]  /*0510*/  STG.E desc[UR10][R14.64], R17 ;  /* 0x000000110e007986 */ /* 0x0041e8000c10190a */
[----:B------:R-:W2:Y:S01]  /*0520*/  LDG.E R19, desc[UR10][R20.64] ;  /* 0x0000000a14137981 */ /* 0x000ea2000c1e1900 */
[----:B0-----:R-:W-:-:S04]  /*0530*/  IMAD.WIDE R16, R24, 0x4, R12 ;  /* 0x0000000418107825 */ /* 0x001fc800078e020c */
[C---:B------:R-:W-:Y:S01]  /*0540*/  IMAD.WIDE R14, R11.reuse, 0x4, R20 ;  /* 0x000000040b0e7825 */ /* 0x040fe200078e0214 */
[----:B--2---:R0:W-:Y:S04]  /*0550*/  STG.E desc[UR10][R16.64], R19 ;  /* 0x0000001310007986 */ /* 0x0041e8000c10190a */
[----:B------:R-:W2:Y:S01]  /*0560*/  LDG.E R21, desc[UR10][R14.64] ;  /* 0x0000000a0e157981 */ /* 0x000ea2000c1e1900 */
[----:B------:R-:W-:-:S04]  /*0570*/  IMAD.WIDE R22, R11, 0x4, R14 ;  /* 0x000000040b167825 */ /* 0x000fc800078e020e */
[----:B0-----:R-:W-:-:S05]  /*0580*/  IMAD.WIDE R18, R25, 0x4, R12 ;  /* 0x0000000419127825 */ /* 0x001fca00078e020c */
[----:B--2---:R0:W-:Y:S04]  /*0590*/  STG.E desc[UR10][R18.64], R21 ;  /* 0x0000001512007986 */ /* 0x0041e8000c10190a */
[----:B------:R-:W2:Y:S01]  /*05a0*/  LDG.E R23, desc[UR10][R22.64] ;  /* 0x0000000a16177981 */ /* 0x000ea2000c1e1900 */
[----:B------:R-:W-:Y:S01]  /*05b0*/  IMAD.WIDE R12, R27, 0x4, R12 ;  /* 0x000000041b0c7825 */ /* 0x000fe200078e020c */
[----:B------:R-:W-:Y:S02]  /*05c0*/  LEA R26, R11, R26, 0x2 ;  /* 0x0000001a0b1a7211 */ /* 0x000fe400078e10ff */
[----:B------:R-:W-:Y:S01]  /*05d0*/  LEA R24, R2, R24, 0x2 ;  /* 0x0000001802187211 */ /* 0x000fe200078e10ff */
[----:B------:R-:W-:Y:S01]  /*05e0*/  VIADD R28, R28, 0x4 ;  /* 0x000000041c1c7836 */ /* 0x000fe20000000000 */
[----:B------:R-:W-:-:S02]  /*05f0*/  LEA R25, R2, R25, 0x2 ;  /* 0x0000001902197211 */ /* 0x000fc400078e10ff */
[----:B------:R-:W-:Y:S02]  /*0600*/  LEA R27, R2, R27, 0x2 ;  /* 0x0000001b021b7211 */ /* 0x000fe400078e10ff */
[----:B------:R-:W-:Y:S02]  /*0610*/  ISETP.NE.AND P1, PT, R28, RZ, PT ;  /* 0x000000ff1c00720c */ /* 0x000fe40003f25270 */
[----:B------:R-:W-:Y:S01]  /*0620*/  LEA R29, R2, R29, 0x2 ;  /* 0x0000001d021d7211 */ /* 0x000fe200078e10ff */
[----:B--2---:R0:W-:Y:S10]  /*0630*/  STG.E desc[UR10][R12.64], R23 ;  /* 0x000000170c007986 */ /* 0x0041f4000c10190a */
[----:B------:R-:W-:Y:S05]  /*0640*/  @P1 BRA `(.L_x_13) ;  /* 0xfffffffc00981947 */ /* 0x000fea000383ffff */
[----:B------:R-:W-:Y:S05]  /*0650*/  BSYNC.RECONVERGENT B2 ;  /* 0x0000000000027941 */ /* 0x000fea0003800200 */
.L_x_12:
[----:B------:R-:W-:-:S05]  /*0660*/  VIADD R16, R0, 0x1 ;  /* 0x0000000100107836 */ /* 0x000fca0000000000 */
[----:B------:R-:W-:-:S07]  /*0670*/  LOP3.LUT R16, R16, 0xfffffffc, RZ, 0xc0, !PT ;  /* 0xfffffffc10107812 */ /* 0x000fce00078ec0ff */
.L_x_11:
[----:B------:R-:W-:Y:S05]  /*0680*/  BSYNC.RECONVERGENT B1 ;  /* 0x0000000000017941 */ /* 0x000fea0003800200 */
.L_x_10:
[----:B------:R-:W-:-:S04]  /*0690*/  IADD3 R14, PT, PT, R0, 0x1, RZ ;  /* 0x00000001000e7810 */ /* 0x000fc80007ffe0ff */
[----:B------:R-:W-:-:S04]  /*06a0*/  LOP3.LUT R14, R14, 0x3, RZ, 0xc0, !PT ;  /* 0x000000030e0e7812 */ /* 0x000fc800078ec0ff */
[----:B------:R-:W-:-:S13]  /*06b0*/  ISETP.NE.AND P1, PT, R14, RZ, PT ;  /* 0x000000ff0e00720c */ /* 0x000fda0003f25270 */
[----:B------:R-:W-:Y:S05]  /*06c0*/  @!P1 BRA `(.L_x_9) ;  /* 0x0000000000789947 */ /* 0x000fea0003800000 */
[----:B------:R-:W1:Y:S01]  /*06d0*/  LDC R15, c[0x0][0x3ac] ;  /* 0x0000eb00ff0f7b82 */ /* 0x000e620000000800 */
[----:B------:R-:W2:Y:S01]  /*06e0*/  LDCU UR8, c[0x0][0x39c] ;  /* 0x00007380ff0877ac */ /* 0x000ea20008000800 */
[----:B------:R-:W-:-:S06]  /*06f0*/  IADD3 R17, PT, PT, R3, R16, RZ ;  /* 0x0000001003117210 */ /* 0x000fcc0007ffe0ff */
[----:B0-----:R-:W0:Y:S01]  /*0700*/  LDC.64 R12, c[0x0][0x380] ;  /* 0x0000e000ff0c7b82 */ /* 0x001e220000000a00 */
[----:B--2---:R-:W-:-:S04]  /*0710*/  IMAD R10, R10, UR8, R17 ;  /* 0x000000080a0a7c24 */ /* 0x004fc8000f8e0211 */
[----:B-1----:R-:W-:-:S04]  /*0720*/  IMAD R11, R10, R15, UR9 ;  /* 0x000000090a0b7e24 */ /* 0x002fc8000f8e020f */
[----:B0-----:R-:W-:Y:S02]  /*0730*/  IMAD.WIDE R12, R11, 0x4, R12 ;  /* 0x000000040b0c7825 */ /* 0x001fe400078e020c */
[----:B------:R-:W0:Y:S03]  /*0740*/  LDC.64 R10, c[0x0][0x388] ;  /* 0x0000e200ff0a7b82 */ /* 0x000e260000000a00 */
[----:B------:R-:W2:Y:S01]  /*0750*/  LDG.E R19, desc[UR10][R12.64] ;  /* 0x0000000a0c137981 */ /* 0x000ea2000c1e1900 */
[----:B------:R-:W-:Y:S02]  /*0760*/  IADD3 R9, PT, PT, R9, UR7, RZ ;  /* 0x0000000709097c10 */ /* 0x000fe4000fffe0ff */
[----:B------:R-:W-:-:S03]  /*0770*/  ISETP.NE.AND P1, PT, R14, 0x1, PT ;  /* 0x000000010e00780c */ /* 0x000fc60003f25270 */
[----:B------:R-:W-:-:S04]  /*0780*/  IMAD R18, R17, R8, R9 ;  /* 0x0000000811127224 */ /* 0x000fc800078e0209 */
[----:B------:R-:W-:-:S04]  /*0790*/  IMAD R17, R18, R15, UR9 ;  /* 0x0000000912117e24 */ /* 0x000fc8000f8e020f */
[----:B0-----:R-:W-:-:S05]  /*07a0*/  IMAD.WIDE R16, R17, 0x4, R10 ;  /* 0x0000000411107825 */ /* 0x001fca00078e020a */
[----:B--2---:R1:W-:Y:S01]  /*07b0*/  STG.E desc[UR10][R16.64], R19 ;  /* 0x0000001310007986 */ /* 0x0043e2000c10190a */
[----:B------:R-:W-:Y:S05]  /*07c0*/  @!P1 BRA `(.L_x_9) ;  /* 0x0000000000389947 */ /* 0x000fea0003800000 */
[----:B------:R-:W-:-:S05]  /*07d0*/  IMAD.WIDE R12, R15, 0x4, R12 ;  /* 0x000000040f0c7825 */ /* 0x000fca00078e020c */
[----:B------:R-:W2:Y:S01]  /*07e0*/  LDG.E R9, desc[UR10][R12.64] ;  /* 0x0000000a0c097981 */ /* 0x000ea2000c1e1900 */
[----:B------:R-:W-:Y:S02]  /*07f0*/  IADD3 R18, PT, PT, R18, R8, RZ ;  /* 0x0000000812127210 */ /* 0x000fe40007ffe0ff */
[----:B------:R-:W-:-:S03]  /*0800*/  ISETP.NE.AND P1, PT, R14, 0x2, PT ;  /* 0x000000020e00780c */ /* 0x000fc60003f25270 */
[----:B-1----:R-:W-:-:S04]  /*0810*/  IMAD R17, R18, R15, UR9 ;  /* 0x0000000912117e24 */ /* 0x002fc8000f8e020f */
[----:B------:R-:W-:-:S05]  /*0820*/  IMAD.WIDE R16, R17, 0x4, R10 ;  /* 0x0000000411107825 */ /* 0x000fca00078e020a */
[----:B--2---:R2:W-:Y:S01]  /*0830*/  STG.E desc[UR10][R16.64], R9 ;  /* 0x0000000910007986 */ /* 0x0045e2000c10190a */
[----:B------:R-:W-:Y:S05]  /*0840*/  @!P1 BRA `(.L_x_9) ;  /* 0x0000000000189947 */ /* 0x000fea0003800000 */
[----:B------:R-:W-:-:S06]  /*0850*/  IMAD.WIDE R12, R15, 0x4, R12 ;  /* 0x000000040f0c7825 */ /* 0x000fcc00078e020c */
[----:B------:R-:W3:Y:S01]  /*0860*/  LDG.E R13, desc[UR10][R12.64] ;  /* 0x0000000a0c0d7981 */ /* 0x000ee2000c1e1900 */
[----:B------:R-:W-:-:S05]  /*0870*/  IADD3 R8, PT, PT, R18, R8, RZ ;  /* 0x0000000812087210 */ /* 0x000fca0007ffe0ff */
[----:B------:R-:W-:-:S04]  /*0880*/  IMAD R15, R8, R15, UR9 ;  /* 0x00000009080f7e24 */ /* 0x000fc8000f8e020f */
[----:B------:R-:W-:-:S05]  /*0890*/  IMAD.WIDE R10, R15, 0x4, R10 ;  /* 0x000000040f0a7825 */ /* 0x000fca00078e020a */
[----:B---3--:R3:W-:Y:S02]  /*08a0*/  STG.E desc[UR10][R10.64], R13 ;  /* 0x0000000d0a007986 */ /* 0x0087e4000c10190a */
.L_x_9:
[----:B------:R-:W-:Y:S05]  /*08b0*/  BSYNC.RECONVERGENT B0 ;  /* 0x0000000000007941 */ /* 0x000fea0003800200 */
.L_x_8:
[----:B------:R-:W4:Y:S01]  /*08c0*/  S2R R8, SR_TID.X ;  /* 0x0000000000087919 */ /* 0x000f220000002100 */
[----:B------:R-:W5:Y:S01]  /*08d0*/  LDCU UR8, c[0x0][0x398] ;  /* 0x00007300ff0877ac */ /* 0x000f620008000800 */
[----:B------:R-:W-:Y:S01]  /*08e0*/  UIADD3 UR4, UPT, UPT, UR4, 0x1, URZ ;  /* 0x0000000104047890 */ /* 0x000fe2000fffe0ff */
[----:B----4-:R-:W-:-:S05]  /*08f0*/  IMAD R8, R8, UR5, RZ ;  /* 0x0000000508087c24 */ /* 0x010fca000f8e02ff */
[----:B------:R-:W-:-:S04]  /*0900*/  IADD3 R8, PT, PT, R8, UR4, RZ ;  /* 0x0000000408087c10 */ /* 0x000fc8000fffe0ff */
[----:B-----5:R-:W-:-:S13]  /*0910*/  ISETP.GE.AND P1, PT, R8, UR8, PT ;  /* 0x0000000808007c0c */ /* 0x020fda000bf26270 */
[----:B------:R-:W-:Y:S05]  /*0920*/  @P1 EXIT ;  /* 0x000000000000194d */ /* 0x000fea0003800000 */
[----:B------:R-:W-:-:S09]  /*0930*/  UISETP.GE.AND UP0, UPT, UR4, UR5, UPT ;  /* 0x000000050400728c */ /* 0x000fd2000bf06270 */
[----:B------:R-:W-:Y:S05]  /*0940*/  BRA.U !UP0, `(.L_x_14) ;  /* 0xfffffff908587547 */ /* 0x000fea000b83ffff */
[----:B------:R-:W-:Y:S05]  /*0950*/  EXIT ;  /* 0x000000000000794d */ /* 0x000fea0003800000 */
.L_x_15:
        /* <DEDUP_REMOVED lines=10> */
.L_x_239:


//--------------------- .text._Z18filp_and_transposePfS_iiii --------------------------
	.section	.text._Z18filp_and_transposePfS_iiii,"ax",@progbits
	.align	128
        .global         _Z18filp_and_transposePfS_iiii
        .type           _Z18filp_and_transposePfS_iiii,@function
        .size           _Z18filp_and_transposePfS_iiii,(.L_x_240 - _Z18filp_and_transposePfS_iiii)
        .other          _Z18filp_and_transposePfS_iiii,@"STO_CUDA_ENTRY STV_DEFAULT"
_Z18filp_and_transposePfS_iiii:
.text._Z18filp_and_transposePfS_iiii:
[----:B------:R-:W-:Y:S08]  /*0000*/  LDC R1, c[0x0][0x37c] ;  /* 0x0000df00ff017b82 */ /* 0x000ff00000000800 */
[----:B------:R-:W0:Y:S08]  /*0010*/  LDC.64 R2, c[0x0][0x398] ;  /* 0x0000e600ff027b82 */ /* 0x000e300000000a00 */
[----:B------:R-:W1:Y:S08]  /*0020*/  S2UR UR5, SR_CTAID.X ;  /* 0x00000000000579c3 */ /* 0x000e700000002500 */
[----:B------:R-:W2:Y:S01]  /*0030*/  LDC.64 R16, c[0x0][0x390] ;  /* 0x0000e400ff107b82 */ /* 0x000ea20000000a00 */
[----:B0-----:R-:W-:-:S04]  /*0040*/  ISETP.GE.AND P0, PT, R3, 0x1, PT ;  /* 0x000000010300780c */ /* 0x001fc80003f06270 */
[----:B-1----:R-:W-:-:S13]  /*0050*/  ISETP.LE.OR P0, PT, R2, UR5, !P0 ;  /* 0x0000000502007c0c */ /* 0x002fda000c703670 */
[----:B--2---:R-:W-:Y:S05]  /*0060*/  @P0 EXIT ;  /* 0x000000000000094d */ /* 0x004fea0003800000 */
[----:B------:R-:W0:Y:S01]  /*0070*/  S2R R7, SR_TID.Y ;  /* 0x0000000000077919 */ /* 0x000e220000002200 */
[----:B------:R-:W-:Y:S01]  /*0080*/  VIADD R2, R17, 0x1f ;  /* 0x0000001f11027836 */ /* 0x000fe20000000000 */
[----:B------:R-:W1:Y:S01]  /*0090*/  LDCU.64 UR6, c[0x0][0x358] ;  /* 0x00006b00ff0677ac */ /* 0x000e620008000a00 */
[----:B------:R-:W-:Y:S01]  /*00a0*/  VIADD R0, R16, 0x1f ;  /* 0x0000001f10007836 */ /* 0x000fe20000000000 */
[----:B------:R-:W2:Y:S02]  /*00b0*/  S2R R9, SR_TID.X ;  /* 0x0000000000097919 */ /* 0x000ea40000002100 */
[----:B------:R-:W-:Y:S01]  /*00c0*/  SHF.R.S32.HI R5, RZ, 0x1f, R2 ;  /* 0x0000001fff057819 */ /* 0x000fe20000011402 */
[----:B------:R-:W-:Y:S01]  /*00d0*/  UMOV UR4, URZ ;  /* 0x000000ff00047c82 */ /* 0x000fe20008000000 */
[----:B------:R-:W-:Y:S02]  /*00e0*/  SHF.R.S32.HI R3, RZ, 0x1f, R0 ;  /* 0x0000001fff037819 */ /* 0x000fe40000011400 */
[----:B------:R-:W-:-:S02]  /*00f0*/  LEA.HI R5, R5, R2, RZ, 0x5 ;  /* 0x0000000205057211 */ /* 0x000fc400078f28ff */
[----:B------:R-:W-:Y:S02]  /*0100*/  LEA.HI R3, R3, R0, RZ, 0x5 ;  /* 0x0000000003037211 */ /* 0x000fe400078f28ff */
[----:B------:R-:W-:Y:S02]  /*0110*/  SHF.R.S32.HI R0, RZ, 0x5, R5 ;  /* 0x00000005ff007819 */ /* 0x000fe40000011405 */
[----:B------:R-:W-:-:S03]  /*0120*/  SHF.R.S32.HI R10, RZ, 0x5, R3 ;  /* 0x00000005ff0a7819 */ /* 0x000fc60000011403 */
[----:B0-----:R-:W-:Y:S02]  /*0130*/  IMAD R8, R0, R7, RZ ;  /* 0x0000000700087224 */ /* 0x001fe400078e02ff */
[----:B--2---:R-:W-:-:S03]  /*0140*/  IMAD R9, R10, R9, RZ ;  /* 0x000000090a097224 */ /* 0x004fc600078e02ff */
[----:B------:R-:W-:Y:S02]  /*0150*/  VIMNMX R2, PT, PT, RZ, R8, !PT ;  /* 0x00000008ff027248 */ /* 0x000fe40007fe0100 */
[----:B------:R-:W-:Y:S02]  /*0160*/  VIMNMX R3, PT, PT, RZ, R9, !PT ;  /* 0x00000009ff037248 */ /* 0x000fe40007fe0100 */
[----:B------:R-:W-:Y:S02]  /*0170*/  ISETP.GE.AND P0, PT, R2, R17, PT ;  /* 0x000000110200720c */ /* 0x000fe40003f06270 */
[-C--:B------:R-:W-:Y:S02]  /*0180*/  ISETP.GE.AND P1, PT, R3, R16.reuse, PT ;  /* 0x000000100300720c */ /* 0x080fe40003f26270 */
[----:B------:R-:W-:Y:S02]  /*0190*/  IADD3 R16, PT, PT, -R9, R16, RZ ;  /* 0x0000001009107210 */ /* 0x000fe40007ffe1ff */
[----:B-1----:R-:W-:-:S09]  /*01a0*/  LOP3.LUT R17, RZ, R8, RZ, 0x33, !PT ;  /* 0x00000008ff117212 */ /* 0x002fd200078e33ff */
.L_x_22:
[----:B------:R-:W-:Y:S04]  /*01b0*/  BSSY.RECONVERGENT B0, `(.L_x_16) ;  /* 0x0000026000007945 */ /* 0x000fe80003800200 */
[----:B0-----:R-:W-:Y:S05]  /*01c0*/  @P1 BRA `(.L_x_17) ;  /* 0x0000000000901947 */ /* 0x001fea0003800000 */
[----:B------:R-:W-:-:S07]  /*01d0*/  IMAD.MOV.U32 R11, RZ, RZ, RZ ;  /* 0x000000ffff0b7224 */ /* 0x000fce00078e00ff */
.L_x_21:
[----:B------:R-:W-:Y:S01]  /*01e0*/  BSSY.RECONVERGENT B1, `(.L_x_18) ;  /* 0x000001c000017945 */ /* 0x000fe20003800200 */
[----:B------:R-:W-:-:S03]  /*01f0*/  IMAD.IADD R19, R9, 0x1, R11 ;  /* 0x0000000109137824 */ /* 0x000fc600078e020b */
[----:B0-----:R-:W-:Y:S05]  /*0200*/  @P0 BRA `(.L_x_19) ;  /* 0x0000000000640947 */ /* 0x001fea0003800000 */
[----:B------:R-:W0:Y:S01]  /*0210*/  LDC R18, c[0x0][0x394] ;  /* 0x0000e500ff127b82 */ /* 0x000e220000000800 */
[----:B------:R-:W-:Y:S01]  /*0220*/  IADD3 R12, PT, PT, R16, -R11, RZ ;  /* 0x8000000b100c7210 */ /* 0x000fe20007ffe0ff */
[----:B------:R-:W-:Y:S02]  /*0230*/  IMAD.MOV.U32 R25, RZ, RZ, RZ ;  /* 0x000000ffff197224 */ /* 0x000fe400078e00ff */
[----:B------:R-:W-:-:S04]  /*0240*/  IMAD.MOV.U32 R27, RZ, RZ, R8 ;  /* 0x000000ffff1b7224 */ /* 0x000fc800078e0008 */
[----:B------:R-:W1:Y:S08]  /*0250*/  LDC.64 R2, c[0x0][0x398] ;  /* 0x0000e600ff027b82 */ /* 0x000e700000000a00 */
[----:B------:R-:W2:Y:S08]  /*0260*/  LDC.64 R4, c[0x0][0x380] ;  /* 0x0000e000ff047b82 */ /* 0x000eb00000000a00 */
[----:B------:R-:W3:Y:S01]  /*0270*/  LDC.64 R6, c[0x0][0x388] ;  /* 0x0000e200ff067b82 */ /* 0x000ee20000000a00 */
[----:B0-----:R-:W-:-:S02]  /*0280*/  IMAD R13, R19, R18, R8 ;  /* 0x00000012130d7224 */ /* 0x001fc400078e0208 */
[----:B------:R-:W-:Y:S02]  /*0290*/  IMAD R14, R12, R18, R17 ;  /* 0x000000120c0e7224 */ /* 0x000fe400078e0211 */
[-C--:B-1----:R-:W-:Y:S02]  /*02a0*/  IMAD R12, R13, R2.reuse, UR5 ;  /* 0x000000050d0c7e24 */ /* 0x082fe4000f8e0202 */
[-C--:B------:R-:W-:Y:S02]  /*02b0*/  IMAD R13, R14, R3.reuse, UR4 ;  /* 0x000000040e0d7e24 */ /* 0x080fe4000f8e0203 */
[----:B------:R-:W-:Y:S02]  /*02c0*/  IMAD R21, R12, R3, UR4 ;  /* 0x000000040c157e24 */ /* 0x000fe4000f8e0203 */
[----:B------:R-:W-:-:S07]  /*02d0*/  IMAD R23, R13, R2, UR5 ;  /* 0x000000050d177e24 */ /* 0x000fce000f8e0202 */
.L_x_20:
[----:B0-2---:R-:W-:-:S06]  /*02e0*/  IMAD.WIDE R12, R21, 0x4, R4 ;  /* 0x00000004150c7825 */ /* 0x005fcc00078e0204 */
[----:B------:R-:W2:Y:S01]  /*02f0*/  LDG.E R13, desc[UR6][R12.64] ;  /* 0x000000060c0d7981 */ /* 0x000ea2000c1e1900 */
[----:B---3--:R-:W-:Y:S01]  /*0300*/  IMAD.WIDE R14, R23, 0x4, R6 ;  /* 0x00000004170e7825 */ /* 0x008fe200078e0206 */
[----:B------:R-:W-:Y:S02]  /*0310*/  IADD3 R25, PT, PT, R25, 0x1, RZ ;  /* 0x0000000119197810 */ /* 0x000fe40007ffe0ff */
[----:B------:R-:W-:Y:S01]  /*0320*/  IADD3 R20, PT, PT, -R3, RZ, RZ ;  /* 0x000000ff03147210 */ /* 0x000fe20007ffe1ff */
[----:B------:R-:W-:Y:S01]  /*0330*/  VIADD R27, R27, 0x1 ;  /* 0x000000011b1b7836 */ /* 0x000fe20000000000 */
[----:B------:R-:W-:Y:S01]  /*0340*/  ISETP.GE.AND P2, PT, R25, R0, PT ;  /* 0x000000001900720c */ /* 0x000fe20003f46270 */
[----:B------:R-:W-:Y:S02]  /*0350*/  IMAD R21, R3, R2, R21 ;  /* 0x0000000203157224 */ /* 0x000fe400078e0215 */
[----:B------:R-:W-:Y:S01]  /*0360*/  IMAD R23, R2, R20, R23 ;  /* 0x0000001402177224 */ /* 0x000fe200078e0217 */
[----:B------:R-:W-:Y:S01]  /*0370*/  ISETP.LT.AND P3, PT, R27, R18, PT ;  /* 0x000000121b00720c */ /* 0x000fe20003f61270 */
[----:B--2---:R0:W-:-:S12]  /*0380*/  STG.E desc[UR6][R14.64], R13 ;  /* 0x0000000d0e007986 */ /* 0x0041d8000c101906 */
[----:B------:R-:W-:Y:S05]  /*0390*/  @!P2 BRA P3, `(.L_x_20) ;  /* 0xfffffffc00d0a947 */ /* 0x000fea000183ffff */
.L_x_19:
[----:B------:R-:W-:Y:S05]  /*03a0*/  BSYNC.RECONVERGENT B1 ;  /* 0x0000000000017941 */ /* 0x000fea0003800200 */
.L_x_18:
[----:B------:R-:W1:Y:S01]  /*03b0*/  LDCU UR8, c[0x0][0x390] ;  /* 0x00007200ff0877ac */ /* 0x000e620008000800 */
[----:B------:R-:W-:Y:S01]  /*03c0*/  VIADD R19, R19, 0x1 ;  /* 0x0000000113137836 */ /* 0x000fe20000000000 */
[----:B------:R-:W-:-:S04]  /*03d0*/  IADD3 R11, PT, PT, R11, 0x1, RZ ;  /* 0x000000010b0b7810 */ /* 0x000fc80007ffe0ff */
[----:B------:R-:W-:Y:S02]  /*03e0*/  ISETP.GE.AND P2, PT, R11, R10, PT ;  /* 0x0000000a0b00720c */ /* 0x000fe40003f46270 */
[----:B-1----:R-:W-:-:S13]  /*03f0*/  ISETP.LT.AND P3, PT, R19, UR8, PT ;  /* 0x0000000813007c0c */ /* 0x002fda000bf61270 */
[----:B------:R-:W-:Y:S05]  /*0400*/  @!P2 BRA P3, `(.L_x_21) ;  /* 0xfffffffc0074a947 */ /* 0x000fea000183ffff */
.L_x_17:
[----:B------:R-:W-:Y:S05]  /*0410*/  BSYNC.RECONVERGENT B0 ;  /* 0x0000000000007941 */ /* 0x000fea0003800200 */
.L_x_16:
[----:B------:R-:W1:Y:S01]  /*0420*/  LDCU UR8, c[0x0][0x39c] ;  /* 0x00007380ff0877ac */ /* 0x000e620008000800 */
[----:B------:R-:W-:-:S04]  /*0430*/  UIADD3 UR4, UPT, UPT, UR4, 0x1, URZ ;  /* 0x0000000104047890 */ /* 0x000fc8000fffe0ff */
[----:B-1----:R-:W-:-:S09]  /*0440*/  UISETP.NE.AND UP0, UPT, UR4, UR8, UPT ;  /* 0x000000080400728c */ /* 0x002fd2000bf05270 */
[----:B------:R-:W-:Y:S05]  /*0450*/  BRA.U UP0, `(.L_x_22) ;  /* 0xfffffffd00547547 */ /* 0x000fea000b83ffff */
[----:B------:R-:W-:Y:S05]  /*0460*/  EXIT ;  /* 0x000000000000794d */ /* 0x000fea0003800000 */
.L_x_23:
        /* <DEDUP_REMOVED lines=9> */
.L_x_240:


//--------------------- .text._Z24flash_attention_backwardPfS_S_S_S_S_S_S_S_S_S_iiiifii --------------------------
	.section	.text._Z24flash_attention_backwardPfS_S_S_S_S_S_S_S_S_S_iiiifii,"ax",@progbits
	.align	128
        .global         _Z24flash_attention_backwardPfS_S_S_S_S_S_S_S_S_S_iiiifii
        .type           _Z24flash_attention_backwardPfS_S_S_S_S_S_S_S_S_S_iiiifii,@function
        .size           _Z24flash_attention_backwardPfS_S_S_S_S_S_S_S_S_S_iiiifii,(.L_x_236 - _Z24flash_attention_backwardPfS_S_S_S_S_S_S_S_S_S_iiiifii)
        .other          _Z24flash_attention_backwardPfS_S_S_S_S_S_S_S_S_S_iiiifii,@"STO_CUDA_ENTRY STV_DEFAULT"
_Z24flash_attention_backwardPfS_S_S_S_S_S_S_S_S_S_iiiifii:
.text._Z24flash_attention_backwardPfS_S_S_S_S_S_S_S_S_S_iiiifii:
[----:B------:R-:W-:Y:S01]  /*0000*/  LDC R1, c[0x0][0x37c] ;  /* 0x0000df00ff017b82 */ /* 0x000fe20000000800 */
[----:B------:R-:W0:Y:S07]  /*0010*/  LDCU UR9, c[0x0][0x3f0] ;  /* 0x00007e00ff0977ac */ /* 0x000e2e0008000800 */
[----:B------:R-:W1:Y:S01]  /*0020*/  S2UR UR8, SR_CTAID.X ;  /* 0x00000000000879c3 */ /* 0x000e620000002500 */
[----:B------:R-:W2:Y:S01]  /*0030*/  S2R R3, SR_TID.X ;  /* 0x0000000000037919 */ /* 0x000ea20000002100 */
[----:B------:R-:W-:Y:S01]  /*0040*/  BSSY.RECONVERGENT B0, `(.L_x_24) ;  /* 0x00000e7000007945 */ /* 0x000fe20003800200 */
[----:B------:R-:W-:Y:S01]  /*0050*/  UMOV UR4, URZ ;  /* 0x000000ff00047c82 */ /* 0x000fe20008000000 */
[----:B------:R-:W-:Y:S01]  /*0060*/  UMOV UR17, 0x400 ;  /* 0x0000040000117882 */ /* 0x000fe20000000000 */
[----:B------:R-:W3:Y:S03]  /*0070*/  LDCU.64 UR14, c[0x0][0x358] ;  /* 0x00006b00ff0e77ac */ /* 0x000ee60008000a00 */
[----:B------:R-:W4:Y:S01]  /*0080*/  S2UR UR16, SR_CgaCtaId ;  /* 0x00000000001079c3 */ /* 0x000f220000008800 */
[----:B0-----:R-:W0:Y:S01]  /*0090*/  I2F.U32.RP R0, UR9 ;  /* 0x0000000900007d06 */ /* 0x001e220008209000 */
[----:B------:R-:W-:-:S07]  /*00a0*/  UISETP.NE.U32.AND UP2, UPT, UR9, URZ, UPT ;  /* 0x000000ff0900728c */ /* 0x000fce000bf45070 */
[----:B0-----:R-:W0:Y:S02]  /*00b0*/  MUFU.RCP R0, R0 ;  /* 0x0000000000007308 */ /* 0x001e240000001000 */
[----:B0-----:R-:W-:-:S06]  /*00c0*/  IADD3 R2, PT, PT, R0, 0xffffffe, RZ ;  /* 0x0ffffffe00027810 */ /* 0x001fcc0007ffe0ff */
[----:B------:R-:W0:Y:S02]  /*00d0*/  F2I.FTZ.U32.TRUNC.NTZ R2, R2 ;  /* 0x0000000200027305 */ /* 0x000e24000021f000 */
[----:B0-----:R-:W-:Y:S02]  /*00e0*/  R2UR UR5, R2 ;  /* 0x00000000020572ca */ /* 0x001fe400000e0000 */
[----:B------:R-:W0:Y:S11]  /*00f0*/  S2R R2, SR_TID.Y ;  /* 0x0000000000027919 */ /* 0x000e360000002200 */
[----:B------:R-:W-:-:S04]  /*0100*/  UIADD3 UR6, UPT, UPT, URZ, -UR5, URZ ;  /* 0x80000005ff067290 */ /* 0x000fc8000fffe0ff */
[----:B------:R-:W-:-:S04]  /*0110*/  UIMAD UR6, UR6, UR9, URZ ;  /* 0x00000009060672a4 */ /* 0x000fc8000f8e02ff */
[----:B------:R-:W-:-:S04]  /*0120*/  UIMAD.WIDE.U32 UR4, UR5, UR6, UR4 ;  /* 0x00000006050472a5 */ /* 0x000fc8000f8e0004 */
[----:B-1----:R-:W-:Y:S02]  /*0130*/  UIMAD.WIDE.U32 UR6, UR5, UR8, URZ ;  /* 0x00000008050672a5 */ /* 0x002fe4000f8e00ff */
[----:B------:R-:W-:Y:S02]  /*0140*/  UIADD3 UR5, UPT, UPT, UR17, 0x2820, URZ ;  /* 0x0000282011057890 */ /* 0x000fe4000fffe0ff */
[----:B------:R-:W-:Y:S02]  /*0150*/  UIADD3 UR4, UPT, UPT, -UR7, URZ, URZ ;  /* 0x000000ff07047290 */ /* 0x000fe4000fffe1ff */
[----:B----4-:R-:W-:Y:S02]  /*0160*/  ULEA UR5, UR16, UR5, 0x18 ;  /* 0x0000000510057291 */ /* 0x010fe4000f8ec0ff */
[----:B------:R-:W-:Y:S01]  /*0170*/  UIMAD UR4, UR9, UR4, UR8 ;  /* 0x00000004090472a4 */ /* 0x000fe2000f8e0208 */
[----:B0-----:R-:W-:-:S03]  /*0180*/  ISETP.NE.AND P0, PT, R2, RZ, PT ;  /* 0x000000ff0200720c */ /* 0x001fc60003f05270 */
[----:B------:R-:W-:Y:S01]  /*0190*/  UISETP.GE.U32.AND UP0, UPT, UR4, UR9, UPT ;  /* 0x000000090400728c */ /* 0x000fe2000bf06070 */
[C---:B--2---:R-:W-:Y:S02]  /*01a0*/  ISETP.GT.U32.OR P0, PT, R3.reuse, 0x3, P0 ;  /* 0x000000030300780c */ /* 0x044fe40000704470 */
[----:B------:R-:W-:-:S08]  /*01b0*/  LEA R29, R3, UR5, 0x9 ;  /* 0x00000005031d7c11 */ /* 0x000fd0000f8e48ff */
[----:B------:R-:W-:Y:S02]  /*01c0*/  @UP0 UIADD3 UR4, UPT, UPT, UR4, -UR9, URZ ;  /* 0x8000000904040290 */ /* 0x000fe4000fffe0ff */
[----:B------:R-:W-:Y:S02]  /*01d0*/  @UP0 UIADD3 UR7, UPT, UPT, UR7, 0x1, URZ ;  /* 0x0000000107070890 */ /* 0x000fe4000fffe0ff */
[----:B------:R-:W-:Y:S02]  /*01e0*/  UISETP.GE.U32.AND UP1, UPT, UR4, UR9, UPT ;  /* 0x000000090400728c */ /* 0x000fe4000bf26070 */
[----:B------:R-:W-:-:S04]  /*01f0*/  UIADD3 UR4, UPT, UPT, UR17, 0x2020, URZ ;  /* 0x0000202011047890 */ /* 0x000fc8000fffe0ff */
[----:B------:R-:W-:-:S05]  /*0200*/  ULEA UR4, UR16, UR4, 0x18 ;  /* 0x0000000410047291 */ /* 0x000fca000f8ec0ff */
[----:B------:R-:W-:Y:S01]  /*0210*/  @UP1 UIADD3 UR7, UPT, UPT, UR7, 0x1, URZ ;  /* 0x0000000107071890 */ /* 0x000fe2000fffe0ff */
[----:B------:R-:W-:Y:S01]  /*0220*/  LEA R30, R3, UR4, 0x9 ;  /* 0x00000004031e7c11 */ /* 0x000fe2000f8e48ff */
[----:B------:R-:W-:-:S04]  /*0230*/  @!UP2 ULOP3.LUT UR7, URZ, UR9, URZ, 0x33, !UPT ;  /* 0x00000009ff07a292 */ /* 0x000fc8000f8e33ff */
[----:B------:R-:W-:-:S04]  /*0240*/  UIADD3 UR6, UPT, UPT, -UR7, URZ, URZ ;  /* 0x000000ff07067290 */ /* 0x000fc8000fffe1ff */
[----:B------:R-:W-:Y:S01]  /*0250*/  UIMAD UR6, UR9, UR6, UR8 ;  /* 0x00000006090672a4 */ /* 0x000fe2000f8e0208 */
[----:B---3--:R-:W-:Y:S11]  /*0260*/  @P0 BRA `(.L_x_25) ;  /* 0x0000000c00100947 */ /* 0x008ff60003800000 */
[----:B------:R-:W0:Y:S01]  /*0270*/  LDC.64 R4, c[0x0][0x3e0] ;  /* 0x0000f800ff047b82 */ /* 0x000e220000000a00 */
[----:B------:R-:W-:-:S05]  /*0280*/  MOV R0, UR6 ;  /* 0x0000000600007c02 */ /* 0x000fca0008000f00 */
[----:B------:R-:W-:Y:S01]  /*0290*/  IMAD R7, R0, 0x4, R3 ;  /* 0x0000000400077824 */ /* 0x000fe200078e0203 */
[----:B0-----:R-:W-:-:S04]  /*02a0*/  ISETP.GE.AND P0, PT, R5, 0x1, PT ;  /* 0x000000010500780c */ /* 0x001fc80003f06270 */
[----:B------:R-:W-:-:S13]  /*02b0*/  ISETP.GE.U32.OR P0, PT, R7, R4, !P0 ;  /* 0x000000040700720c */ /* 0x000fda0004706470 */
[----:B------:R-:W-:Y:S05]  /*02c0*/  @P0 BRA `(.L_x_25) ;  /* 0x0000000800f80947 */ /* 0x000fea0003800000 */
[C---:B------:R-:W-:Y:S01]  /*02d0*/  IADD3 R6, PT, PT, R5.reuse, -0x1, RZ ;  /* 0xffffffff05067810 */ /* 0x040fe20007ffe0ff */
[----:B------:R-:W-:Y:S01]  /*02e0*/  UIADD3 UR4, UPT, UPT, UR17, 0x1020, URZ ;  /* 0x0000102011047890 */ /* 0x000fe2000fffe0ff */
[----:B------:R-:W-:Y:S01]  /*02f0*/  LOP3.LUT R0, R5, 0x7, RZ, 0xc0, !PT ;  /* 0x0000000705007812 */ /* 0x000fe200078ec0ff */
[----:B------:R-:W-:Y:S01]  /*0300*/  UIADD3 UR5, UPT, UPT, UR17, 0x1820, URZ ;  /* 0x0000182011057890 */ /* 0x000fe2000fffe0ff */
[----:B------:R-:W-:Y:S01]  /*0310*/  ISETP.GE.U32.AND P0, PT, R6, 0x7, PT ;  /* 0x000000070600780c */ /* 0x000fe20003f06070 */
[----:B------:R-:W-:Y:S01]  /*0320*/  ULEA UR4, UR16, UR4, 0x18 ;  /* 0x0000000410047291 */ /* 0x000fe2000f8ec0ff */
[----:B------:R-:W-:Y:S01]  /*0330*/  IMAD R4, R4, UR7, R7 ;  /* 0x0000000704047c24 */ /* 0x000fe2000f8e0207 */
[----:B------:R-:W-:Y:S01]  /*0340*/  ULEA UR5, UR16, UR5, 0x18 ;  /* 0x0000000510057291 */ /* 0x000fe2000f8ec0ff */
[----:B------:R-:W-:Y:S01]  /*0350*/  HFMA2 R6, -RZ, RZ, 0, 0 ;  /* 0x00000000ff067431 */ /* 0x000fe200000001ff */
[----:B------:R-:W-:Y:S02]  /*0360*/  ISETP.NE.AND P1, PT, R0, RZ, PT ;  /* 0x000000ff0000720c */ /* 0x000fe40003f25270 */
[----:B------:R-:W-:-:S02]  /*0370*/  LEA R7, R3, UR4, 0x9 ;  /* 0x0000000403077c11 */ /* 0x000fc4000f8e48ff */
[----:B------:R-:W-:-:S04]  /*0380*/  LEA R9, R3, UR5, 0x9 ;  /* 0x0000000503097c11 */ /* 0x000fc8000f8e48ff */
[----:B------:R-:W-:Y:S05]  /*0390*/  @!P0 BRA `(.L_x_26) ;  /* 0x00000004004c8947 */ /* 0x000fea0003800000 */
[----:B------:R-:W0:Y:S01]  /*03a0*/  LDC.64 R10, c[0x0][0x398] ;  /* 0x0000e600ff0a7b82 */ /* 0x000e220000000a00 */
[----:B------:R-:W-:Y:S01]  /*03b0*/  LOP3.LUT R6, R5, 0x7ffffff8, RZ, 0xc0, !PT ;  /* 0x7ffffff805067812 */ /* 0x000fe200078ec0ff */
[----:B------:R-:W-:-:S06]  /*03c0*/  IMAD.MOV.U32 R8, RZ, RZ, RZ ;  /* 0x000000ffff087224 */ /* 0x000fcc00078e00ff */
[----:B------:R-:W1:Y:S02]  /*03d0*/  LDC.64 R12, c[0x0][0x3a0] ;  /* 0x0000e800ff0c7b82 */ /* 0x000e640000000a00 */
.L_x_27:
[----:B------:R-:W-:-:S04]  /*03e0*/  IMAD R19, R4, R5, R8 ;  /* 0x0000000504137224 */ /* 0x000fc800078e0208 */
[C---:B0-----:R-:W-:Y:S01]  /*03f0*/  IMAD.WIDE.U32 R34, R19.reuse, 0x4, R10 ;  /* 0x0000000413227825 */ /* 0x041fe200078e000a */
[----:B------:R-:W-:-:S03]  /*0400*/  IADD3 R21, PT, PT, R19, 0x1, RZ ;  /* 0x0000000113157810 */ /* 0x000fc60007ffe0ff */
[C---:B-1----:R-:W-:Y:S01]  /*0410*/  IMAD.WIDE.U32 R22, R19.reuse, 0x4, R12 ;  /* 0x0000000413167825 */ /* 0x042fe200078e000c */
[----:B------:R-:W2:Y:S01]  /*0420*/  LDG.E R18, desc[UR14][R34.64] ;  /* 0x0000000e22127981 */ /* 0x000ea2000c1e1900 */
[----:B------:R-:W-:Y:S02]  /*0430*/  IADD3 R15, PT, PT, R19, 0x2, RZ ;  /* 0x00000002130f7810 */ /* 0x000fe40007ffe0ff */
[C---:B------:R-:W-:Y:S01]  /*0440*/  IMAD.WIDE.U32 R32, R21.reuse, 0x4, R10 ;  /* 0x0000000415207825 */ /* 0x040fe200078e000a */
[----:B------:R0:W3:Y:S03]  /*0450*/  LDG.E R27, desc[UR14][R22.64] ;  /* 0x0000000e161b7981 */ /* 0x0000e6000c1e1900 */
[----:B------:R-:W-:Y:S02]  /*0460*/  IMAD.WIDE.U32 R20, R21, 0x4, R12 ;  /* 0x0000000415147825 */ /* 0x000fe400078e000c */
[----:B------:R-:W4:Y:S02]  /*0470*/  LDG.E R32, desc[UR14][R32.64] ;  /* 0x0000000e20207981 */ /* 0x000f24000c1e1900 */
[----:B------:R-:W-:-:S02]  /*0480*/  IMAD.WIDE.U32 R16, R15, 0x4, R10 ;  /* 0x000000040f107825 */ /* 0x000fc400078e000a */
[----:B------:R1:W5:Y:S02]  /*0490*/  LDG.E R37, desc[UR14][R20.64] ;  /* 0x0000000e14257981 */ /* 0x000364000c1e1900 */
[----:B------:R-:W-:Y:S01]  /*04a0*/  IMAD.WIDE.U32 R14, R15, 0x4, R12 ;  /* 0x000000040f0e7825 */ /* 0x000fe200078e000c */
[C---:B------:R-:W-:Y:S01]  /*04b0*/  LEA R24, R8.reuse, R9, 0x2 ;  /* 0x0000000908187211 */ /* 0x040fe200078e10ff */
[----:B------:R1:W5:Y:S02]  /*04c0*/  LDG.E R28, desc[UR14][R16.64] ;  /* 0x0000000e101c7981 */ /* 0x000364000c1e1900 */
[C---:B------:R-:W-:Y:S02]  /*04d0*/  IMAD R25, R8.reuse, 0x4, R7 ;  /* 0x0000000408197824 */ /* 0x040fe400078e0207 */
[----:B------:R1:W5:Y:S01]  /*04e0*/  LDG.E R31, desc[UR14][R14.64] ;  /* 0x0000000e0e1f7981 */ /* 0x000362000c1e1900 */
[C---:B0-----:R-:W-:Y:S01]  /*04f0*/  LEA R23, R8.reuse, R30, 0x2 ;  /* 0x0000001e08177211 */ /* 0x041fe200078e10ff */
[----:B------:R-:W-:Y:S01]  /*0500*/  IMAD R22, R8, 0x4, R29 ;  /* 0x0000000408167824 */ /* 0x000fe200078e021d */
[----:B-1----:R-:W-:-:S05]  /*0510*/  IADD3 R21, PT, PT, R19, 0x3, RZ ;  /* 0x0000000313157810 */ /* 0x002fca0007ffe0ff */
[----:B------:R-:W-:-:S04]  /*0520*/  IMAD.WIDE.U32 R16, R21, 0x4, R10 ;  /* 0x0000000415107825 */ /* 0x000fc800078e000a */
[----:B------:R-:W-:Y:S01]  /*0530*/  IMAD.WIDE.U32 R14, R21, 0x4, R12 ;  /* 0x00000004150e7825 */ /* 0x000fe200078e000c */
[----:B------:R-:W-:-:S04]  /*0540*/  IADD3 R21, PT, PT, R19, 0x4, RZ ;  /* 0x0000000413157810 */ /* 0x000fc80007ffe0ff */
[----:B------:R0:W5:Y:S04]  /*0550*/  LDG.E R33, desc[UR14][R14.64] ;  /* 0x0000000e0e217981 */ /* 0x000168000c1e1900 */
[----:B--2---:R1:W-:Y:S04]  /*0560*/  STS [R25], R18 ;  /* 0x0000001219007388 */ /* 0x0043e80000000800 */
[----:B---3--:R2:W-:Y:S04]  /*0570*/  STS [R24], R27 ;  /* 0x0000001b18007388 */ /* 0x0085e80000000800 */
[----:B------:R-:W-:Y:S04]  /*0580*/  STS [R23], RZ ;  /* 0x000000ff17007388 */ /* 0x000fe80000000800 */
[----:B-1----:R1:W3:Y:S01]  /*0590*/  LDG.E R18, desc[UR14][R16.64] ;  /* 0x0000000e10127981 */ /* 0x0022e2000c1e1900 */
[----:B--2---:R-:W-:-:S03]  /*05a0*/  IMAD.WIDE.U32 R26, R21, 0x4, R10 ;  /* 0x00000004151a7825 */ /* 0x004fc600078e000a */
[----:B------:R-:W-:Y:S04]  /*05b0*/  STS [R22], RZ ;  /* 0x000000ff16007388 */ /* 0x000fe80000000800 */
[----:B------:R-:W2:Y:S01]  /*05c0*/  LDG.E R26, desc[UR14][R26.64] ;  /* 0x0000000e1a1a7981 */ /* 0x000ea2000c1e1900 */
[----:B------:R-:W-:-:S03]  /*05d0*/  IMAD.WIDE.U32 R20, R21, 0x4, R12 ;  /* 0x0000000415147825 */ /* 0x000fc600078e000c */
[----:B----4-:R-:W-:Y:S04]  /*05e0*/  STS [R25+0x4], R32 ;  /* 0x0000042019007388 */ /* 0x010fe80000000800 */
[----:B-----5:R4:W-:Y:S04]  /*05f0*/  STS [R24+0x4], R37 ;  /* 0x0000042518007388 */ /* 0x0209e80000000800 */
[----:B------:R-:W-:Y:S04]  /*0600*/  STS [R23+0x4], RZ ;  /* 0x000004ff17007388 */ /* 0x000fe80000000800 */
[----:B------:R-:W-:Y:S01]  /*0610*/  STS [R22+0x4], RZ ;  /* 0x000004ff16007388 */ /* 0x000fe20000000800 */
[----:B----4-:R-:W-:-:S03]  /*0620*/  VIADD R37, R19, 0x5 ;  /* 0x0000000513257836 */ /* 0x010fc60000000000 */
[----:B------:R4:W5:Y:S01]  /*0630*/  LDG.E R35, desc[UR14][R20.64] ;  /* 0x0000000e14237981 */ /* 0x000962000c1e1900 */
[----:B0-----:R-:W-:-:S03]  /*0640*/  IMAD.WIDE.U32 R14, R37, 0x4, R10 ;  /* 0x00000004250e7825 */ /* 0x001fc600078e000a */
[----:B------:R-:W-:Y:S01]  /*0650*/  STS [R25+0x8], R28 ;  /* 0x0000081c19007388 */ /* 0x000fe20000000800 */
[----:B-1----:R-:W-:-:S03]  /*0660*/  IMAD.WIDE.U32 R16, R37, 0x4, R12 ;  /* 0x0000000425107825 */ /* 0x002fc600078e000c */
[----:B------:R-:W-:Y:S01]  /*0670*/  STS [R24+0x8], R31 ;  /* 0x0000081f18007388 */ /* 0x000fe20000000800 */
[----:B----4-:R-:W-:-:S03]  /*0680*/  IADD3 R21, PT, PT, R19, 0x6, RZ ;  /* 0x0000000613157810 */ /* 0x010fc60007ffe0ff */
[----:B------:R-:W-:Y:S01]  /*0690*/  STS [R23+0x8], RZ ;  /* 0x000008ff17007388 */ /* 0x000fe20000000800 */
[----:B------:R-:W-:-:S03]  /*06a0*/  IADD3 R27, PT, PT, R19, 0x7, RZ ;  /* 0x00000007131b7810 */ /* 0x000fc60007ffe0ff */
[----:B------:R-:W-:Y:S04]  /*06b0*/  STS [R22+0x8], RZ ;  /* 0x000008ff16007388 */ /* 0x000fe80000000800 */
[----:B------:R-:W4:Y:S04]  /*06c0*/  LDG.E R14, desc[UR14][R14.64] ;  /* 0x0000000e0e0e7981 */ /* 0x000f28000c1e1900 */
[----:B------:R-:W4:Y:S04]  /*06d0*/  LDG.E R17, desc[UR14][R16.64] ;  /* 0x0000000e10117981 */ /* 0x000f28000c1e1900 */
[----:B---3--:R0:W-:Y:S04]  /*06e0*/  STS [R25+0xc], R18 ;  /* 0x00000c1219007388 */ /* 0x0081e80000000800 */
[----:B------:R1:W-:Y:S04]  /*06f0*/  STS [R24+0xc], R33 ;  /* 0x00000c2118007388 */ /* 0x0003e80000000800 */
[----:B------:R-:W-:Y:S01]  /*0700*/  STS [R23+0xc], RZ ;  /* 0x00000cff17007388 */ /* 0x000fe20000000800 */
[----:B0-----:R-:W-:-:S03]  /*0710*/  IMAD.WIDE.U32 R18, R21, 0x4, R10 ;  /* 0x0000000415127825 */ /* 0x001fc600078e000a */
[----:B------:R-:W-:Y:S01]  /*0720*/  STS [R22+0xc], RZ ;  /* 0x00000cff16007388 */ /* 0x000fe20000000800 */
[----:B------:R-:W-:-:S03]  /*0730*/  IMAD.WIDE.U32 R20, R21, 0x4, R12 ;  /* 0x0000000415147825 */ /* 0x000fc600078e000c */
[----:B--2---:R0:W-:Y:S01]  /*0740*/  STS [R25+0x10], R26 ;  /* 0x0000101a19007388 */ /* 0x0041e20000000800 */
[----:B-1----:R-:W-:-:S03]  /*0750*/  IMAD.WIDE.U32 R32, R27, 0x4, R10 ;  /* 0x000000041b207825 */ /* 0x002fc600078e000a */
[----:B------:R-:W2:Y:S04]  /*0760*/  LDG.E R18, desc[UR14][R18.64] ;  /* 0x0000000e12127981 */ /* 0x000ea8000c1e1900 */
[----:B------:R-:W3:Y:S01]  /*0770*/  LDG.E R21, desc[UR14][R20.64] ;  /* 0x0000000e14157981 */ /* 0x000ee2000c1e1900 */
[----:B0-----:R-:W-:-:S03]  /*0780*/  IMAD.WIDE.U32 R26, R27, 0x4, R12 ;  /* 0x000000041b1a7825 */ /* 0x001fc600078e000c */
[----:B------:R-:W3:Y:S04]  /*0790*/  LDG.E R32, desc[UR14][R32.64] ;  /* 0x0000000e20207981 */ /* 0x000ee8000c1e1900 */
[----:B------:R-:W3:Y:S04]  /*07a0*/  LDG.E R27, desc[UR14][R26.64] ;  /* 0x0000000e1a1b7981 */ /* 0x000ee8000c1e1900 */
[----:B-----5:R0:W-:Y:S04]  /*07b0*/  STS [R24+0x10], R35 ;  /* 0x0000102318007388 */ /* 0x0201e80000000800 */
[----:B------:R0:W-:Y:S04]  /*07c0*/  STS [R23+0x10], RZ ;  /* 0x000010ff17007388 */ /* 0x0001e80000000800 */
[----:B------:R0:W-:Y:S04]  /*07d0*/  STS [R22+0x10], RZ ;  /* 0x000010ff16007388 */ /* 0x0001e80000000800 */
[----:B----4-:R0:W-:Y:S04]  /*07e0*/  STS [R25+0x14], R14 ;  /* 0x0000140e19007388 */ /* 0x0101e80000000800 */
[----:B------:R0:W-:Y:S04]  /*07f0*/  STS [R24+0x14], R17 ;  /* 0x0000141118007388 */ /* 0x0001e80000000800 */
[----:B------:R0:W-:Y:S04]  /*0800*/  STS [R23+0x14], RZ ;  /* 0x000014ff17007388 */ /* 0x0001e80000000800 */
[----:B------:R0:W-:Y:S01]  /*0810*/  STS [R22+0x14], RZ ;  /* 0x000014ff16007388 */ /* 0x0001e20000000800 */
[----:B------:R-:W-:-:S05]  /*0820*/  VIADD R8, R8, 0x8 ;  /* 0x0000000808087836 */ /* 0x000fca0000000000 */
[----:B------:R-:W-:Y:S01]  /*0830*/  ISETP.NE.AND P0, PT, R8, R6, PT ;  /* 0x000000060800720c */ /* 0x000fe20003f05270 */
[----:B--2---:R0:W-:Y:S04]  /*0840*/  STS [R25+0x18], R18 ;  /* 0x0000181219007388 */ /* 0x0041e80000000800 */
[----:B---3--:R0:W-:Y:S04]  /*0850*/  STS [R24+0x18], R21 ;  /* 0x0000181518007388 */ /* 0x0081e80000000800 */
[----:B------:R0:W-:Y:S04]  /*0860*/  STS [R23+0x18], RZ ;  /* 0x000018ff17007388 */ /* 0x0001e80000000800 */
[----:B------:R0:W-:Y:S04]  /*0870*/  STS [R22+0x18], RZ ;  /* 0x000018ff16007388 */ /* 0x0001e80000000800 */
[----:B------:R0:W-:Y:S04]  /*0880*/  STS [R25+0x1c], R32 ;  /* 0x00001c2019007388 */ /* 0x0001e80000000800 */
[----:B------:R0:W-:Y:S04]  /*0890*/  STS [R24+0x1c], R27 ;  /* 0x00001c1b18007388 */ /* 0x0001e80000000800 */
[----:B------:R0:W-:Y:S04]  /*08a0*/  STS [R23+0x1c], RZ ;  /* 0x00001cff17007388 */ /* 0x0001e80000000800 */
[----:B------:R0:W-:Y:S01]  /*08b0*/  STS [R22+0x1c], RZ ;  /* 0x00001cff16007388 */ /* 0x0001e20000000800 */
[----:B------:R-:W-:Y:S05]  /*08c0*/  @P0 BRA `(.L_x_27) ;  /* 0xfffffff800c40947 */ /* 0x000fea000383ffff */
.L_x_26:
[----:B------:R-:W-:Y:S05]  /*08d0*/  @!P1 BRA `(.L_x_25) ;  /* 0x0000000400749947 */ /* 0x000fea0003800000 */
[----:B------:R-:W-:Y:S02]  /*08e0*/  ISETP.GE.U32.AND P0, PT, R0, 0x4, PT ;  /* 0x000000040000780c */ /* 0x000fe40003f06070 */
[----:B------:R-:W-:-:S04]  /*08f0*/  LOP3.LUT R8, R5, 0x3, RZ, 0xc0, !PT ;  /* 0x0000000305087812 */ /* 0x000fc800078ec0ff */
[----:B------:R-:W-:-:S07]  /*0900*/  ISETP.NE.AND P1, PT, R8, RZ, PT ;  /* 0x000000ff0800720c */ /* 0x000fce0003f25270 */
[----:B------:R-:W-:Y:S06]  /*0910*/  @!P0 BRA `(.L_x_28) ;  /* 0x0000000000ac8947 */ /* 0x000fec0003800000 */
[----:B------:R-:W1:Y:S01]  /*0920*/  LDC.64 R10, c[0x0][0x398] ;  /* 0x0000e600ff0a7b82 */ /* 0x000e620000000a00 */
[----:B0-----:R-:W-:-:S05]  /*0930*/  IMAD R27, R4, R5, R6 ;  /* 0x00000005041b7224 */ /* 0x001fca00078e0206 */
[C---:B------:R-:W-:Y:S02]  /*0940*/  IADD3 R17, PT, PT, R27.reuse, 0x1, RZ ;  /* 0x000000011b117810 */ /* 0x040fe40007ffe0ff */
[----:B------:R-:W0:Y:S01]  /*0950*/  LDC.64 R14, c[0x0][0x3a0] ;  /* 0x0000e800ff0e7b82 */ /* 0x000e220000000a00 */
[C---:B------:R-:W-:Y:S01]  /*0960*/  IADD3 R21, PT, PT, R27.reuse, 0x2, RZ ;  /* 0x000000021b157810 */ /* 0x040fe20007ffe0ff */
[----:B-1----:R-:W-:-:S04]  /*0970*/  IMAD.WIDE.U32 R24, R27, 0x4, R10 ;  /* 0x000000041b187825 */ /* 0x002fc800078e000a */
[----:B------:R-:W-:Y:S01]  /*0980*/  IMAD.WIDE.U32 R18, R17, 0x4, R10 ;  /* 0x0000000411127825 */ /* 0x000fe200078e000a */
[----:B------:R-:W2:Y:S03]  /*0990*/  LDG.E R0, desc[UR14][R24.64] ;  /* 0x0000000e18007981 */ /* 0x000ea6000c1e1900 */
[--C-:B0-----:R-:W-:Y:S02]  /*09a0*/  IMAD.WIDE.U32 R22, R27, 0x4, R14.reuse ;  /* 0x000000041b167825 */ /* 0x101fe400078e000e */
[----:B------:R-:W3:Y:S02]  /*09b0*/  LDG.E R18, desc[UR14][R18.64] ;  /* 0x0000000e12127981 */ /* 0x000ee4000c1e1900 */
[----:B------:R-:W-:Y:S02]  /*09c0*/  IMAD.WIDE.U32 R16, R17, 0x4, R14 ;  /* 0x0000000411107825 */ /* 0x000fe400078e000e */
[----:B------:R0:W4:Y:S02]  /*09d0*/  LDG.E R22, desc[UR14][R22.64] ;  /* 0x0000000e16167981 */ /* 0x000124000c1e1900 */
[----:B------:R-:W-:-:S02]  /*09e0*/  IMAD.WIDE.U32 R12, R21, 0x4, R10 ;  /* 0x00000004150c7825 */ /* 0x000fc400078e000a */
[----:B------:R-:W5:Y:S02]  /*09f0*/  LDG.E R16, desc[UR14][R16.64] ;  /* 0x0000000e10107981 */ /* 0x000f64000c1e1900 */
[----:B------:R-:W-:Y:S02]  /*0a00*/  VIADD R27, R27, 0x3 ;  /* 0x000000031b1b7836 */ /* 0x000fe40000000000 */
[----:B------:R-:W-:Y:S01]  /*0a10*/  IMAD.WIDE.U32 R20, R21, 0x4, R14 ;  /* 0x0000000415147825 */ /* 0x000fe200078e000e */
[----:B------:R-:W5:Y:S03]  /*0a20*/  LDG.E R12, desc[UR14][R12.64] ;  /* 0x0000000e0c0c7981 */ /* 0x000f66000c1e1900 */
[C---:B------:R-:W-:Y:S02]  /*0a30*/  IMAD.WIDE.U32 R10, R27.reuse, 0x4, R10 ;  /* 0x000000041b0a7825 */ /* 0x040fe400078e000a */
[----:B------:R-:W5:Y:S02]  /*0a40*/  LDG.E R20, desc[UR14][R20.64] ;  /* 0x0000000e14147981 */ /* 0x000f64000c1e1900 */
[----:B------:R-:W-:-:S02]  /*0a50*/  IMAD.WIDE.U32 R14, R27, 0x4, R14 ;  /* 0x000000041b0e7825 */ /* 0x000fc400078e000e */
[----:B------:R-:W5:Y:S04]  /*0a60*/  LDG.E R10, desc[UR14][R10.64] ;  /* 0x0000000e0a0a7981 */ /* 0x000f68000c1e1900 */
[----:B------:R-:W5:Y:S01]  /*0a70*/  LDG.E R14, desc[UR14][R14.64] ;  /* 0x0000000e0e0e7981 */ /* 0x000f62000c1e1900 */
[C---:B0-----:R-:W-:Y:S01]  /*0a80*/  LEA R23, R6.reuse, R7, 0x2 ;  /* 0x0000000706177211 */ /* 0x041fe200078e10ff */
[C---:B------:R-:W-:Y:S01]  /*0a90*/  IMAD R19, R6.reuse, 0x4, R30 ;  /* 0x0000000406137824 */ /* 0x040fe200078e021e */
[C---:B------:R-:W-:Y:S02]  /*0aa0*/  LEA R25, R6.reuse, R9, 0x2 ;  /* 0x0000000906197211 */ /* 0x040fe400078e10ff */
[C---:B------:R-:W-:Y:S02]  /*0ab0*/  LEA R24, R6.reuse, R29, 0x2 ;  /* 0x0000001d06187211 */ /* 0x040fe400078e10ff */
[----:B------:R-:W-:Y:S01]  /*0ac0*/  IADD3 R6, PT, PT, R6, 0x4, RZ ;  /* 0x0000000406067810 */ /* 0x000fe20007ffe0ff */
[----:B--2---:R1:W-:Y:S04]  /*0ad0*/  STS [R23], R0 ;  /* 0x0000000017007388 */ /* 0x0043e80000000800 */
[----:B----4-:R1:W-:Y:S04]  /*0ae0*/  STS [R25], R22 ;  /* 0x0000001619007388 */ /* 0x0103e80000000800 */
[----:B------:R1:W-:Y:S04]  /*0af0*/  STS [R19], RZ ;  /* 0x000000ff13007388 */ /* 0x0003e80000000800 */
[----:B------:R1:W-:Y:S04]  /*0b00*/  STS [R24], RZ ;  /* 0x000000ff18007388 */ /* 0x0003e80000000800 */
[----:B---3--:R1:W-:Y:S04]  /*0b10*/  STS [R23+0x4], R18 ;  /* 0x0000041217007388 */ /* 0x0083e80000000800 */
[----:B-----5:R1:W-:Y:S04]  /*0b20*/  STS [R25+0x4], R16 ;  /* 0x0000041019007388 */ /* 0x0203e80000000800 */
[----:B------:R1:W-:Y:S04]  /*0b30*/  STS [R19+0x4], RZ ;  /* 0x000004ff13007388 */ /* 0x0003e80000000800 */
[----:B------:R1:W-:Y:S04]  /*0b40*/  STS [R24+0x4], RZ ;  /* 0x000004ff18007388 */ /* 0x0003e80000000800 */
[----:B------:R1:W-:Y:S04]  /*0b50*/  STS [R23+0x8], R12 ;  /* 0x0000080c17007388 */ /* 0x0003e80000000800 */
[----:B------:R1:W-:Y:S04]  /*0b60*/  STS [R25+0x8], R20 ;  /* 0x0000081419007388 */ /* 0x0003e80000000800 */
[----:B------:R1:W-:Y:S04]  /*0b70*/  STS [R19+0x8], RZ ;  /* 0x000008ff13007388 */ /* 0x0003e80000000800 */
[----:B------:R1:W-:Y:S04]  /*0b80*/  STS [R24+0x8], RZ ;  /* 0x000008ff18007388 */ /* 0x0003e80000000800 */
[----:B------:R1:W-:Y:S04]  /*0b90*/  STS [R23+0xc], R10 ;  /* 0x00000c0a17007388 */ /* 0x0003e80000000800 */
[----:B------:R1:W-:Y:S04]  /*0ba0*/  STS [R25+0xc], R14 ;  /* 0x00000c0e19007388 */ /* 0x0003e80000000800 */
[----:B------:R1:W-:Y:S04]  /*0bb0*/  STS [R19+0xc], RZ ;  /* 0x00000cff13007388 */ /* 0x0003e80000000800 */
[----:B------:R1:W-:Y:S02]  /*0bc0*/  STS [R24+0xc], RZ ;  /* 0x00000cff18007388 */ /* 0x0003e40000000800 */
.L_x_28:
[----:B------:R-:W-:Y:S05]  /*0bd0*/  @!P1 BRA `(.L_x_25) ;  /* 0x0000000000b49947 */ /* 0x000fea0003800000 */
[----:B------:R-:W-:Y:S02]  /*0be0*/  ISETP.NE.AND P0, PT, R8, 0x1, PT ;  /* 0x000000010800780c */ /* 0x000fe40003f05270 */
[----:B-1----:R-:W-:-:S04]  /*0bf0*/  LOP3.LUT R0, R5, 0x1, RZ, 0xc0, !PT ;  /* 0x0000000105007812 */ /* 0x002fc800078ec0ff */
[----:B------:R-:W-:-:S07]  /*0c00*/  ISETP.NE.U32.AND P1, PT, R0, 0x1, PT ;  /* 0x000000010000780c */ /* 0x000fce0003f25070 */
[----:B------:R-:W-:Y:S06]  /*0c10*/  @!P0 BRA `(.L_x_29) ;  /* 0x0000000000648947 */ /* 0x000fec0003800000 */
[----:B0-----:R-:W0:Y:S01]  /*0c20*/  LDC.64 R14, c[0x0][0x398] ;  /* 0x0000e600ff0e7b82 */ /* 0x001e220000000a00 */
[----:B------:R-:W-:-:S04]  /*0c30*/  IMAD R11, R4, R5, R6 ;  /* 0x00000005040b7224 */ /* 0x000fc800078e0206 */
[----:B------:R-:W-:-:S03]  /*0c40*/  VIADD R19, R11, 0x1 ;  /* 0x000000010b137836 */ /* 0x000fc60000000000 */
[----:B------:R-:W1:Y:S01]  /*0c50*/  LDC.64 R12, c[0x0][0x3a0] ;  /* 0x0000e800ff0c7b82 */ /* 0x000e620000000a00 */
[----:B0-----:R-:W-:-:S04]  /*0c60*/  IMAD.WIDE.U32 R16, R11, 0x4, R14 ;  /* 0x000000040b107825 */ /* 0x001fc800078e000e */
[----:B------:R-:W-:Y:S02]  /*0c70*/  IMAD.WIDE.U32 R14, R19, 0x4, R14 ;  /* 0x00000004130e7825 */ /* 0x000fe400078e000e */
[----:B------:R-:W2:Y:S02]  /*0c80*/  LDG.E R16, desc[UR14][R16.64] ;  /* 0x0000000e10107981 */ /* 0x000ea4000c1e1900 */
[--C-:B-1----:R-:W-:Y:S02]  /*0c90*/  IMAD.WIDE.U32 R10, R11, 0x4, R12.reuse ;  /* 0x000000040b0a7825 */ /* 0x102fe400078e000c */
[----:B------:R-:W3:Y:S02]  /*0ca0*/  LDG.E R14, desc[UR14][R14.64] ;  /* 0x0000000e0e0e7981 */ /* 0x000ee4000c1e1900 */
[----:B------:R-:W-:Y:S02]  /*0cb0*/  IMAD.WIDE.U32 R12, R19, 0x4, R12 ;  /* 0x00000004130c7825 */ /* 0x000fe400078e000c */
[----:B------:R-:W4:Y:S04]  /*0cc0*/  LDG.E R10, desc[UR14][R10.64] ;  /* 0x0000000e0a0a7981 */ /* 0x000f28000c1e1900 */
[----:B------:R-:W5:Y:S01]  /*0cd0*/  LDG.E R12, desc[UR14][R12.64] ;  /* 0x0000000e0c0c7981 */ /* 0x000f62000c1e1900 */
[C---:B------:R-:W-:Y:S01]  /*0ce0*/  LEA R19, R6.reuse, R7, 0x2 ;  /* 0x0000000706137211 */ /* 0x040fe200078e10ff */
[C---:B------:R-:W-:Y:S01]  /*0cf0*/  IMAD R0, R6.reuse, 0x4, R30 ;  /* 0x0000000406007824 */ /* 0x040fe200078e021e */
[----:B------:R-:W-:-:S02]  /*0d00*/  LEA R21, R6, R9, 0x2 ;  /* 0x0000000906157211 */ /* 0x000fc400078e10ff */
        /* <DEDUP_REMOVED lines=9> */
[----:B------:R1:W-:Y:S02]  /*0da0*/  STS [R8+0x4], RZ ;  /* 0x000004ff08007388 */ /* 0x0003e40000000800 */
.L_x_29:
[----:B------:R-:W-:Y:S05]  /*0db0*/  @P1 BRA `(.L_x_25) ;  /* 0x00000000003c1947 */ /* 0x000fea0003800000 */
[----:B-1----:R-:W1:Y:S01]  /*0dc0*/  LDC.64 R10, c[0x0][0x398] ;  /* 0x0000e600ff0a7b82 */ /* 0x002e620000000a00 */
[----:B------:R-:W-:-:S07]  /*0dd0*/  IMAD R15, R4, R5, R6 ;  /* 0x00000005040f7224 */ /* 0x000fce00078e0206 */
[----:B------:R-:W2:Y:S01]  /*0de0*/  LDC.64 R12, c[0x0][0x3a0] ;  /* 0x0000e800ff0c7b82 */ /* 0x000ea20000000a00 */
[----:B-1----:R-:W-:-:S06]  /*0df0*/  IMAD.WIDE.U32 R4, R15, 0x4, R10 ;  /* 0x000000040f047825 */ /* 0x002fcc00078e000a */
[----:B------:R-:W3:Y:S01]  /*0e00*/  LDG.E R4, desc[UR14][R4.64] ;  /* 0x0000000e04047981 */ /* 0x000ee2000c1e1900 */
[----:B--2---:R-:W-:-:S06]  /*0e10*/  IMAD.WIDE.U32 R10, R15, 0x4, R12 ;  /* 0x000000040f0a7825 */ /* 0x004fcc00078e000c */
[----:B------:R-:W2:Y:S01]  /*0e20*/  LDG.E R10, desc[UR14][R10.64] ;  /* 0x0000000e0a0a7981 */ /* 0x000ea2000c1e1900 */
[C---:B------:R-:W-:Y:S01]  /*0e30*/  IMAD R7, R6.reuse, 0x4, R7 ;  /* 0x0000000406077824 */ /* 0x040fe200078e0207 */
[C---:B------:R-:W-:Y:S02]  /*0e40*/  LEA R9, R6.reuse, R9, 0x2 ;  /* 0x0000000906097211 */ /* 0x040fe400078e10ff */
[C---:B------:R-:W-:Y:S01]  /*0e50*/  LEA R0, R6.reuse, R30, 0x2 ;  /* 0x0000001e06007211 */ /* 0x040fe200078e10ff */
[----:B------:R-:W-:Y:S01]  /*0e60*/  IMAD R6, R6, 0x4, R29 ;  /* 0x0000000406067824 */ /* 0x000fe200078e021d */
[----:B---3--:R3:W-:Y:S04]  /*0e70*/  STS [R7], R4 ;  /* 0x0000000407007388 */ /* 0x0087e80000000800 */
[----:B--2---:R3:W-:Y:S04]  /*0e80*/  STS [R9], R10 ;  /* 0x0000000a09007388 */ /* 0x0047e80000000800 */
[----:B------:R3:W-:Y:S04]  /*0e90*/  STS [R0], RZ ;  /* 0x000000ff00007388 */ /* 0x0007e80000000800 */
[----:B------:R3:W-:Y:S02]  /*0ea0*/  STS [R6], RZ ;  /* 0x000000ff06007388 */ /* 0x0007e40000000800 */
.L_x_25:
[----:B------:R-:W-:Y:S05]  /*0eb0*/  BSYNC.RECONVERGENT B0 ;  /* 0x0000000000007941 */ /* 0x000fea0003800200 */
.L_x_24:
[----:B------:R-:W2:Y:S01]  /*0ec0*/  LDCU UR4, c[0x0][0x3ec] ;  /* 0x00007d80ff0477ac */ /* 0x000ea20008000800 */
[----:B------:R-:W1:Y:S01]  /*0ed0*/  LDCU UR5, c[0x0][0x3e4] ;  /* 0x00007c80ff0577ac */ /* 0x000e620008000800 */
[----:B--2---:R-:W-:Y:S01]  /*0ee0*/  UISETP.GE.AND UP0, UPT, UR4, 0x1, UPT ;  /* 0x000000010400788c */ /* 0x004fe2000bf06270 */
[----:B-1-3--:R-:W-:Y:S01]  /*0ef0*/  MOV R0, UR5 ;  /* 0x0000000500007c02 */ /* 0x00afe20008000f00 */
[----:B------:R-:W-:Y:S07]  /*0f00*/  BAR.SYNC.DEFER_BLOCKING 0x0 ;  /* 0x0000000000007b1d */ /* 0x000fee0000010000 */
[----:B------:R-:W-:Y:S05]  /*0f10*/  BRA.U !UP0, `(.L_x_30) ;  /* 0x0000002d08687547 */ /* 0x000fea000b800000 */
[----:B------:R-:W1:Y:S01]  /*0f20*/  LDCU UR11, c[0x0][0x3e0] ;  /* 0x00007c00ff0b77ac */ /* 0x000e620008000800 */
[C---:B------:R-:W-:Y:S02]  /*0f30*/  R2UR UR13, R0.reuse ;  /* 0x00000000000d72ca */ /* 0x040fe400000e0000 */
[----:B------:R-:W-:Y:S01]  /*0f40*/  R2UR UR8, R0 ;  /* 0x00000000000872ca */ /* 0x000fe200000e0000 */
[----:B------:R-:W-:Y:S02]  /*0f50*/  USHF.L.U32 UR18, UR6, 0x2, URZ ;  /* 0x0000000206127899 */ /* 0x000fe400080006ff */
[----:B------:R-:W-:Y:S02]  /*0f60*/  UIADD3 UR10, UPT, UPT, UR17, 0x1020, URZ ;  /* 0x00001020110a7890 */ /* 0x000fe4000fffe0ff */
[----:B------:R-:W-:Y:S02]  /*0f70*/  UIADD3 UR5, UPT, UPT, UR17, 0x3020, URZ ;  /* 0x0000302011057890 */ /* 0x000fe4000fffe0ff */
[----:B------:R-:W-:Y:S01]  /*0f80*/  IADD3 R4, PT, PT, R3, UR18, RZ ;  /* 0x0000001203047c10 */ /* 0x000fe2000fffe0ff */
[----:B------:R-:W-:-:S02]  /*0f90*/  UIADD3 UR9, UPT, UPT, UR17, 0x3060, URZ ;  /* 0x0000306011097890 */ /* 0x000fc4000fffe0ff */
[----:B------:R-:W-:Y:S02]  /*0fa0*/  ULEA UR5, UR16, UR5, 0x18 ;  /* 0x0000000510057291 */ /* 0x000fe4000f8ec0ff */
[----:B------:R-:W-:Y:S02]  /*0fb0*/  UIADD3 UR12, UPT, UPT, UR17, 0x1820, URZ ;  /* 0x00001820110c7890 */ /* 0x000fe4000fffe0ff */
[----:B------:R-:W-:Y:S01]  /*0fc0*/  UIADD3 UR4, UPT, UPT, UR17, 0x800, URZ ;  /* 0x0000080011047890 */ /* 0x000fe2000fffe0ff */
[----:B-1----:R-:W-:Y:S01]  /*0fd0*/  ISETP.GE.U32.AND P0, PT, R4, UR11, PT ;  /* 0x0000000b04007c0c */ /* 0x002fe2000bf06070 */
[----:B------:R-:W-:Y:S01]  /*0fe0*/  ULEA UR11, UR16, UR10, 0x18 ;  /* 0x0000000a100b7291 */ /* 0x000fe2000f8ec0ff */
[C---:B0-----:R-:W-:Y:S01]  /*0ff0*/  LEA R25, R3.reuse, UR5, 0x4 ;  /* 0x0000000503197c11 */ /* 0x041fe2000f8e20ff */
[----:B------:R-:W-:Y:S01]  /*1000*/  ULEA UR10, UR16, UR9, 0x18 ;  /* 0x00000009100a7291 */ /* 0x000fe2000f8ec0ff */
[----:B------:R-:W-:Y:S01]  /*1010*/  ISETP.LT.U32.AND P0, PT, R3, 0x4, !P0 ;  /* 0x000000040300780c */ /* 0x000fe20004701070 */
[----:B------:R-:W-:-:S02]  /*1020*/  ULEA UR21, UR16, UR17, 0x18 ;  /* 0x0000001110157291 */ /* 0x000fc4000f8ec0ff */
[----:B------:R-:W-:Y:S01]  /*1030*/  ULEA UR12, UR16, UR12, 0x18 ;  /* 0x0000000c100c7291 */ /* 0x000fe2000f8ec0ff */
[----:B------:R-:W-:Y:S01]  /*1040*/  ISETP.EQ.AND P0, PT, R2, RZ, P0 ;  /* 0x000000ff0200720c */ /* 0x000fe20000702270 */
[----:B------:R-:W-:Y:S01]  /*1050*/  ULEA UR4, UR16, UR4, 0x18 ;  /* 0x0000000410047291 */ /* 0x000fe2000f8ec0ff */
[C---:B------:R-:W-:Y:S01]  /*1060*/  LEA R5, R3.reuse, UR10, 0x4 ;  /* 0x0000000a03057c11 */ /* 0x040fe2000f8e20ff */
[C---:B------:R-:W-:Y:S01]  /*1070*/  IMAD R23, R3.reuse, -0xc, R25 ;  /* 0xfffffff403177824 */ /* 0x040fe200078e0219 */
[----:B------:R-:W-:Y:S01]  /*1080*/  ISETP.GT.AND P0, PT, R0, RZ, P0 ;  /* 0x000000ff0000720c */ /* 0x000fe20000704270 */
[----:B------:R-:W-:Y:S01]  /*1090*/  ULOP3.LUT UR19, UR13, 0xf, URZ, 0xc0, !UPT ;  /* 0x0000000f0d137892 */ /* 0x000fe2000f8ec0ff */
[C---:B------:R-:W-:Y:S01]  /*10a0*/  LEA R28, R2.reuse, UR21, 0x9 ;  /* 0x00000015021c7c11 */ /* 0x040fe2000f8e48ff */
[----:B------:R-:W-:Y:S01]  /*10b0*/  ULOP3.LUT UR20, UR13, 0x7, URZ, 0xc0, !UPT ;  /* 0x000000070d147892 */ /* 0x000fe2000f8ec0ff */
[----:B------:R-:W-:Y:S01]  /*10c0*/  LEA R26, R3, UR21, 0x9 ;  /* 0x00000015031a7c11 */ /* 0x000fe2000f8e48ff */
[----:B------:R-:W-:Y:S01]  /*10d0*/  ULOP3.LUT UR9, UR13, 0x7ffffff0, URZ, 0xc0, !UPT ;  /* 0x7ffffff00d097892 */ /* 0x000fe2000f8ec0ff */
[C---:B------:R-:W-:Y:S01]  /*10e0*/  LEA R24, R2.reuse, UR11, 0x9 ;  /* 0x0000000b02187c11 */ /* 0x040fe2000f8e48ff */
[----:B------:R-:W-:Y:S01]  /*10f0*/  UIADD3 UR8, UPT, UPT, UR8, -0x1, URZ ;  /* 0xffffffff08087890 */ /* 0x000fe2000fffe0ff */
[C---:B------:R-:W-:Y:S01]  /*1100*/  LEA R21, R2.reuse, UR12, 0x9 ;  /* 0x0000000c02157c11 */ /* 0x040fe2000f8e48ff */
[----:B------:R-:W-:Y:S01]  /*1110*/  ULOP3.LUT UR13, UR13, 0x3, URZ, 0xc0, !UPT ;  /* 0x000000030d0d7892 */ /* 0x000fe2000f8ec0ff */
[----:B------:R-:W-:-:S02]  /*1120*/  LEA R20, R2, R5, 0x2 ;  /* 0x0000000502147211 */ /* 0x000fc400078e10ff */
[----:B------:R-:W-:Y:S02]  /*1130*/  LEA R27, R2, UR4, 0x9 ;  /* 0x00000004021b7c11 */ /* 0x000fe4000f8e48ff */
[----:B------:R-:W-:Y:S01]  /*1140*/  LEA R22, R3, UR4, 0x9 ;  /* 0x0000000403167c11 */ /* 0x000fe2000f8e48ff */
[----:B------:R-:W-:-:S06]  /*1150*/  UMOV UR4, URZ ;  /* 0x000000ff00047c82 */ /* 0x000fcc0008000000 */
.L_x_71:
[----:B------:R-:W-:Y:S01]  /*1160*/  ISETP.GT.U32.AND P1, PT, R2, 0x3, PT ;  /* 0x000000030200780c */ /* 0x000fe20003f24070 */
[----:B------:R-:W-:Y:S03]  /*1170*/  BSSY.RECONVERGENT B0, `(.L_x_31) ;  /* 0x000012c000007945 */ /* 0x000fe60003800200 */
[----:B------:R-:W-:-:S13]  /*1180*/  ISETP.NE.OR P1, PT, R3, RZ, P1 ;  /* 0x000000ff0300720c */ /* 0x000fda0000f25670 */
[----:B01234-:R-:W-:Y:S05]  /*1190*/  @P1 BRA `(.L_x_32) ;  /* 0x0000001000a41947 */ /* 0x01ffea0003800000 */
[----:B------:R-:W0:Y:S01]  /*11a0*/  LDC R0, c[0x0][0x3dc] ;  /* 0x0000f700ff007b82 */ /* 0x000e220000000800 */
[----:B------:R-:W-:-:S05]  /*11b0*/  IMAD.U32 R5, RZ, RZ, UR4 ;  /* 0x00000004ff057e24 */ /* 0x000fca000f8e00ff */
[----:B------:R-:W-:-:S04]  /*11c0*/  LEA R5, R5, R2, 0x2 ;  /* 0x0000000205057211 */ /* 0x000fc800078e10ff */
[----:B0-----:R-:W-:-:S13]  /*11d0*/  ISETP.GE.U32.AND P1, PT, R5, R0, PT ;  /* 0x000000000500720c */ /* 0x001fda0003f26070 */
[----:B------:R-:W-:Y:S05]  /*11e0*/  @P1 BRA `(.L_x_32) ;  /* 0x0000001000901947 */ /* 0x000fea0003800000 */
[----:B------:R-:W0:Y:S02]  /*11f0*/  LDCU UR21, c[0x0][0x3e4] ;  /* 0x00007c80ff1577ac */ /* 0x000e240008000800 */
[----:B0-----:R-:W-:-:S09]  /*1200*/  UISETP.GE.AND UP0, UPT, UR21, 0x1, UPT ;  /* 0x000000011500788c */ /* 0x001fd2000bf06270 */
[----:B------:R-:W-:Y:S05]  /*1210*/  BRA.U !UP0, `(.L_x_33) ;  /* 0x0000001108387547 */ /* 0x000fea000b800000 */
[----:B------:R-:W-:Y:S01]  /*1220*/  UISETP.GE.U32.AND UP0, UPT, UR8, 0xf, UPT ;  /* 0x0000000f0800788c */ /* 0x000fe2000bf06070 */
[----:B------:R-:W-:Y:S02]  /*1230*/  HFMA2 R11, -RZ, RZ, 0, 0 ;  /* 0x00000000ff0b7431 */ /* 0x000fe400000001ff */
[----:B------:R-:W-:-:S06]  /*1240*/  IMAD R10, R0, UR7, R5 ;  /* 0x00000007000a7c24 */ /* 0x000fcc000f8e0205 */
[----:B------:R-:W-:Y:S05]  /*1250*/  BRA.U !UP0, `(.L_x_34) ;  /* 0x00000009080c7547 */ /* 0x000fea000b800000 */
[----:B------:R-:W0:Y:S01]  /*1260*/  S2UR UR10, SR_CgaCtaId ;  /* 0x00000000000a79c3 */ /* 0x000e220000008800 */
[----:B------:R-:W-:Y:S01]  /*1270*/  UMOV UR5, 0x400 ;  /* 0x0000040000057882 */ /* 0x000fe20000000000 */
[----:B------:R-:W-:Y:S01]  /*1280*/  LEA R12, R2, 0x20, 0x9 ;  /* 0x00000020020c7811 */ /* 0x000fe200078e48ff */
[----:B------:R-:W-:Y:S01]  /*1290*/  UIADD3 UR11, UPT, UPT, UR5, 0x800, URZ ;  /* 0x00000800050b7890 */ /* 0x000fe2000fffe0ff */
[----:B------:R-:W-:Y:S01]  /*12a0*/  MOV R13, RZ ;  /* 0x000000ff000d7202 */ /* 0x000fe20000000f00 */
[----:B------:R-:W-:Y:S02]  /*12b0*/  UIADD3 UR12, UPT, UPT, -UR9, URZ, URZ ;  /* 0x000000ff090c7290 */ /* 0x000fe4000fffe1ff */
[----:B0-----:R-:W-:Y:S02]  /*12c0*/  ULEA UR5, UR10, UR5, 0x18 ;  /* 0x000000050a057291 */ /* 0x001fe4000f8ec0ff */
[----:B------:R-:W-:-:S04]  /*12d0*/  ULEA UR11, UR10, UR11, 0x18 ;  /* 0x0000000b0a0b7291 */ /* 0x000fc8000f8ec0ff */
[C---:B------:R-:W-:Y:S02]  /*12e0*/  VIADD R11, R12.reuse, UR5 ;  /* 0x000000050c0b7c36 */ /* 0x040fe40008000000 */
[----:B------:R-:W-:-:S07]  /*12f0*/  IADD3 R12, PT, PT, R12, UR11, RZ ;  /* 0x0000000b0c0c7c10 */ /* 0x000fce000fffe0ff */
.L_x_35:
[----:B------:R-:W0:Y:S01]  /*1300*/  LDC.64 R6, c[0x0][0x380] ;  /* 0x0000e000ff067b82 */ /* 0x000e220000000a00 */
[----:B------:R-:W-:-:S07]  /*1310*/  IMAD R15, R10, UR21, R13 ;  /* 0x000000150a0f7c24 */ /* 0x000fce000f8e020d */
[----:B------:R-:W1:Y:S01]  /*1320*/  LDC.64 R4, c[0x0][0x390] ;  /* 0x0000e400ff047b82 */ /* 0x000e620000000a00 */
[C---:B------:R-:W-:Y:S01]  /*1330*/  IADD3 R19, PT, PT, R15.reuse, 0x1, RZ ;  /* 0x000000010f137810 */ /* 0x040fe20007ffe0ff */
[----:B0-----:R-:W-:-:S04]  /*1340*/  IMAD.WIDE.U32 R16, R15, 0x4, R6 ;  /* 0x000000040f107825 */ /* 0x001fc800078e0006 */
[----:B-1----:R-:W-:Y:S01]  /*1350*/  IMAD.WIDE.U32 R8, R15, 0x4, R4 ;  /* 0x000000040f087825 */ /* 0x002fe200078e0004 */
[----:B------:R0:W2:Y:S03]  /*1360*/  LDG.E R14, desc[UR14][R16.64] ;  /* 0x0000000e100e7981 */ /* 0x0000a6000c1e1900 */
[C---:B------:R-:W-:Y:S01]  /*1370*/  IMAD.WIDE.U32 R32, R19.reuse, 0x4, R6 ;  /* 0x0000000413207825 */ /* 0x040fe200078e0006 */
[----:B------:R1:W3:Y:S03]  /*1380*/  LDG.E R31, desc[UR14][R8.64] ;  /* 0x0000000e081f7981 */ /* 0x0002e6000c1e1900 */
[----:B------:R-:W-:Y:S01]  /*1390*/  IMAD.WIDE.U32 R18, R19, 0x4, R4 ;  /* 0x0000000413127825 */ /* 0x000fe200078e0004 */
[----:B------:R4:W5:Y:S04]  /*13a0*/  LDG.E R34, desc[UR14][R32.64] ;  /* 0x0000000e20227981 */ /* 0x000968000c1e1900 */
[----:B------:R4:W5:Y:S01]  /*13b0*/  LDG.E R35, desc[UR14][R18.64] ;  /* 0x0000000e12237981 */ /* 0x000962000c1e1900 */
[----:B------:R-:W-:-:S05]  /*13c0*/  IADD3 R37, PT, PT, R15, 0x2, RZ ;  /* 0x000000020f257810 */ /* 0x000fca0007ffe0ff */
[----:B0-----:R-:W-:-:S04]  /*13d0*/  IMAD.WIDE.U32 R16, R37, 0x4, R6 ;  /* 0x0000000425107825 */ /* 0x001fc800078e0006 */
[----:B-1----:R-:W-:-:S04]  /*13e0*/  IMAD.WIDE.U32 R8, R37, 0x4, R4 ;  /* 0x0000000425087825 */ /* 0x002fc800078e0004 */
[----:B------:R-:W-:-:S04]  /*13f0*/  VIADD R37, R15, 0x3 ;  /* 0x000000030f257836 */ /* 0x000fc80000000000 */
[----:B----4-:R-:W-:-:S04]  /*1400*/  IMAD.WIDE.U32 R32, R37, 0x4, R6 ;  /* 0x0000000425207825 */ /* 0x010fc800078e0006 */
[----:B------:R-:W-:Y:S01]  /*1410*/  IMAD.WIDE.U32 R18, R37, 0x4, R4 ;  /* 0x0000000425127825 */ /* 0x000fe200078e0004 */
[----:B--2---:R0:W-:Y:S04]  /*1420*/  STS [R11+-0x20], R14 ;  /* 0xffffe00e0b007388 */ /* 0x0041e80000000800 */
[----:B---3--:R1:W-:Y:S04]  /*1430*/  STS [R12+-0x20], R31 ;  /* 0xffffe01f0c007388 */ /* 0x0083e80000000800 */
[----:B0-----:R0:W2:Y:S04]  /*1440*/  LDG.E R14, desc[UR14][R16.64] ;  /* 0x0000000e100e7981 */ /* 0x0010a8000c1e1900 */
[----:B-1----:R1:W3:Y:S04]  /*1450*/  LDG.E R31, desc[UR14][R8.64] ;  /* 0x0000000e081f7981 */ /* 0x0022e8000c1e1900 */
[----:B-----5:R4:W-:Y:S04]  /*1460*/  STS [R11+-0x1c], R34 ;  /* 0xffffe4220b007388 */ /* 0x0209e80000000800 */
[----:B------:R5:W-:Y:S04]  /*1470*/  STS [R12+-0x1c], R35 ;  /* 0xffffe4230c007388 */ /* 0x000be80000000800 */
[----:B----4-:R4:W3:Y:S04]  /*1480*/  LDG.E R34, desc[UR14][R32.64] ;  /* 0x0000000e20227981 */ /* 0x0108e8000c1e1900 */
[----:B-----5:R5:W3:Y:S01]  /*1490*/  LDG.E R35, desc[UR14][R18.64] ;  /* 0x0000000e12237981 */ /* 0x020ae2000c1e1900 */
[----:B------:R-:W-:-:S05]  /*14a0*/  IADD3 R37, PT, PT, R15, 0x4, RZ ;  /* 0x000000040f257810 */ /* 0x000fca0007ffe0ff */
[----:B0-----:R-:W-:-:S04]  /*14b0*/  IMAD.WIDE.U32 R16, R37, 0x4, R6 ;  /* 0x0000000425107825 */ /* 0x001fc800078e0006 */
[----:B-1----:R-:W-:Y:S01]  /*14c0*/  IMAD.WIDE.U32 R8, R37, 0x4, R4 ;  /* 0x0000000425087825 */ /* 0x002fe200078e0004 */
[----:B------:R-:W-:-:S05]  /*14d0*/  IADD3 R37, PT, PT, R15, 0x5, RZ ;  /* 0x000000050f257810 */ /* 0x000fca0007ffe0ff */
[----:B----4-:R-:W-:-:S04]  /*14e0*/  IMAD.WIDE.U32 R32, R37, 0x4, R6 ;  /* 0x0000000425207825 */ /* 0x010fc800078e0006 */
[----:B-----5:R-:W-:Y:S01]  /*14f0*/  IMAD.WIDE.U32 R18, R37, 0x4, R4 ;  /* 0x0000000425127825 */ /* 0x020fe200078e0004 */
[----:B--2---:R0:W-:Y:S04]  /*1500*/  STS [R11+-0x18], R14 ;  /* 0xffffe80e0b007388 */ /* 0x0041e80000000800 */
[----:B---3--:R1:W-:Y:S04]  /*1510*/  STS [R12+-0x18], R31 ;  /* 0xffffe81f0c007388 */ /* 0x0083e80000000800 */
[----:B0-----:R0:W2:Y:S04]  /*1520*/  LDG.E R14, desc[UR14][R16.64] ;  /* 0x0000000e100e7981 */ /* 0x0010a8000c1e1900 */
[----:B-1----:R1:W3:Y:S04]  /*1530*/  LDG.E R31, desc[UR14][R8.64] ;  /* 0x0000000e081f7981 */ /* 0x0022e8000c1e1900 */
[----:B------:R4:W-:Y:S04]  /*1540*/  STS [R11+-0x14], R34 ;  /* 0xffffec220b007388 */ /* 0x0009e80000000800 */
[----:B------:R5:W-:Y:S04]  /*1550*/  STS [R12+-0x14], R35 ;  /* 0xffffec230c007388 */ /* 0x000be80000000800 */
[----:B----4-:R4:W3:Y:S04]  /*1560*/  LDG.E R34, desc[UR14][R32.64] ;  /* 0x0000000e20227981 */ /* 0x0108e8000c1e1900 */
[----:B-----5:R5:W3:Y:S01]  /*1570*/  LDG.E R35, desc[UR14][R18.64] ;  /* 0x0000000e12237981 */ /* 0x020ae2000c1e1900 */
[----:B------:R-:W-:-:S05]  /*1580*/  IADD3 R37, PT, PT, R15, 0x6, RZ ;  /* 0x000000060f257810 */ /* 0x000fca0007ffe0ff */
[----:B0-----:R-:W-:-:S04]  /*1590*/  IMAD.WIDE.U32 R16, R37, 0x4, R6 ;  /* 0x0000000425107825 */ /* 0x001fc800078e0006 */
[----:B-1----:R-:W-:-:S04]  /*15a0*/  IMAD.WIDE.U32 R8, R37, 0x4, R4 ;  /* 0x0000000425087825 */ /* 0x002fc800078e0004 */
[----:B------:R-:W-:-:S04]  /*15b0*/  VIADD R37, R15, 0x7 ;  /* 0x000000070f257836 */ /* 0x000fc80000000000 */
        /* <DEDUP_REMOVED lines=23> */
[----:B-----5:R-:W5:Y:S01]  /*1730*/  LDG.E R35, desc[UR14][R18.64] ;  /* 0x0000000e12237981 */ /* 0x020f62000c1e1900 */
[----:B------:R-:W-:-:S05]  /*1740*/  IADD3 R37, PT, PT, R15, 0xa, RZ ;  /* 0x0000000a0f257810 */ /* 0x000fca0007ffe0ff */
[----:B0-----:R-:W-:-:S04]  /*1750*/  IMAD.WIDE.U32 R16, R37, 0x4, R6 ;  /* 0x0000000425107825 */ /* 0x001fc800078e0006 */
[----:B-1----:R-:W-:Y:S02]  /*1760*/  IMAD.WIDE.U32 R8, R37, 0x4, R4 ;  /* 0x0000000425087825 */ /* 0x002fe400078e0004 */
[----:B------:R0:W5:Y:S02]  /*1770*/  LDG.E R16, desc[UR14][R16.64] ;  /* 0x0000000e10107981 */ /* 0x000164000c1e1900 */
[----:B------:R-:W-:-:S04]  /*1780*/  VIADD R37, R15, 0xb ;  /* 0x0000000b0f257836 */ /* 0x000fc80000000000 */
[----:B----4-:R-:W-:Y:S01]  /*1790*/  IMAD.WIDE.U32 R32, R37, 0x4, R6 ;  /* 0x0000000425207825 */ /* 0x010fe200078e0006 */
[----:B0-----:R-:W-:-:S03]  /*17a0*/  IADD3 R17, PT, PT, R15, 0xc, RZ ;  /* 0x0000000c0f117810 */ /* 0x001fc60007ffe0ff */
[----:B------:R-:W-:Y:S01]  /*17b0*/  IMAD.WIDE.U32 R18, R37, 0x4, R4 ;  /* 0x0000000425127825 */ /* 0x000fe200078e0004 */
[----:B--2---:R0:W-:Y:S04]  /*17c0*/  STS [R11], R14 ;  /* 0x0000000e0b007388 */ /* 0x0041e80000000800 */
[----:B---3--:R1:W-:Y:S04]  /*17d0*/  STS [R12], R31 ;  /* 0x0000001f0c007388 */ /* 0x0083e80000000800 */
[----:B0-----:R-:W2:Y:S04]  /*17e0*/  LDG.E R14, desc[UR14][R32.64] ;  /* 0x0000000e200e7981 */ /* 0x001ea8000c1e1900 */
[----:B-1----:R0:W3:Y:S04]  /*17f0*/  LDG.E R31, desc[UR14][R8.64] ;  /* 0x0000000e081f7981 */ /* 0x0020e8000c1e1900 */
[----:B------:R-:W-:Y:S01]  /*1800*/  STS [R11+0x4], R34 ;  /* 0x000004220b007388 */ /* 0x000fe20000000800 */
[----:B0-----:R-:W-:-:S03]  /*1810*/  IMAD.WIDE.U32 R8, R17, 0x4, R6 ;  /* 0x0000000411087825 */ /* 0x001fc600078e0006 */
[----:B-----5:R0:W-:Y:S04]  /*1820*/  STS [R12+0x4], R35 ;  /* 0x000004230c007388 */ /* 0x0201e80000000800 */
[----:B------:R1:W4:Y:S04]  /*1830*/  LDG.E R8, desc[UR14][R8.64] ;  /* 0x0000000e08087981 */ /* 0x000328000c1e1900 */
[----:B0-----:R0:W5:Y:S01]  /*1840*/  LDG.E R35, desc[UR14][R18.64] ;  /* 0x0000000e12237981 */ /* 0x001162000c1e1900 */
[----:B------:R-:W-:-:S03]  /*1850*/  IADD3 R37, PT, PT, R15, 0xd, RZ ;  /* 0x0000000d0f257810 */ /* 0x000fc60007ffe0ff */
[----:B------:R0:W-:Y:S01]  /*1860*/  STS [R11+0x8], R16 ;  /* 0x000008100b007388 */ /* 0x0001e20000000800 */
[----:B-1----:R-:W-:Y:S01]  /*1870*/  IADD3 R9, PT, PT, R15, 0xe, RZ ;  /* 0x0000000e0f097810 */ /* 0x002fe20007ffe0ff */
[----:B------:R-:W-:-:S04]  /*1880*/  IMAD.WIDE.U32 R32, R37, 0x4, R6 ;  /* 0x0000000425207825 */ /* 0x000fc800078e0006 */
[----:B------:R-:W-:Y:S02]  /*1890*/  VIADD R15, R15, 0xf ;  /* 0x0000000f0f0f7836 */ /* 0x000fe40000000000 */
[--C-:B0-----:R-:W-:Y:S01]  /*18a0*/  IMAD.WIDE.U32 R18, R37, 0x4, R4.reuse ;  /* 0x0000000425127825 */ /* 0x101fe200078e0004 */
[----:B------:R-:W4:Y:S03]  /*18b0*/  LDG.E R32, desc[UR14][R32.64] ;  /* 0x0000000e20207981 */ /* 0x000f26000c1e1900 */
[----:B------:R-:W-:Y:S02]  /*18c0*/  IMAD.WIDE.U32 R16, R17, 0x4, R4 ;  /* 0x0000000411107825 */ /* 0x000fe400078e0004 */
[----:B------:R-:W4:Y:S04]  /*18d0*/  LDG.E R19, desc[UR14][R18.64] ;  /* 0x0000000e12137981 */ /* 0x000f28000c1e1900 */
[----:B---3--:R0:W-:Y:S04]  /*18e0*/  STS [R12+0x8], R31 ;  /* 0x0000081f0c007388 */ /* 0x0081e80000000800 */
[----:B--2---:R1:W-:Y:S04]  /*18f0*/  STS [R11+0xc], R14 ;  /* 0x00000c0e0b007388 */ /* 0x0043e80000000800 */
[----:B0-----:R0:W2:Y:S02]  /*1900*/  LDG.E R31, desc[UR14][R16.64] ;  /* 0x0000000e101f7981 */ /* 0x0010a4000c1e1900 */
[----:B0-----:R-:W-:-:S02]  /*1910*/  IMAD.WIDE.U32 R16, R9, 0x4, R6 ;  /* 0x0000000409107825 */ /* 0x001fc400078e0006 */
[----:B-----5:R-:W-:Y:S04]  /*1920*/  STS [R12+0xc], R35 ;  /* 0x00000c230c007388 */ /* 0x020fe80000000800 */
[----:B----4-:R0:W-:Y:S01]  /*1930*/  STS [R11+0x10], R8 ;  /* 0x000010080b007388 */ /* 0x0101e20000000800 */
[----:B------:R-:W-:-:S03]  /*1940*/  IMAD.WIDE.U32 R6, R15, 0x4, R6 ;  /* 0x000000040f067825 */ /* 0x000fc600078e0006 */
[----:B-1----:R-:W3:Y:S04]  /*1950*/  LDG.E R14, desc[UR14][R16.64] ;  /* 0x0000000e100e7981 */ /* 0x002ee8000c1e1900 */
[----:B------:R-:W4:Y:S01]  /*1960*/  LDG.E R6, desc[UR14][R6.64] ;  /* 0x0000000e06067981 */ /* 0x000f22000c1e1900 */
[----:B0-----:R-:W-:-:S04]  /*1970*/  IMAD.WIDE.U32 R8, R9, 0x4, R4 ;  /* 0x0000000409087825 */ /* 0x001fc800078e0004 */
[----:B------:R-:W-:Y:S02]  /*1980*/  IMAD.WIDE.U32 R4, R15, 0x4, R4 ;  /* 0x000000040f047825 */ /* 0x000fe400078e0004 */
[----:B------:R-:W5:Y:S04]  /*1990*/  LDG.E R9, desc[UR14][R8.64] ;  /* 0x0000000e08097981 */ /* 0x000f68000c1e1900 */
[----:B------:R-:W4:Y:S01]  /*19a0*/  LDG.E R5, desc[UR14][R4.64] ;  /* 0x0000000e04057981 */ /* 0x000f22000c1e1900 */
[----:B------:R-:W-:-:S04]  /*19b0*/  UIADD3 UR12, UPT, UPT, UR12, 0x10, URZ ;  /* 0x000000100c0c7890 */ /* 0x000fc8000fffe0ff */
[----:B------:R-:W-:Y:S01]  /*19c0*/  UISETP.NE.AND UP0, UPT, UR12, URZ, UPT ;  /* 0x000000ff0c00728c */ /* 0x000fe2000bf05270 */
[----:B------:R-:W-:Y:S01]  /*19d0*/  IADD3 R13, PT, PT, R13, 0x10, RZ ;  /* 0x000000100d0d7810 */ /* 0x000fe20007ffe0ff */
[----:B--2---:R-:W-:Y:S04]  /*19e0*/  STS [R12+0x10], R31 ;  /* 0x0000101f0c007388 */ /* 0x004fe80000000800 */
[----:B------:R-:W-:Y:S04]  /*19f0*/  STS [R11+0x14], R32 ;  /* 0x000014200b007388 */ /* 0x000fe80000000800 */
[----:B------:R-:W-:Y:S04]  /*1a00*/  STS [R12+0x14], R19 ;  /* 0x000014130c007388 */ /* 0x000fe80000000800 */
[----:B---3--:R-:W-:Y:S04]  /*1a10*/  STS [R11+0x18], R14 ;  /* 0x0000180e0b007388 */ /* 0x008fe80000000800 */
[----:B-----5:R-:W-:Y:S04]  /*1a20*/  STS [R12+0x18], R9 ;  /* 0x000018090c007388 */ /* 0x020fe80000000800 */
[----:B----4-:R0:W-:Y:S04]  /*1a30*/  STS [R11+0x1c], R6 ;  /* 0x00001c060b007388 */ /* 0x0101e80000000800 */
[----:B------:R1:W-:Y:S01]  /*1a40*/  STS [R12+0x1c], R5 ;  /* 0x00001c050c007388 */ /* 0x0003e20000000800 */
[----:B0-----:R-:W-:-:S02]  /*1a50*/  IADD3 R11, PT, PT, R11, 0x40, RZ ;  /* 0x000000400b0b7810 */ /* 0x001fc40007ffe0ff */
[----:B-1----:R-:W-:Y:S01]  /*1a60*/  IADD3 R12, PT, PT, R12, 0x40, RZ ;  /* 0x000000400c0c7810 */ /* 0x002fe20007ffe0ff */
[----:B------:R-:W-:Y:S06]  /*1a70*/  BRA.U UP0, `(.L_x_35) ;  /* 0xfffffff900207547 */ /* 0x000fec000b83ffff */
[----:B------:R-:W-:-:S07]  /*1a80*/  IMAD.U32 R11, RZ, RZ, UR9 ;  /* 0x00000009ff0b7e24 */ /* 0x000fce000f8e00ff */
.L_x_34:
[----:B------:R-:W-:-:S09]  /*1a90*/  UISETP.NE.AND UP0, UPT, UR19, URZ, UPT ;  /* 0x000000ff1300728c */ /* 0x000fd2000bf05270 */
[----:B------:R-:W-:Y:S05]  /*1aa0*/  BRA.U !UP0, `(.L_x_33) ;  /* 0x0000000908147547 */ /* 0x000fea000b800000 */
[----:B------:R-:W-:Y:S02]  /*1ab0*/  UIADD3 UR5, UPT, UPT, UR19, -0x1, URZ ;  /* 0xffffffff13057890 */ /* 0x000fe4000fffe0ff */
[----:B------:R-:W-:Y:S02]  /*1ac0*/  UISETP.NE.AND UP1, UPT, UR20, URZ, UPT ;  /* 0x000000ff1400728c */ /* 0x000fe4000bf25270 */
[----:B------:R-:W-:-:S09]  /*1ad0*/  UISETP.GE.U32.AND UP0, UPT, UR5, 0x7, UPT ;  /* 0x000000070500788c */ /* 0x000fd2000bf06070 */
[----:B------:R-:W-:Y:S05]  /*1ae0*/  BRA.U !UP0, `(.L_x_36) ;  /* 0x0000000108f47547 */ /* 0x000fea000b800000 */
[----:B------:R-:W0:Y:S01]  /*1af0*/  LDC.64 R6, c[0x0][0x380] ;  /* 0x0000e000ff067b82 */ /* 0x000e220000000a00 */
[----:B------:R-:W-:-:S07]  /*1b00*/  IMAD R15, R10, UR21, R11 ;  /* 0x000000150a0f7c24 */ /* 0x000fce000f8e020b */
[----:B------:R-:W1:Y:S01]  /*1b10*/  LDC.64 R4, c[0x0][0x390] ;  /* 0x0000e400ff047b82 */ /* 0x000e620000000a00 */
[C---:B------:R-:W-:Y:S01]  /*1b20*/  IADD3 R19, PT, PT, R15.reuse, 0x1, RZ ;  /* 0x000000010f137810 */ /* 0x040fe20007ffe0ff */
[----:B0-----:R-:W-:-:S04]  /*1b30*/  IMAD.WIDE.U32 R16, R15, 0x4, R6 ;  /* 0x000000040f107825 */ /* 0x001fc800078e0006 */
[----:B-1----:R-:W-:Y:S01]  /*1b40*/  IMAD.WIDE.U32 R8, R15, 0x4, R4 ;  /* 0x000000040f087825 */ /* 0x002fe200078e0004 */
[----:B------:R-:W2:Y:S03]  /*1b50*/  LDG.E R14, desc[UR14][R16.64] ;  /* 0x0000000e100e7981 */ /* 0x000ea6000c1e1900 */
[----:B------:R-:W-:Y:S01]  /*1b60*/  IMAD.WIDE.U32 R32, R19, 0x4, R6 ;  /* 0x0000000413207825 */ /* 0x000fe200078e0006 */
[----:B------:R0:W3:Y:S01]  /*1b70*/  LDG.E R31, desc[UR14][R8.64] ;  /* 0x0000000e081f7981 */ /* 0x0000e2000c1e1900 */
[----:B------:R-:W-:Y:S02]  /*1b80*/  LEA R13, R11, R28, 0x2 ;  /* 0x0000001c0b0d7211 */ /* 0x000fe400078e10ff */
[----:B------:R-:W-:Y:S01]  /*1b90*/  IMAD.WIDE.U32 R18, R19, 0x4, R4 ;  /* 0x0000000413127825 */ /* 0x000fe200078e0004 */
[----:B------:R1:W4:Y:S01]  /*1ba0*/  LDG.E R34, desc[UR14][R32.64] ;  /* 0x0000000e20227981 */ /* 0x000322000c1e1900 */
[----:B------:R-:W-:-:S03]  /*1bb0*/  LEA R12, R11, R27, 0x2 ;  /* 0x0000001b0b0c7211 */ /* 0x000fc600078e10ff */
[----:B------:R-:W5:Y:S01]  /*1bc0*/  LDG.E R35, desc[UR14][R18.64] ;  /* 0x0000000e12237981 */ /* 0x000f62000c1e1900 */
[----:B0-----:R-:W-:-:S04]  /*1bd0*/  VIADD R9, R15, 0x2 ;  /* 0x000000020f097836 */ /* 0x001fc80000000000 */
[----:B------:R-:W-:Y:S01]  /*1be0*/  IMAD.WIDE.U32 R16, R9, 0x4, R6 ;  /* 0x0000000409107825 */ /* 0x000fe200078e0006 */
[----:B------:R-:W-:-:S03]  /*1bf0*/  IADD3 R37, PT, PT, R15, 0x3, RZ ;  /* 0x000000030f257810 */ /* 0x000fc60007ffe0ff */
[----:B------:R-:W-:Y:S02]  /*1c00*/  IMAD.WIDE.U32 R8, R9, 0x4, R4 ;  /* 0x0000000409087825 */ /* 0x000fe400078e0004 */
[----:B------:R0:W5:Y:S02]  /*1c10*/  LDG.E R16, desc[UR14][R16.64] ;  /* 0x0000000e10107981 */ /* 0x000164000c1e1900 */
[----:B-1----:R-:W-:Y:S01]  /*1c20*/  IMAD.WIDE.U32 R32, R37, 0x4, R6 ;  /* 0x0000000425207825 */ /* 0x002fe200078e0006 */
[----:B0-----:R-:W-:-:S03]  /*1c30*/  IADD3 R17, PT, PT, R15, 0x4, RZ ;  /* 0x000000040f117810 */ /* 0x001fc60007ffe0ff */
[----:B------:R-:W-:Y:S01]  /*1c40*/  IMAD.WIDE.U32 R18, R37, 0x4, R4 ;  /* 0x0000000425127825 */ /* 0x000fe200078e0004 */
[----:B--2---:R0:W-:Y:S04]  /*1c50*/  STS [R13], R14 ;  /* 0x0000000e0d007388 */ /* 0x0041e80000000800 */
[----:B---3--:R1:W-:Y:S04]  /*1c60*/  STS [R12], R31 ;  /* 0x0000001f0c007388 */ /* 0x0083e80000000800 */
[----:B----4-:R-:W-:Y:S04]  /*1c70*/  STS [R13+0x4], R34 ;  /* 0x000004220d007388 */ /* 0x010fe80000000800 */
[----:B0-----:R-:W2:Y:S04]  /*1c80*/  LDG.E R14, desc[UR14][R32.64] ;  /* 0x0000000e200e7981 */ /* 0x001ea8000c1e1900 */
[----:B-1----:R0:W3:Y:S04]  /*1c90*/  LDG.E R31, desc[UR14][R8.64] ;  /* 0x0000000e081f7981 */ /* 0x0020e8000c1e1900 */
[----:B-----5:R1:W-:Y:S01]  /*1ca0*/  STS [R12+0x4], R35 ;  /* 0x000004230c007388 */ /* 0x0203e20000000800 */
[----:B0-----:R-:W-:-:S03]  /*1cb0*/  IMAD.WIDE.U32 R8, R17, 0x4, R6 ;  /* 0x0000000411087825 */ /* 0x001fc600078e0006 */
[----:B-1----:R-:W4:Y:S04]  /*1cc0*/  LDG.E R35, desc[UR14][R18.64] ;  /* 0x0000000e12237981 */ /* 0x002f28000c1e1900 */
[----:B------:R0:W5:Y:S01]  /*1cd0*/  LDG.E R8, desc[UR14][R8.64] ;  /* 0x0000000e08087981 */ /* 0x000162000c1e1900 */
[----:B------:R-:W-:-:S03]  /*1ce0*/  IADD3 R37, PT, PT, R15, 0x5, RZ ;  /* 0x000000050f257810 */ /* 0x000fc60007ffe0ff */
[----:B------:R1:W-:Y:S02]  /*1cf0*/  STS [R13+0x8], R16 ;  /* 0x000008100d007388 */ /* 0x0003e40000000800 */
[----:B------:R-:W-:-:S04]  /*1d00*/  IMAD.WIDE.U32 R32, R37, 0x4, R6 ;  /* 0x0000000425207825 */ /* 0x000fc800078e0006 */
[C---:B0-----:R-:W-:Y:S01]  /*1d10*/  VIADD R9, R15.reuse, 0x6 ;  /* 0x000000060f097836 */ /* 0x041fe20000000000 */
[----:B------:R-:W-:Y:S01]  /*1d20*/  IADD3 R15, PT, PT, R15, 0x7, RZ ;  /* 0x000000070f0f7810 */ /* 0x000fe20007ffe0ff */
[--C-:B------:R-:W-:Y:S01]  /*1d30*/  IMAD.WIDE.U32 R18, R37, 0x4, R4.reuse ;  /* 0x0000000425127825 */ /* 0x100fe200078e0004 */
[----:B------:R-:W5:Y:S03]  /*1d40*/  LDG.E R32, desc[UR14][R32.64] ;  /* 0x0000000e20207981 */ /* 0x000f66000c1e1900 */
[----:B-1----:R-:W-:Y:S02]  /*1d50*/  IMAD.WIDE.U32 R16, R17, 0x4, R4 ;  /* 0x0000000411107825 */ /* 0x002fe400078e0004 */
[----:B------:R-:W5:Y:S04]  /*1d60*/  LDG.E R19, desc[UR14][R18.64] ;  /* 0x0000000e12137981 */ /* 0x000f68000c1e1900 */
[----:B---3--:R0:W-:Y:S04]  /*1d70*/  STS [R12+0x8], R31 ;  /* 0x0000081f0c007388 */ /* 0x0081e80000000800 */
[----:B--2---:R1:W-:Y:S04]  /*1d80*/  STS [R13+0xc], R14 ;  /* 0x00000c0e0d007388 */ /* 0x0043e80000000800 */
[----:B0-----:R0:W2:Y:S04]  /*1d90*/  LDG.E R31, desc[UR14][R16.64] ;  /* 0x0000000e101f7981 */ /* 0x0010a8000c1e1900 */
[----:B----4-:R-:W-:Y:S04]  /*1da0*/  STS [R12+0xc], R35 ;  /* 0x00000c230c007388 */ /* 0x010fe80000000800 */
[----:B-----5:R3:W-:Y:S01]  /*1db0*/  STS [R13+0x10], R8 ;  /* 0x000010080d007388 */ /* 0x0207e20000000800 */
[----:B0-----:R-:W-:-:S04]  /*1dc0*/  IMAD.WIDE.U32 R16, R9, 0x4, R6 ;  /* 0x0000000409107825 */ /* 0x001fc800078e0006 */
[----:B------:R-:W-:Y:S01]  /*1dd0*/  IMAD.WIDE.U32 R6, R15, 0x4, R6 ;  /* 0x000000040f067825 */ /* 0x000fe200078e0006 */
[----:B-1----:R-:W4:Y:S03]  /*1de0*/  LDG.E R14, desc[UR14][R16.64] ;  /* 0x0000000e100e7981 */ /* 0x002f26000c1e1900 */
[--C-:B---3--:R-:W-:Y:S02]  /*1df0*/  IMAD.WIDE.U32 R8, R9, 0x4, R4.reuse ;  /* 0x0000000409087825 */ /* 0x108fe400078e0004 */
[----:B------:R-:W3:Y:S02]  /*1e00*/  LDG.E R6, desc[UR14][R6.64] ;  /* 0x0000000e06067981 */ /* 0x000ee4000c1e1900 */
[----:B------:R-:W-:Y:S02]  /*1e10*/  IMAD.WIDE.U32 R4, R15, 0x4, R4 ;  /* 0x000000040f047825 */ /* 0x000fe400078e0004 */
[----:B------:R-:W5:Y:S04]  /*1e20*/  LDG.E R9, desc[UR14][R8.64] ;  /* 0x0000000e08097981 */ /* 0x000f68000c1e1900 */
[----:B------:R-:W3:Y:S01]  /*1e30*/  LDG.E R5, desc[UR14][R4.64] ;  /* 0x0000000e04057981 */ /* 0x000ee2000c1e1900 */
[----:B------:R-:W-:-:S03]  /*1e40*/  IADD3 R11, PT, PT, R11, 0x8, RZ ;  /* 0x000000080b0b7810 */ /* 0x000fc60007ffe0ff */
[----:B--2---:R0:W-:Y:S04]  /*1e50*/  STS [R12+0x10], R31 ;  /* 0x0000101f0c007388 */ /* 0x0041e80000000800 */
[----:B------:R0:W-:Y:S04]  /*1e60*/  STS [R13+0x14], R32 ;  /* 0x000014200d007388 */ /* 0x0001e80000000800 */
[----:B------:R0:W-:Y:S04]  /*1e70*/  STS [R12+0x14], R19 ;  /* 0x000014130c007388 */ /* 0x0001e80000000800 */
[----:B----4-:R0:W-:Y:S04]  /*1e80*/  STS [R13+0x18], R14 ;  /* 0x0000180e0d007388 */ /* 0x0101e80000000800 */
[----:B-----5:R0:W-:Y:S04]  /*1e90*/  STS [R12+0x18], R9 ;  /* 0x000018090c007388 */ /* 0x0201e80000000800 */
[----:B---3--:R0:W-:Y:S04]  /*1ea0*/  STS [R13+0x1c], R6 ;  /* 0x00001c060d007388 */ /* 0x0081e80000000800 */
[----:B------:R0:W-:Y:S02]  /*1eb0*/  STS [R12+0x1c], R5 ;  /* 0x00001c050c007388 */ /* 0x0001e40000000800 */
.L_x_36:
[----:B------:R-:W-:Y:S05]  /*1ec0*/  BRA.U !UP1, `(.L_x_33) ;  /* 0x00000005090c7547 */ /* 0x000fea000b800000 */
[----:B------:R-:W-:Y:S02]  /*1ed0*/  UIADD3 UR5, UPT, UPT, UR20, -0x1, URZ ;  /* 0xffffffff14057890 */ /* 0x000fe4000fffe0ff */
[----:B------:R-:W-:Y:S02]  /*1ee0*/  UISETP.NE.AND UP1, UPT, UR13, URZ, UPT ;  /* 0x000000ff0d00728c */ /* 0x000fe4000bf25270 */
[----:B------:R-:W-:-:S09]  /*1ef0*/  UISETP.GE.U32.AND UP0, UPT, UR5, 0x3, UPT ;  /* 0x000000030500788c */ /* 0x000fd2000bf06070 */
[----:B------:R-:W-:Y:S05]  /*1f00*/  BRA.U !UP0, `(.L_x_37) ;  /* 0x0000000108847547 */ /* 0x000fea000b800000 */
[----:B0-----:R-:W0:Y:S01]  /*1f10*/  LDC.64 R6, c[0x0][0x380] ;  /* 0x0000e000ff067b82 */ /* 0x001e220000000a00 */
[----:B------:R-:W-:-:S07]  /*1f20*/  IMAD R15, R10, UR21, R11 ;  /* 0x000000150a0f7c24 */ /* 0x000fce000f8e020b */
[----:B------:R-:W1:Y:S01]  /*1f30*/  LDC.64 R4, c[0x0][0x390] ;  /* 0x0000e400ff047b82 */ /* 0x000e620000000a00 */
[----:B0-----:R-:W-:-:S05]  /*1f40*/  IMAD.WIDE.U32 R16, R15, 0x4, R6 ;  /* 0x000000040f107825 */ /* 0x001fca00078e0006 */
[----:B------:R-:W2:Y:S01]  /*1f50*/  LDG.E R14, desc[UR14][R16.64] ;  /* 0x0000000e100e7981 */ /* 0x000ea2000c1e1900 */
[C---:B-1----:R-:W-:Y:S01]  /*1f60*/  IMAD.WIDE.U32 R8, R15.reuse, 0x4, R4 ;  /* 0x000000040f087825 */ /* 0x042fe200078e0004 */
[----:B------:R-:W-:-:S04]  /*1f70*/  IADD3 R19, PT, PT, R15, 0x1, RZ ;  /* 0x000000010f137810 */ /* 0x000fc80007ffe0ff */
[----:B------:R0:W3:Y:S01]  /*1f80*/  LDG.E R31, desc[UR14][R8.64] ;  /* 0x0000000e081f7981 */ /* 0x0000e2000c1e1900 */
[----:B------:R-:W-:Y:S01]  /*1f90*/  IMAD.WIDE.U32 R32, R19, 0x4, R6 ;  /* 0x0000000413207825 */ /* 0x000fe200078e0006 */
[----:B------:R-:W-:-:S03]  /*1fa0*/  LEA R13, R11, R28, 0x2 ;  /* 0x0000001c0b0d7211 */ /* 0x000fc600078e10ff */
[----:B------:R-:W-:Y:S02]  /*1fb0*/  IMAD.WIDE.U32 R18, R19, 0x4, R4 ;  /* 0x0000000413127825 */ /* 0x000fe400078e0004 */
[----:B------:R-:W4:Y:S01]  /*1fc0*/  LDG.E R32, desc[UR14][R32.64] ;  /* 0x0000000e20207981 */ /* 0x000f22000c1e1900 */
[----:B0-----:R-:W-:-:S03]  /*1fd0*/  IADD3 R9, PT, PT, R15, 0x2, RZ ;  /* 0x000000020f097810 */ /* 0x001fc60007ffe0ff */
[----:B------:R-:W5:Y:S01]  /*1fe0*/  LDG.E R19, desc[UR14][R18.64] ;  /* 0x0000000e12137981 */ /* 0x000f62000c1e1900 */
[----:B------:R-:W-:Y:S01]  /*1ff0*/  IADD3 R15, PT, PT, R15, 0x3, RZ ;  /* 0x000000030f0f7810 */ /* 0x000fe20007ffe0ff */
[----:B------:R-:W-:-:S04]  /*2000*/  IMAD.WIDE.U32 R16, R9, 0x4, R6 ;  /* 0x0000000409107825 */ /* 0x000fc800078e0006 */
[----:B------:R-:W-:-:S04]  /*2010*/  IMAD.WIDE.U32 R8, R9, 0x4, R4 ;  /* 0x0000000409087825 */ /* 0x000fc800078e0004 */
[C---:B------:R-:W-:Y:S02]  /*2020*/  IMAD.WIDE.U32 R6, R15.reuse, 0x4, R6 ;  /* 0x000000040f067825 */ /* 0x040fe400078e0006 */
[----:B------:R-:W5:Y:S02]  /*2030*/  LDG.E R9, desc[UR14][R8.64] ;  /* 0x0000000e08097981 */ /* 0x000f64000c1e1900 */
[----:B------:R-:W-:Y:S02]  /*2040*/  IMAD.WIDE.U32 R4, R15, 0x4, R4 ;  /* 0x000000040f047825 */ /* 0x000fe400078e0004 */
[----:B------:R-:W5:Y:S04]  /*2050*/  LDG.E R6, desc[UR14][R6.64] ;  /* 0x0000000e06067981 */ /* 0x000f68000c1e1900 */
[----:B------:R-:W5:Y:S04]  /*2060*/  LDG.E R5, desc[UR14][R4.64] ;  /* 0x0000000e04057981 */ /* 0x000f68000c1e1900 */
[----:B--2---:R0:W-:Y:S04]  /*2070*/  STS [R13], R14 ;  /* 0x0000000e0d007388 */ /* 0x0041e80000000800 */
[----:B0-----:R-:W2:Y:S01]  /*2080*/  LDG.E R14, desc[UR14][R16.64] ;  /* 0x0000000e100e7981 */ /* 0x001ea2000c1e1900 */
[----:B------:R-:W-:-:S05]  /*2090*/  IMAD R12, R11, 0x4, R27 ;  /* 0x000000040b0c7824 */ /* 0x000fca00078e021b */
[----:B---3--:R1:W-:Y:S04]  /*20a0*/  STS [R12], R31 ;  /* 0x0000001f0c007388 */ /* 0x0083e80000000800 */
[----:B----4-:R1:W-:Y:S04]  /*20b0*/  STS [R13+0x4], R32 ;  /* 0x000004200d007388 */ /* 0x0103e80000000800 */
[----:B-----5:R1:W-:Y:S01]  /*20c0*/  STS [R12+0x4], R19 ;  /* 0x000004130c007388 */ /* 0x0203e20000000800 */
[----:B------:R-:W-:-:S03]  /*20d0*/  VIADD R11, R11, 0x4 ;  /* 0x000000040b0b7836 */ /* 0x000fc60000000000 */
[----:B--2---:R1:W-:Y:S04]  /*20e0*/  STS [R13+0x8], R14 ;  /* 0x0000080e0d007388 */ /* 0x0043e80000000800 */
[----:B------:R1:W-:Y:S04]  /*20f0*/  STS [R12+0x8], R9 ;  /* 0x000008090c007388 */ /* 0x0003e80000000800 */
[----:B------:R1:W-:Y:S04]  /*2100*/  STS [R13+0xc], R6 ;  /* 0x00000c060d007388 */ /* 0x0003e80000000800 */
[----:B------:R1:W-:Y:S02]  /*2110*/  STS [R12+0xc], R5 ;  /* 0x00000c050c007388 */ /* 0x0003e40000000800 */
.L_x_37:
[----:B------:R-:W-:Y:S05]  /*2120*/  BRA.U !UP1, `(.L_x_33) ;  /* 0x0000000109747547 */ /* 0x000fea000b800000 */
[----:B01----:R-:W0:Y:S01]  /*2130*/  LDC.64 R6, c[0x0][0x380] ;  /* 0x0000e000ff067b82 */ /* 0x003e220000000a00 */
[----:B------:R-:W-:-:S07]  /*2140*/  IMAD R17, R10, UR21, R11 ;  /* 0x000000150a117c24 */ /* 0x000fce000f8e020b */
[----:B------:R-:W1:Y:S01]  /*2150*/  LDC.64 R4, c[0x0][0x390] ;  /* 0x0000e400ff047b82 */ /* 0x000e620000000a00 */
[----:B0-----:R-:W-:-:S06]  /*2160*/  IMAD.WIDE.U32 R12, R17, 0x4, R6 ;  /* 0x00000004110c7825 */ /* 0x001fcc00078e0006 */
[----:B------:R-:W2:Y:S01]  /*2170*/  LDG.E R13, desc[UR14][R12.64] ;  /* 0x0000000e0c0d7981 */ /* 0x000ea2000c1e1900 */
[----:B-1----:R-:W-:-:S06]  /*2180*/  IMAD.WIDE.U32 R8, R17, 0x4, R4 ;  /* 0x0000000411087825 */ /* 0x002fcc00078e0004 */
[----:B------:R-:W3:Y:S01]  /*2190*/  LDG.E R8, desc[UR14][R8.64] ;  /* 0x0000000e08087981 */ /* 0x000ee2000c1e1900 */
[C---:B------:R-:W-:Y:S02]  /*21a0*/  LEA R14, R11.reuse, R28, 0x2 ;  /* 0x0000001c0b0e7211 */ /* 0x040fe400078e10ff */
[----:B------:R-:W-:Y:S01]  /*21b0*/  LEA R15, R11, R27, 0x2 ;  /* 0x0000001b0b0f7211 */ /* 0x000fe200078e10ff */
[----:B------:R-:W-:Y:S02]  /*21c0*/  UISETP.NE.AND UP0, UPT, UR13, 0x1, UPT ;  /* 0x000000010d00788c */ /* 0x000fe4000bf05270 */
[----:B--2---:R2:W-:Y:S04]  /*21d0*/  STS [R14], R13 ;  /* 0x0000000d0e007388 */ /* 0x0045e80000000800 */
[----:B---3--:R2:W-:Y:S03]  /*21e0*/  STS [R15], R8 ;  /* 0x000000080f007388 */ /* 0x0085e60000000800 */
[----:B------:R-:W-:Y:S05]  /*21f0*/  BRA.U !UP0, `(.L_x_33) ;  /* 0x0000000108407547 */ /* 0x000fea000b800000 */
[----:B------:R-:W-:Y:S01]  /*2200*/  UISETP.NE.AND UP0, UPT, UR13, 0x2, UPT ;  /* 0x000000020d00788c */ /* 0x000fe2000bf05270 */
[----:B------:R-:W-:-:S05]  /*2210*/  IADD3 R9, PT, PT, R17, 0x1, RZ ;  /* 0x0000000111097810 */ /* 0x000fca0007ffe0ff */
[----:B------:R-:W-:Y:S01]  /*2220*/  PLOP3.LUT P1, PT, PT, PT, UP0, 0x80, 0x8 ;  /* 0x000000000008781c */ /* 0x000fe20003f2f008 */
[----:B------:R-:W-:-:S04]  /*2230*/  IMAD.WIDE.U32 R10, R9, 0x4, R6 ;  /* 0x00000004090a7825 */ /* 0x000fc800078e0006 */
[----:B--2---:R-:W-:Y:S02]  /*2240*/  IMAD.WIDE.U32 R8, R9, 0x4, R4 ;  /* 0x0000000409087825 */ /* 0x004fe400078e0004 */
[----:B------:R-:W2:Y:S04]  /*2250*/  LDG.E R11, desc[UR14][R10.64] ;  /* 0x0000000e0a0b7981 */ /* 0x000ea8000c1e1900 */
[----:B------:R-:W3:Y:S02]  /*2260*/  LDG.E R8, desc[UR14][R8.64] ;  /* 0x0000000e08087981 */ /* 0x000ee4000c1e1900 */
[----:B------:R-:W-:-:S04]  /*2270*/  @P1 VIADD R13, R17, 0x2 ;  /* 0x00000002110d1836 */ /* 0x000fc80000000000 */
[----:B------:R-:W-:-:S04]  /*2280*/  @P1 IMAD.WIDE.U32 R6, R13, 0x4, R6 ;  /* 0x000000040d061825 */ /* 0x000fc800078e0006 */
[----:B------:R-:W-:Y:S02]  /*2290*/  @P1 IMAD.WIDE.U32 R4, R13, 0x4, R4 ;  /* 0x000000040d041825 */ /* 0x000fe400078e0004 */
[----:B------:R-:W4:Y:S04]  /*22a0*/  @P1 LDG.E R7, desc[UR14][R6.64] ;  /* 0x0000000e06071981 */ /* 0x000f28000c1e1900 */
[----:B------:R-:W5:Y:S04]  /*22b0*/  @P1 LDG.E R4, desc[UR14][R4.64] ;  /* 0x0000000e04041981 */ /* 0x000f68000c1e1900 */
[----:B--2---:R0:W-:Y:S04]  /*22c0*/  STS [R14+0x4], R11 ;  /* 0x0000040b0e007388 */ /* 0x0041e80000000800 */
[----:B---3--:R0:W-:Y:S04]  /*22d0*/  STS [R15+0x4], R8 ;  /* 0x000004080f007388 */ /* 0x0081e80000000800 */
[----:B----4-:R0:W-:Y:S04]  /*22e0*/  @P1 STS [R14+0x8], R7 ;  /* 0x000008070e001388 */ /* 0x0101e80000000800 */
[----:B-----5:R0:W-:Y:S02]  /*22f0*/  @P1 STS [R15+0x8], R4 ;  /* 0x000008040f001388 */ /* 0x0201e40000000800 */
.L_x_33:
[----:B01----:R-:W0:Y:S01]  /*2300*/  LDC.64 R6, c[0x0][0x3c0] ;  /* 0x0000f000ff067b82 */ /* 0x003e220000000a00 */
[----:B------:R-:W-:-:S04]  /*2310*/  MOV R9, UR4 ;  /* 0x0000000400097c02 */ /* 0x000fc80008000f00 */
[----:B------:R-:W-:-:S03]  /*2320*/  LEA R9, R9, R2, 0x2 ;  /* 0x0000000209097211 */ /* 0x000fc600078e10ff */
[----:B------:R-:W1:Y:S02]  /*2330*/  LDC.64 R4, c[0x0][0x3c8] ;  /* 0x0000f200ff047b82 */ /* 0x000e640000000a00 */
[----:B------:R-:W-:-:S04]  /*2340*/  IMAD R9, R0, UR7, R9 ;  /* 0x0000000700097c24 */ /* 0x000fc8000f8e0209 */
[----:B0-----:R-:W-:-:S06]  /*2350*/  IMAD.WIDE.U32 R6, R9, 0x4, R6 ;  /* 0x0000000409067825 */ /* 0x001fcc00078e0006 */
[----:B------:R-:W3:Y:S01]  /*2360*/  LDG.E R6, desc[UR14][R6.64] ;  /* 0x0000000e06067981 */ /* 0x000ee2000c1e1900 */
[----:B-1----:R-:W-:-:S06]  /*2370*/  IMAD.WIDE.U32 R4, R9, 0x4, R4 ;  /* 0x0000000409047825 */ /* 0x002fcc00078e0004 */
[----:B------:R-:W4:Y:S01]  /*2380*/  LDG.E R4, desc[UR14][R4.64] ;  /* 0x0000000e04047981 */ /* 0x000f22000c1e1900 */
[----:B------:R-:W0:Y:S01]  /*2390*/  S2UR UR11, SR_CgaCtaId ;  /* 0x00000000000b79c3 */ /* 0x000e220000008800 */
[----:B------:R-:W-:Y:S02]  /*23a0*/  UMOV UR10, 0x400 ;  /* 0x00000400000a7882 */ /* 0x000fe40000000000 */
[----:B------:R-:W-:Y:S02]  /*23b0*/  UIADD3 UR5, UPT, UPT, UR10, 0x1000, URZ ;  /* 0x000010000a057890 */ /* 0x000fe4000fffe0ff */
[----:B------:R-:W-:Y:S02]  /*23c0*/  UIADD3 UR10, UPT, UPT, UR10, 0x1010, URZ ;  /* 0x000010100a0a7890 */ /* 0x000fe4000fffe0ff */
[----:B0-----:R-:W-:Y:S02]  /*23d0*/  ULEA UR5, UR11, UR5, 0x18 ;  /* 0x000000050b057291 */ /* 0x001fe4000f8ec0ff */
[----:B------:R-:W-:-:S04]  /*23e0*/  ULEA UR10, UR11, UR10, 0x18 ;  /* 0x0000000a0b0a7291 */ /* 0x000fc8000f8ec0ff */
[C---:B------:R-:W-:Y:S02]  /*23f0*/  LEA R9, R2.reuse, UR5, 0x2 ;  /* 0x0000000502097c11 */ /* 0x040fe4000f8e10ff */
[----:B------:R-:W-:-:S03]  /*2400*/  LEA R11, R2, UR10, 0x2 ;  /* 0x0000000a020b7c11 */ /* 0x000fc6000f8e10ff */
[----:B---3--:R0:W-:Y:S04]  /*2410*/  STS [R9], R6 ;  /* 0x0000000609007388 */ /* 0x0081e80000000800 */
[----:B----4-:R0:W-:Y:S02]  /*2420*/  STS [R11], R4 ;  /* 0x000000040b007388 */ /* 0x0101e40000000800 */
.L_x_32:
[----:B------:R-:W-:Y:S05]  /*2430*/  BSYNC.RECONVERGENT B0 ;  /* 0x0000000000007941 */ /* 0x000fea0003800200 */
.L_x_31:
[----:B------:R-:W1:Y:S01]  /*2440*/  LDCU UR5, c[0x0][0x3e0] ;  /* 0x00007c00ff0577ac */ /* 0x000e620008000800 */
[----:B------:R-:W3:Y:S08]  /*2450*/  LDC R0, c[0x0][0x3e8] ;  /* 0x0000fa00ff007b82 */ /* 0x000ef00000000800 */
[----:B------:R-:W-:Y:S01]  /*2460*/  BAR.SYNC.DEFER_BLOCKING 0x0 ;  /* 0x0000000000007b1d */ /* 0x000fe20000010000 */
[----:B------:R-:W-:-:S02]  /*2470*/  LOP3.LUT P1, RZ, R3, 0x3fc, R2, 0xc8, !PT ;  /* 0x000003fc03ff7812 */ /* 0x000fc4000782c802 */
[----:B0-----:R-:W-:-:S03]  /*2480*/  IADD3 R4, PT, PT, R2, UR18, RZ ;  /* 0x0000001202047c10 */ /* 0x001fc6000fffe0ff */
[----:B------:R-:W-:Y:S01]  /*2490*/  BSSY.RECONVERGENT B0, `(.L_x_38) ;  /* 0x0000084000007945 */ /* 0x000fe20003800200 */
[----:B-1----:R-:W-:-:S13]  /*24a0*/  ISETP.LT.U32.AND P1, PT, R4, UR5, !P1 ;  /* 0x0000000504007c0c */ /* 0x002fda000cf21070 */
[----:B------:R-:W-:Y:S05]  /*24b0*/  @!P1 BRA `(.L_x_39) ;  /* 0x0000000800049947 */ /* 0x000fea0003800000 */
[----:B------:R-:W0:Y:S01]  /*24c0*/  LDCU UR5, c[0x0][0x3dc] ;  /* 0x00007b80ff0577ac */ /* 0x000e220008000800 */
[----:B------:R-:W-:-:S05]  /*24d0*/  IMAD.U32 R4, RZ, RZ, UR4 ;  /* 0x00000004ff047e24 */ /* 0x000fca000f8e00ff */
[----:B------:R-:W-:-:S04]  /*24e0*/  LEA R4, R4, R3, 0x2 ;  /* 0x0000000304047211 */ /* 0x000fc800078e10ff */
[----:B0-----:R-:W-:-:S13]  /*24f0*/  ISETP.GE.U32.AND P2, PT, R4, UR5, PT ;  /* 0x0000000504007c0c */ /* 0x001fda000bf46070 */
[----:B------:R-:W-:Y:S05]  /*2500*/  @P2 BRA `(.L_x_39) ;  /* 0x0000000400f02947 */ /* 0x000fea0003800000 */
[----:B------:R-:W0:Y:S01]  /*2510*/  LDCU UR5, c[0x0][0x3e4] ;  /* 0x00007c80ff0577ac */ /* 0x000e220008000800 */
[----:B------:R-:W-:Y:S01]  /*2520*/  HFMA2 R19, -RZ, RZ, 0, 0 ;  /* 0x00000000ff137431 */ /* 0x000fe200000001ff */
[----:B0-----:R-:W-:-:S09]  /*2530*/  UISETP.GE.AND UP0, UPT, UR5, 0x1, UPT ;  /* 0x000000010500788c */ /* 0x001fd2000bf06270 */
[----:B------:R-:W-:Y:S05]  /*2540*/  BRA.U !UP0, `(.L_x_40) ;  /* 0x00000005084c7547 */ /* 0x000fea000b800000 */
[----:B------:R-:W-:Y:S01]  /*2550*/  UISETP.GE.U32.AND UP0, UPT, UR8, 0xf, UPT ;  /* 0x0000000f0800788c */ /* 0x000fe2000bf06070 */
[----:B------:R-:W-:Y:S01]  /*2560*/  MOV R31, RZ ;  /* 0x000000ff001f7202 */ /* 0x000fe20000000f00 */
[----:B------:R-:W-:-:S07]  /*2570*/  IMAD.MOV.U32 R19, RZ, RZ, RZ ;  /* 0x000000ffff137224 */ /* 0x000fce00078e00ff */
[----:B------:R-:W-:Y:S05]  /*2580*/  BRA.U !UP0, `(.L_x_41) ;  /* 0x0000000108807547 */ /* 0x000fea000b800000 */
[----:B------:R-:W-:Y:S01]  /*2590*/  HFMA2 R19, -RZ, RZ, 0, 0 ;  /* 0x00000000ff137431 */ /* 0x000fe200000001ff */
[----:B------:R-:W-:-:S07]  /*25a0*/  MOV R31, RZ ;  /* 0x000000ff001f7202 */ /* 0x000fce0000000f00 */
.L_x_42:
[C---:B------:R-:W-:Y:S01]  /*25b0*/  LEA R33, R31.reuse, R26, 0x2 ;  /* 0x0000001a1f217211 */ /* 0x040fe200078e10ff */
[C---:B------:R-:W-:Y:S01]  /*25c0*/  IMAD R32, R31.reuse, 0x4, R24 ;  /* 0x000000041f207824 */ /* 0x040fe200078e0218 */
[----:B------:R-:W-:-:S03]  /*25d0*/  IADD3 R31, PT, PT, R31, 0x10, RZ ;  /* 0x000000101f1f7810 */ /* 0x000fc60007ffe0ff */
[----:B------:R-:W-:Y:S01]  /*25e0*/  LDS.128 R4, [R33] ;  /* 0x0000000021047984 */ /* 0x000fe20000000c00 */
[----:B------:R-:W-:-:S03]  /*25f0*/  ISETP.NE.AND P2, PT, R31, UR9, PT ;  /* 0x000000091f007c0c */ /* 0x000fc6000bf45270 */
[----:B--2---:R-:W0:Y:S04]  /*2600*/  LDS.128 R12, [R32] ;  /* 0x00000000200c7984 */ /* 0x004e280000000c00 */
[----:B------:R-:W-:Y:S01]  /*2610*/  LDS.128 R8, [R33+0x10] ;  /* 0x0000100021087984 */ /* 0x000fe20000000c00 */
[----:B0-----:R-:W-:-:S03]  /*2620*/  FFMA R4, R4, R12, R19 ;  /* 0x0000000c04047223 */ /* 0x001fc60000000013 */
[----:B------:R-:W-:Y:S01]  /*2630*/  LDS.128 R16, [R32+0x30] ;  /* 0x0000300020107984 */ /* 0x000fe20000000c00 */
[----:B------:R-:W-:-:S04]  /*2640*/  FFMA R5, R5, R13, R4 ;  /* 0x0000000d05057223 */ /* 0x000fc80000000004 */
[----:B------:R-:W-:-:S04]  /*2650*/  FFMA R6, R6, R14, R5 ;  /* 0x0000000e06067223 */ /* 0x000fc80000000005 */
[----:B------:R-:W-:Y:S02]  /*2660*/  FFMA R7, R7, R15, R6 ;  /* 0x0000000f07077223 */ /* 0x000fe40000000006 */
[----:B------:R-:W0:Y:S02]  /*2670*/  LDS.128 R12, [R32+0x10] ;  /* 0x00001000200c7984 */ /* 0x000e240000000c00 */
[----:B0-----:R-:W-:Y:S02]  /*2680*/  FFMA R8, R8, R12, R7 ;  /* 0x0000000c08087223 */ /* 0x001fe40000000007 */
[----:B------:R-:W-:Y:S02]  /*2690*/  LDS.128 R4, [R33+0x20] ;  /* 0x0000200021047984 */ /* 0x000fe40000000c00 */
[----:B------:R-:W-:-:S04]  /*26a0*/  FFMA R9, R9, R13, R8 ;  /* 0x0000000d09097223 */ /* 0x000fc80000000008 */
[----:B------:R-:W-:-:S04]  /*26b0*/  FFMA R10, R10, R14, R9 ;  /* 0x0000000e0a0a7223 */ /* 0x000fc80000000009 */
[----:B------:R-:W-:Y:S02]  /*26c0*/  FFMA R15, R11, R15, R10 ;  /* 0x0000000f0b0f7223 */ /* 0x000fe4000000000a */
[----:B------:R-:W0:Y:S02]  /*26d0*/  LDS.128 R8, [R32+0x20] ;  /* 0x0000200020087984 */ /* 0x000e240000000c00 */
[----:B0-----:R-:W-:Y:S02]  /*26e0*/  FFMA R4, R4, R8, R15 ;  /* 0x0000000804047223 */ /* 0x001fe4000000000f */
[----:B------:R-:W0:Y:S02]  /*26f0*/  LDS.128 R12, [R33+0x30] ;  /* 0x00003000210c7984 */ /* 0x000e240000000c00 */
[----:B------:R-:W-:-:S04]  /*2700*/  FFMA R5, R5, R9, R4 ;  /* 0x0000000905057223 */ /* 0x000fc80000000004 */
[----:B------:R-:W-:-:S04]  /*2710*/  FFMA R6, R6, R10, R5 ;  /* 0x0000000a06067223 */ /* 0x000fc80000000005 */
[----:B------:R-:W-:-:S04]  /*2720*/  FFMA R7, R7, R11, R6 ;  /* 0x0000000b07077223 */ /* 0x000fc80000000006 */
[----:B0-----:R-:W-:-:S04]  /*2730*/  FFMA R12, R12, R16, R7 ;  /* 0x000000100c0c7223 */ /* 0x001fc80000000007 */
[----:B------:R-:W-:-:S04]  /*2740*/  FFMA R13, R13, R17, R12 ;  /* 0x000000110d0d7223 */ /* 0x000fc8000000000c */
[----:B------:R-:W-:-:S04]  /*2750*/  FFMA R14, R14, R18, R13 ;  /* 0x000000120e0e7223 */ /* 0x000fc8000000000d */
[----:B------:R-:W-:Y:S01]  /*2760*/  FFMA R19, R15, R19, R14 ;  /* 0x000000130f137223 */ /* 0x000fe2000000000e */
[----:B------:R-:W-:Y:S06]  /*2770*/  @P2 BRA `(.L_x_42) ;  /* 0xfffffffc008c2947 */ /* 0x000fec000383ffff */
[----:B------:R-:W-:-:S07]  /*2780*/  MOV R31, UR9 ;  /* 0x00000009001f7c02 */ /* 0x000fce0008000f00 */
.L_x_41:
[----:B------:R-:W-:-:S09]  /*2790*/  UISETP.NE.AND UP0, UPT, UR19, URZ, UPT ;  /* 0x000000ff1300728c */ /* 0x000fd2000bf05270 */
[----:B------:R-:W-:Y:S05]  /*27a0*/  BRA.U !UP0, `(.L_x_40) ;  /* 0x0000000108b47547 */ /* 0x000fea000b800000 */
[----:B------:R-:W-:Y:S02]  /*27b0*/  UIADD3 UR5, UPT, UPT, UR19, -0x1, URZ ;  /* 0xffffffff13057890 */ /* 0x000fe4000fffe0ff */
[----:B------:R-:W-:Y:S02]  /*27c0*/  UISETP.NE.AND UP1, UPT, UR20, URZ, UPT ;  /* 0x000000ff1400728c */ /* 0x000fe4000bf25270 */
[----:B------:R-:W-:-:S09]  /*27d0*/  UISETP.GE.U32.AND UP0, UPT, UR5, 0x7, UPT ;  /* 0x000000070500788c */ /* 0x000fd2000bf06070 */
[----:B------:R-:W-:Y:S05]  /*27e0*/  BRA.U !UP0, `(.L_x_43) ;  /* 0x00000001083c7547 */ /* 0x000fea000b800000 */
[C---:B------:R-:W-:Y:S01]  /*27f0*/  LEA R33, R31.reuse, R26, 0x2 ;  /* 0x0000001a1f217211 */ /* 0x040fe200078e10ff */
[C---:B------:R-:W-:Y:S01]  /*2800*/  IMAD R32, R31.reuse, 0x4, R24 ;  /* 0x000000041f207824 */ /* 0x040fe200078e0218 */
[----:B------:R-:W-:-:S03]  /*2810*/  IADD3 R31, PT, PT, R31, 0x8, RZ ;  /* 0x000000081f1f7810 */ /* 0x000fc60007ffe0ff */
[----:B------:R-:W-:Y:S04]  /*2820*/  LDS.128 R4, [R33] ;  /* 0x0000000021047984 */ /* 0x000fe80000000c00 */
[----:B--2---:R-:W0:Y:S04]  /*2830*/  LDS.128 R8, [R32] ;  /* 0x0000000020087984 */ /* 0x004e280000000c00 */
[----:B------:R-:W-:Y:S01]  /*2840*/  LDS.128 R12, [R33+0x10] ;  /* 0x00001000210c7984 */ /* 0x000fe20000000c00 */
[----:B0-----:R-:W-:-:S03]  /*2850*/  FFMA R4, R4, R8, R19 ;  /* 0x0000000804047223 */ /* 0x001fc60000000013 */
[----:B------:R-:W0:Y:S01]  /*2860*/  LDS.128 R16, [R32+0x10] ;  /* 0x0000100020107984 */ /* 0x000e220000000c00 */
[----:B------:R-:W-:-:S04]  /*2870*/  FFMA R5, R5, R9, R4 ;  /* 0x0000000905057223 */ /* 0x000fc80000000004 */
[----:B------:R-:W-:-:S04]  /*2880*/  FFMA R6, R6, R10, R5 ;  /* 0x0000000a06067223 */ /* 0x000fc80000000005 */
[----:B------:R-:W-:-:S04]  /*2890*/  FFMA R7, R7, R11, R6 ;  /* 0x0000000b07077223 */ /* 0x000fc80000000006 */
[----:B0-----:R-:W-:-:S04]  /*28a0*/  FFMA R12, R12, R16, R7 ;  /* 0x000000100c0c7223 */ /* 0x001fc80000000007 */
[----:B------:R-:W-:-:S04]  /*28b0*/  FFMA R13, R13, R17, R12 ;  /* 0x000000110d0d7223 */ /* 0x000fc8000000000c */
[----:B------:R-:W-:-:S04]  /*28c0*/  FFMA R14, R14, R18, R13 ;  /* 0x000000120e0e7223 */ /* 0x000fc8000000000d */
[----:B------:R-:W-:-:S07]  /*28d0*/  FFMA R19, R15, R19, R14 ;  /* 0x000000130f137223 */ /* 0x000fce000000000e */
.L_x_43:
[----:B------:R-:W-:Y:S05]  /*28e0*/  BRA.U !UP1, `(.L_x_40) ;  /* 0x0000000109647547 */ /* 0x000fea000b800000 */
[----:B------:R-:W-:Y:S02]  /*28f0*/  UIADD3 UR5, UPT, UPT, UR20, -0x1, URZ ;  /* 0xffffffff14057890 */ /* 0x000fe4000fffe0ff */
[----:B------:R-:W-:Y:S02]  /*2900*/  UISETP.NE.AND UP1, UPT, UR13, URZ, UPT ;  /* 0x000000ff0d00728c */ /* 0x000fe4000bf25270 */
[----:B------:R-:W-:-:S09]  /*2910*/  UISETP.GE.U32.AND UP0, UPT, UR5, 0x3, UPT ;  /* 0x000000030500788c */ /* 0x000fd2000bf06070 */
[----:B------:R-:W-:Y:S05]  /*2920*/  BRA.U !UP0, `(.L_x_44) ;  /* 0x0000000108247547 */ /* 0x000fea000b800000 */
[C---:B------:R-:W-:Y:S02]  /*2930*/  LEA R4, R31.reuse, R26, 0x2 ;  /* 0x0000001a1f047211 */ /* 0x040fe400078e10ff */
[C---:B--2---:R-:W-:Y:S01]  /*2940*/  LEA R8, R31.reuse, R24, 0x2 ;  /* 0x000000181f087211 */ /* 0x044fe200078e10ff */
[----:B------:R-:W-:-:S03]  /*2950*/  VIADD R31, R31, 0x4 ;  /* 0x000000041f1f7836 */ /* 0x000fc60000000000 */
[----:B------:R-:W-:Y:S04]  /*2960*/  LDS.128 R4, [R4] ;  /* 0x0000000004047984 */ /* 0x000fe80000000c00 */
[----:B------:R-:W0:Y:S02]  /*2970*/  LDS.128 R8, [R8] ;  /* 0x0000000008087984 */ /* 0x000e240000000c00 */
[----:B0-----:R-:W-:-:S04]  /*2980*/  FFMA R12, R4, R8, R19 ;  /* 0x00000008040c7223 */ /* 0x001fc80000000013 */
[----:B------:R-:W-:-:S04]  /*2990*/  FFMA R5, R5, R9, R12 ;  /* 0x0000000905057223 */ /* 0x000fc8000000000c */
[----:B------:R-:W-:-:S04]  /*29a0*/  FFMA R6, R6, R10, R5 ;  /* 0x0000000a06067223 */ /* 0x000fc80000000005 */
[----:B------:R-:W-:-:S07]  /*29b0*/  FFMA R19, R7, R11, R6 ;  /* 0x0000000b07137223 */ /* 0x000fce0000000006 */
.L_x_44:
[----:B------:R-:W-:Y:S05]  /*29c0*/  BRA.U !UP1, `(.L_x_40) ;  /* 0x00000001092c7547 */ /* 0x000fea000b800000 */
[C---:B------:R-:W-:Y:S01]  /*29d0*/  LEA R4, R31.reuse, R26, 0x2 ;  /* 0x0000001a1f047211 */ /* 0x040fe200078e10ff */
[----:B------:R-:W-:Y:S01]  /*29e0*/  UISETP.NE.AND UP0, UPT, UR13, 0x1, UPT ;  /* 0x000000010d00788c */ /* 0x000fe2000bf05270 */
[----:B--2---:R-:W-:-:S04]  /*29f0*/  LEA R8, R31, R24, 0x2 ;  /* 0x000000181f087211 */ /* 0x004fc800078e10ff */
[----:B------:R-:W-:Y:S04]  /*2a00*/  LDS.128 R4, [R4] ;  /* 0x0000000004047984 */ /* 0x000fe80000000c00 */
[----:B------:R-:W0:Y:S02]  /*2a10*/  LDS.128 R8, [R8] ;  /* 0x0000000008087984 */ /* 0x000e240000000c00 */
[----:B0-----:R-:W-:Y:S01]  /*2a20*/  FFMA R19, R4, R8, R19 ;  /* 0x0000000804137223 */ /* 0x001fe20000000013 */
[----:B------:R-:W-:Y:S06]  /*2a30*/  BRA.U !UP0, `(.L_x_40) ;  /* 0x0000000108107547 */ /* 0x000fec000b800000 */
[----:B------:R-:W-:Y:S01]  /*2a40*/  UISETP.NE.AND UP0, UPT, UR13, 0x2, UPT ;  /* 0x000000020d00788c */ /* 0x000fe2000bf05270 */
[----:B------:R-:W-:-:S05]  /*2a50*/  FFMA R19, R5, R9, R19 ;  /* 0x0000000905137223 */ /* 0x000fca0000000013 */
[----:B------:R-:W-:-:S13]  /*2a60*/  PLOP3.LUT P2, PT, PT, PT, UP0, 0x80, 0x8 ;  /* 0x000000000008781c */ /* 0x000fda0003f4f008 */
[----:B------:R-:W-:-:S07]  /*2a70*/  @P2 FFMA R19, R6, R10, R19 ;  /* 0x0000000a06132223 */ /* 0x000fce0000000013 */
.L_x_40:
[----:B------:R-:W0:Y:S01]  /*2a80*/  LDC R7, c[0x0][0x3e8] ;  /* 0x0000fa00ff077b82 */ /* 0x000e220000000800 */
[----:B------:R-:W-:Y:S01]  /*2a90*/  BSSY.RECONVERGENT B1, `(.L_x_45) ;  /* 0x000000c000017945 */ /* 0x000fe20003800200 */
[----:B0-----:R-:W0:Y:S08]  /*2aa0*/  MUFU.RCP R4, R7 ;  /* 0x0000000700047308 */ /* 0x001e300000001000 */
[----:B------:R-:W1:Y:S01]  /*2ab0*/  FCHK P2, R19, R7 ;  /* 0x0000000713007302 */ /* 0x000e620000040000 */
[----:B0-----:R-:W-:-:S04]  /*2ac0*/  FFMA R5, R4, -R7, 1 ;  /* 0x3f80000004057423 */ /* 0x001fc80000000807 */
[----:B------:R-:W-:-:S04]  /*2ad0*/  FFMA R4, R4, R5, R4 ;  /* 0x0000000504047223 */ /* 0x000fc80000000004 */
[----:B------:R-:W-:-:S04]  /*2ae0*/  FFMA R6, R4, R19, RZ ;  /* 0x0000001304067223 */ /* 0x000fc800000000ff */
[----:B------:R-:W-:-:S04]  /*2af0*/  FFMA R5, R6, -R7, R19 ;  /* 0x8000000706057223 */ /* 0x000fc80000000013 */
[----:B------:R-:W-:Y:S01]  /*2b00*/  FFMA R6, R4, R5, R6 ;  /* 0x0000000504067223 */ /* 0x000fe20000000006 */
[----:B-1----:R-:W-:Y:S06]  /*2b10*/  @!P2 BRA `(.L_x_46) ;  /* 0x00000000000ca947 */ /* 0x002fec0003800000 */
[----:B------:R-:W-:-:S07]  /*2b20*/  MOV R7, 0x2b40 ;  /* 0x00002b4000077802 */ /* 0x000fce0000000f00 */
[----:B--23--:R-:W-:Y:S05]  /*2b30*/  CALL.REL.NOINC `($__internal_0_$__cuda_sm3x_div_rn_noftz_f32_slowpath) ;  /* 0x0000001800cc7944 */ /* 0x00cfea0003c00000 */
[----:B------:R-:W-:-:S07]  /*2b40*/  MOV R6, R8 ;  /* 0x0000000800067202 */ /* 0x000fce0000000f00 */
.L_x_46:
[----:B------:R-:W-:Y:S05]  /*2b50*/  BSYNC.RECONVERGENT B1 ;  /* 0x0000000000017941 */ /* 0x000fea0003800200 */
.L_x_45:
[----:B------:R-:W0:Y:S01]  /*2b60*/  LDC.64 R4, c[0x0][0x3d0] ;  /* 0x0000f400ff047b82 */ /* 0x000e220000000a00 */
[----:B------:R-:W1:Y:S01]  /*2b70*/  LDCU UR5, c[0x0][0x3e0] ;  /* 0x00007c00ff0577ac */ /* 0x000e620008000800 */
[----:B--2---:R-:W-:Y:S01]  /*2b80*/  IMAD.U32 R8, RZ, RZ, UR4 ;  /* 0x00000004ff087e24 */ /* 0x004fe2000f8e00ff */
[----:B------:R-:W-:-:S04]  /*2b90*/  IADD3 R7, PT, PT, R2, UR18, RZ ;  /* 0x0000001202077c10 */ /* 0x000fc8000fffe0ff */
[----:B------:R-:W-:-:S05]  /*2ba0*/  LEA R8, R8, R3, 0x2 ;  /* 0x0000000308087211 */ /* 0x000fca00078e10ff */
[----:B-1----:R-:W-:-:S04]  /*2bb0*/  IMAD R7, R8, UR5, R7 ;  /* 0x0000000508077c24 */ /* 0x002fc8000f8e0207 */
[----:B0-----:R-:W-:-:S06]  /*2bc0*/  IMAD.WIDE.U32 R4, R7, 0x4, R4 ;  /* 0x0000000407047825 */ /* 0x001fcc00078e0004 */
[----:B------:R-:W2:Y:S01]  /*2bd0*/  LDG.E R5, desc[UR14][R4.64] ;  /* 0x0000000e04057981 */ /* 0x000ea2000c1e1900 */
[----:B------:R-:W0:Y:S01]  /*2be0*/  S2UR UR10, SR_CgaCtaId ;  /* 0x00000000000a79c3 */ /* 0x000e220000008800 */
[----:B------:R-:W-:Y:S02]  /*2bf0*/  UMOV UR5, 0x400 ;  /* 0x0000040000057882 */ /* 0x000fe40000000000 */
[----:B------:R-:W-:-:S04]  /*2c00*/  UIADD3 UR5, UPT, UPT, UR5, 0x1000, URZ ;  /* 0x0000100005057890 */ /* 0x000fc8000fffe0ff */
[----:B0-----:R-:W-:-:S06]  /*2c10*/  ULEA UR5, UR10, UR5, 0x18 ;  /* 0x000000050a057291 */ /* 0x001fcc000f8ec0ff */
[----:B------:R-:W-:-:S06]  /*2c20*/  LEA R7, R3, UR5, 0x2 ;  /* 0x0000000503077c11 */ /* 0x000fcc000f8e10ff */
[----:B------:R-:W0:Y:S01]  /*2c30*/  LDS R7, [R7] ;  /* 0x0000000007077984 */ /* 0x000e220000000800 */
[----:B--2---:R-:W-:Y:S01]  /*2c40*/  FADD R6, R5, R6 ;  /* 0x0000000605067221 */ /* 0x004fe20000000000 */
[----:B------:R-:W-:-:S03]  /*2c50*/  LEA R5, R2, R25, 0x2 ;  /* 0x0000001902057211 */ /* 0x000fc600078e10ff */
[----:B0-----:R-:W-:-:S04]  /*2c60*/  FADD R6, R6, -R7 ;  /* 0x8000000706067221 */ /* 0x001fc80000000000 */
[----:B------:R-:W-:-:S05]  /*2c70*/  FMUL R6, R6, 1.4426950216293334961 ;  /* 0x3fb8aa3b06067820 */ /* 0x000fca0000400000 */
[----:B------:R-:W-:-:S13]  /*2c80*/  FSETP.GEU.AND P2, PT, R6, -126, PT ;  /* 0xc2fc00000600780b */ /* 0x000fda0003f4e000 */
[----:B------:R-:W-:-:S04]  /*2c90*/  @!P2 FMUL R6, R6, 0.5 ;  /* 0x3f0000000606a820 */ /* 0x000fc80000400000 */
[----:B------:R-:W0:Y:S02]  /*2ca0*/  MUFU.EX2 R4, R6 ;  /* 0x0000000600047308 */ /* 0x000e240000000800 */
[----:B0-----:R-:W-:-:S05]  /*2cb0*/  @!P2 FMUL R4, R4, R4 ;  /* 0x000000040404a220 */ /* 0x001fca0000400000 */
[----:B------:R0:W-:Y:S02]  /*2cc0*/  STS [R5], R4 ;  /* 0x0000000405007388 */ /* 0x0001e40000000800 */
.L_x_39:
[----:B------:R-:W-:Y:S05]  /*2cd0*/  BSYNC.RECONVERGENT B0 ;  /* 0x0000000000007941 */ /* 0x000fea0003800200 */
.L_x_38:
[----:B------:R-:W-:Y:S06]  /*2ce0*/  BAR.SYNC.DEFER_BLOCKING 0x0 ;  /* 0x0000000000007b1d */ /* 0x000fec0000010000 */
[----:B------:R-:W-:Y:S04]  /*2cf0*/  BSSY.RECONVERGENT B0, `(.L_x_47) ;  /* 0x0000020000007945 */ /* 0x000fe80003800200 */
[----:B------:R-:W-:Y:S05]  /*2d00*/  @!P0 BRA `(.L_x_48) ;  /* 0x0000000000788947 */ /* 0x000fea0003800000 */
[----:B------:R-:W1:Y:S01]  /*2d10*/  LDCU UR10, c[0x0][0x3dc] ;  /* 0x00007b80ff0a77ac */ /* 0x000e620008000800 */
[----:B------:R-:W-:-:S04]  /*2d20*/  USHF.L.U32 UR5, UR4, 0x2, URZ ;  /* 0x0000000204057899 */ /* 0x000fc800080006ff */
[----:B-1----:R-:W-:-:S09]  /*2d30*/  UISETP.GE.AND UP0, UPT, UR5, UR10, UPT ;  /* 0x0000000a0500728c */ /* 0x002fd2000bf06270 */
[----:B------:R-:W-:Y:S05]  /*2d40*/  BRA.U UP0, `(.L_x_48) ;  /* 0x0000000100687547 */ /* 0x000fea000b800000 */
[----:B0-----:R-:W-:-:S07]  /*2d50*/  IMAD.MOV.U32 R4, RZ, RZ, RZ ;  /* 0x000000ffff047224 */ /* 0x001fce00078e00ff */
.L_x_50:
[----:B------:R-:W0:Y:S01]  /*2d60*/  S2R R7, SR_CgaCtaId ;  /* 0x0000000000077919 */ /* 0x000e220000008800 */
[----:B-1----:R-:W-:Y:S01]  /*2d70*/  LEA R12, R4, R29, 0x2 ;  /* 0x0000001d040c7211 */ /* 0x002fe200078e10ff */
[----:B------:R-:W1:Y:S01]  /*2d80*/  LDCU UR10, c[0x0][0x3e4] ;  /* 0x00007c80ff0a77ac */ /* 0x000e620008000800 */
[----:B------:R-:W-:-:S03]  /*2d90*/  MOV R6, 0x400 ;  /* 0x0000040000067802 */ /* 0x000fc60000000f00 */
[----:B------:R4:W3:Y:S01]  /*2da0*/  LDS R5, [R12] ;  /* 0x000000000c057984 */ /* 0x0008e20000000800 */
[----:B------:R-:W-:Y:S01]  /*2db0*/  IADD3 R6, PT, PT, R6, 0x800, RZ ;  /* 0x0000080006067810 */ /* 0x000fe20007ffe0ff */
[----:B------:R-:W0:Y:S03]  /*2dc0*/  LDCU UR11, c[0x0][0x3dc] ;  /* 0x00007b80ff0b77ac */ /* 0x000e260008000800 */
[----:B0-----:R-:W-:Y:S01]  /*2dd0*/  LEA R7, R7, R6, 0x18 ;  /* 0x0000000607077211 */ /* 0x001fe200078ec0ff */
[----:B------:R-:W-:-:S03]  /*2de0*/  HFMA2 R6, -RZ, RZ, 0, 0 ;  /* 0x00000000ff067431 */ /* 0x000fc600000001ff */
[C---:B--2---:R-:W-:Y:S01]  /*2df0*/  LEA R13, R4.reuse, R7, 0x2 ;  /* 0x00000007040d7211 */ /* 0x044fe200078e10ff */
[----:B------:R-:W-:-:S05]  /*2e00*/  VIADD R4, R4, 0x1 ;  /* 0x0000000104047836 */ /* 0x000fca0000000000 */
[----:B-1--4-:R-:W-:-:S13]  /*2e10*/  ISETP.NE.AND P3, PT, R4, UR10, PT ;  /* 0x0000000a04007c0c */ /* 0x012fda000bf65270 */
.L_x_49:
[C---:B------:R-:W-:Y:S01]  /*2e20*/  LEA R9, R6.reuse, R13, 0x9 ;  /* 0x0000000d06097211 */ /* 0x040fe200078e48ff */
[C---:B------:R-:W-:Y:S01]  /*2e30*/  VIADD R10, R6.reuse, 0x1 ;  /* 0x00000001060a7836 */ /* 0x040fe20000000000 */
[C---:B------:R-:W-:Y:S02]  /*2e40*/  LEA R7, R6.reuse, R23, 0x4 ;  /* 0x0000001706077211 */ /* 0x040fe400078e20ff */
[----:B------:R-:W-:Y:S02]  /*2e50*/  ISETP.LT.U32.AND P4, PT, R6, 0x3, PT ;  /* 0x000000030600780c */ /* 0x000fe40003f81070 */
[----:B------:R-:W-:Y:S01]  /*2e60*/  LDS R9, [R9] ;  /* 0x0000000009097984 */ /* 0x000fe20000000800 */
[----:B------:R-:W-:Y:S02]  /*2e70*/  IADD3 R11, PT, PT, R10, UR5, RZ ;  /* 0x000000050a0b7c10 */ /* 0x000fe4000fffe0ff */
[----:B------:R-:W-:Y:S01]  /*2e80*/  MOV R6, R10 ;  /* 0x0000000a00067202 */ /* 0x000fe20000000f00 */
[----:B------:R-:W3:Y:S01]  /*2e90*/  LDS R8, [R7] ;  /* 0x0000000007087984 */ /* 0x000ee20000000800 */
[----:B------:R-:W-:Y:S01]  /*2ea0*/  ISETP.GE.AND P2, PT, R11, UR11, PT ;  /* 0x0000000b0b007c0c */ /* 0x000fe2000bf46270 */
[----:B---3--:R-:W-:-:S12]  /*2eb0*/  FFMA R5, R8, R9, R5 ;  /* 0x0000000908057223 */ /* 0x008fd80000000005 */
[----:B------:R-:W-:Y:S05]  /*2ec0*/  @!P2 BRA P4, `(.L_x_49) ;  /* 0xfffffffc00d4a947 */ /* 0x000fea000203ffff */
[----:B------:R1:W-:Y:S01]  /*2ed0*/  STS [R12], R5 ;  /* 0x000000050c007388 */ /* 0x0003e20000000800 */
[----:B------:R-:W-:Y:S05]  /*2ee0*/  @P3 BRA `(.L_x_50) ;  /* 0xfffffffc009c3947 */ /* 0x000fea000383ffff */
.L_x_48:
[----:B------:R-:W-:Y:S05]  /*2ef0*/  BSYNC.RECONVERGENT B0 ;  /* 0x0000000000007941 */ /* 0x000fea0003800200 */
.L_x_47:
[----:B------:R-:W4:Y:S01]  /*2f00*/  LDCU UR5, c[0x0][0x3dc] ;  /* 0x00007b80ff0577ac */ /* 0x000f220008000800 */
[----:B0-----:R-:W-:Y:S01]  /*2f10*/  MOV R4, UR4 ;  /* 0x0000000400047c02 */ /* 0x001fe20008000f00 */
[----:B------:R-:W-:Y:S04]  /*2f20*/  BSSY.RECONVERGENT B0, `(.L_x_51) ;  /* 0x0000063000007945 */ /* 0x000fe80003800200 */
[----:B------:R-:W-:Y:S01]  /*2f30*/  IMAD R4, R4, 0x4, R3 ;  /* 0x0000000404047824 */ /* 0x000fe200078e0203 */
[----:B------:R-:W-:Y:S04]  /*2f40*/  BAR.SYNC.DEFER_BLOCKING 0x0 ;  /* 0x0000000000007b1d */ /* 0x000fe80000010000 */
[----:B----4-:R-:W-:-:S13]  /*2f50*/  ISETP.GE.U32.OR P2, PT, R4, UR5, !P1 ;  /* 0x0000000504007c0c */ /* 0x010fda000cf46470 */
[----:B------:R-:W-:Y:S05]  /*2f60*/  @P2 BRA `(.L_x_52) ;  /* 0x0000000400782947 */ /* 0x000fea0003800000 */
[----:B------:R-:W0:Y:S01]  /*2f70*/  LDCU UR5, c[0x0][0x3e4] ;  /* 0x00007c80ff0577ac */ /* 0x000e220008000800 */
[----:B------:R-:W-:Y:S01]  /*2f80*/  MOV R19, RZ ;  /* 0x000000ff00137202 */ /* 0x000fe20000000f00 */
[----:B0-----:R-:W-:-:S09]  /*2f90*/  UISETP.GE.AND UP0, UPT, UR5, 0x1, UPT ;  /* 0x000000010500788c */ /* 0x001fd2000bf06270 */
[----:B------:R-:W-:Y:S05]  /*2fa0*/  BRA.U !UP0, `(.L_x_53) ;  /* 0x0000000508647547 */ /* 0x000fea000b800000 */
[----:B------:R-:W-:Y:S01]  /*2fb0*/  UISETP.GE.U32.AND UP0, UPT, UR8, 0xf, UPT ;  /* 0x0000000f0800788c */ /* 0x000fe2000bf06070 */
[----:B------:R-:W-:Y:S01]  /*2fc0*/  HFMA2 R19, -RZ, RZ, 0, 0 ;  /* 0x00000000ff137431 */ /* 0x000fe200000001ff */
[----:B------:R-:W-:-:S07]  /*2fd0*/  UMOV UR5, URZ ;  /* 0x000000ff00057c82 */ /* 0x000fce0008000000 */
[----:B------:R-:W-:Y:S05]  /*2fe0*/  BRA.U !UP0, `(.L_x_54) ;  /* 0x0000000108807547 */ /* 0x000fea000b800000 */
[----:B------:R-:W-:Y:S01]  /*2ff0*/  MOV R31, RZ ;  /* 0x000000ff001f7202 */ /* 0x000fe20000000f00 */
[----:B------:R-:W-:-:S07]  /*3000*/  IMAD.MOV.U32 R19, RZ, RZ, RZ ;  /* 0x000000ffff137224 */ /* 0x000fce00078e00ff */
.L_x_55:
[C---:B------:R-:W-:Y:S02]  /*3010*/  LEA R33, R31.reuse, R22, 0x2 ;  /* 0x000000161f217211 */ /* 0x040fe400078e10ff */
[C---:B------:R-:W-:Y:S02]  /*3020*/  LEA R32, R31.reuse, R21, 0x2 ;  /* 0x000000151f207211 */ /* 0x040fe400078e10ff */
[----:B------:R-:W-:Y:S01]  /*3030*/  IADD3 R31, PT, PT, R31, 0x10, RZ ;  /* 0x000000101f1f7810 */ /* 0x000fe20007ffe0ff */
[----:B-1----:R-:W-:Y:S03]  /*3040*/  LDS.128 R4, [R33] ;  /* 0x0000000021047984 */ /* 0x002fe60000000c00 */
[----:B------:R-:W-:Y:S01]  /*3050*/  ISETP.NE.AND P2, PT, R31, UR9, PT ;  /* 0x000000091f007c0c */ /* 0x000fe2000bf45270 */
        /* <DEDUP_REMOVED lines=24> */
[----:B------:R-:W-:-:S05]  /*31e0*/  UMOV UR5, UR9 ;  /* 0x0000000900057c82 */ /* 0x000fca0008000000 */
.L_x_54:
[----:B------:R-:W-:-:S09]  /*31f0*/  UISETP.NE.AND UP0, UPT, UR19, URZ, UPT ;  /* 0x000000ff1300728c */ /* 0x000fd2000bf05270 */
[----:B------:R-:W-:Y:S05]  /*3200*/  BRA.U !UP0, `(.L_x_53) ;  /* 0x0000000108cc7547 */ /* 0x000fea000b800000 */
[----:B------:R-:W-:Y:S02]  /*3210*/  UIADD3 UR10, UPT, UPT, UR19, -0x1, URZ ;  /* 0xffffffff130a7890 */ /* 0x000fe4000fffe0ff */
[----:B------:R-:W-:Y:S02]  /*3220*/  UISETP.NE.AND UP1, UPT, UR20, URZ, UPT ;  /* 0x000000ff1400728c */ /* 0x000fe4000bf25270 */
[----:B------:R-:W-:-:S09]  /*3230*/  UISETP.GE.U32.AND UP0, UPT, UR10, 0x7, UPT ;  /* 0x000000070a00788c */ /* 0x000fd2000bf06070 */
[----:B------:R-:W-:Y:S05]  /*3240*/  BRA.U !UP0, `(.L_x_56) ;  /* 0x0000000108447547 */ /* 0x000fea000b800000 */
[----:B-1----:R-:W-:Y:S01]  /*3250*/  IMAD.U32 R5, RZ, RZ, UR5 ;  /* 0x00000005ff057e24 */ /* 0x002fe2000f8e00ff */
[----:B------:R-:W-:Y:S01]  /*3260*/  MOV R4, UR5 ;  /* 0x0000000500047c02 */ /* 0x000fe20008000f00 */
[----:B------:R-:W-:-:S03]  /*3270*/  UIADD3 UR5, UPT, UPT, UR5, 0x8, URZ ;  /* 0x0000000805057890 */ /* 0x000fc6000fffe0ff */
[----:B------:R-:W-:Y:S02]  /*3280*/  LEA R32, R5, R22, 0x2 ;  /* 0x0000001605207211 */ /* 0x000fe400078e10ff */
[----:B------:R-:W-:-:S03]  /*3290*/  LEA R31, R4, R21, 0x2 ;  /* 0x00000015041f7211 */ /* 0x000fc600078e10ff */
        /* <DEDUP_REMOVED lines=12> */
.L_x_56:
[----:B------:R-:W-:Y:S05]  /*3360*/  BRA.U !UP1, `(.L_x_53) ;  /* 0x0000000109747547 */ /* 0x000fea000b800000 */
[----:B------:R-:W-:Y:S02]  /*3370*/  UIADD3 UR10, UPT, UPT, UR20, -0x1, URZ ;  /* 0xffffffff140a7890 */ /* 0x000fe4000fffe0ff */
[----:B------:R-:W-:Y:S02]  /*3380*/  UISETP.NE.AND UP1, UPT, UR13, URZ, UPT ;  /* 0x000000ff0d00728c */ /* 0x000fe4000bf25270 */
[----:B------:R-:W-:-:S09]  /*3390*/  UISETP.GE.U32.AND UP0, UPT, UR10, 0x3, UPT ;  /* 0x000000030a00788c */ /* 0x000fd2000bf06070 */
[----:B------:R-:W-:Y:S05]  /*33a0*/  BRA.U !UP0, `(.L_x_57) ;  /* 0x00000001082c7547 */ /* 0x000fea000b800000 */
[----:B-1----:R-:W-:Y:S01]  /*33b0*/  IMAD.U32 R5, RZ, RZ, UR5 ;  /* 0x00000005ff057e24 */ /* 0x002fe2000f8e00ff */
[----:B--2---:R-:W-:Y:S01]  /*33c0*/  MOV R8, UR5 ;  /* 0x0000000500087c02 */ /* 0x004fe20008000f00 */
[----:B------:R-:W-:-:S03]  /*33d0*/  UIADD3 UR5, UPT, UPT, UR5, 0x4, URZ ;  /* 0x0000000405057890 */ /* 0x000fc6000fffe0ff */
[----:B------:R-:W-:Y:S02]  /*33e0*/  LEA R4, R5, R22, 0x2 ;  /* 0x0000001605047211 */ /* 0x000fe400078e10ff */
[----:B------:R-:W-:-:S04]  /*33f0*/  LEA R8, R8, R21, 0x2 ;  /* 0x0000001508087211 */ /* 0x000fc800078e10ff */
[----:B------:R-:W-:Y:S04]  /*3400*/  LDS.128 R4, [R4] ;  /* 0x0000000004047984 */ /* 0x000fe80000000c00 */
[----:B------:R-:W0:Y:S02]  /*3410*/  LDS.128 R8, [R8] ;  /* 0x0000000008087984 */ /* 0x000e240000000c00 */
[----:B0-----:R-:W-:-:S04]  /*3420*/  FFMA R12, R4, R8, R19 ;  /* 0x00000008040c7223 */ /* 0x001fc80000000013 */
[----:B------:R-:W-:-:S04]  /*3430*/  FFMA R5, R5, R9, R12 ;  /* 0x0000000905057223 */ /* 0x000fc8000000000c */
[----:B------:R-:W-:-:S04]  /*3440*/  FFMA R6, R6, R10, R5 ;  /* 0x0000000a06067223 */ /* 0x000fc80000000005 */
[----:B------:R-:W-:-:S07]  /*3450*/  FFMA R19, R7, R11, R6 ;  /* 0x0000000b07137223 */ /* 0x000fce0000000006 */
.L_x_57:
[----:B------:R-:W-:Y:S05]  /*3460*/  BRA.U !UP1, `(.L_x_53) ;  /* 0x0000000109347547 */ /* 0x000fea000b800000 */
[----:B-1----:R-:W-:Y:S01]  /*3470*/  IMAD.U32 R5, RZ, RZ, UR5 ;  /* 0x00000005ff057e24 */ /* 0x002fe2000f8e00ff */
[----:B--2---:R-:W-:Y:S01]  /*3480*/  MOV R8, UR5 ;  /* 0x0000000500087c02 */ /* 0x004fe20008000f00 */
[----:B------:R-:W-:-:S03]  /*3490*/  UISETP.NE.AND UP0, UPT, UR13, 0x1, UPT ;  /* 0x000000010d00788c */ /* 0x000fc6000bf05270 */
[----:B------:R-:W-:Y:S02]  /*34a0*/  LEA R4, R5, R22, 0x2 ;  /* 0x0000001605047211 */ /* 0x000fe400078e10ff */
[----:B------:R-:W-:-:S04]  /*34b0*/  LEA R8, R8, R21, 0x2 ;  /* 0x0000001508087211 */ /* 0x000fc800078e10ff */
        /* <DEDUP_REMOVED lines=8> */
.L_x_53:
[----:B------:R0:W-:Y:S02]  /*3540*/  STS [R20], R19 ;  /* 0x0000001314007388 */ /* 0x0001e40000000800 */
.L_x_52:
[----:B------:R-:W-:Y:S05]  /*3550*/  BSYNC.RECONVERGENT B0 ;  /* 0x0000000000007941 */ /* 0x000fea0003800200 */
.L_x_51:
[----:B------:R-:W4:Y:S01]  /*3560*/  LDCU UR5, c[0x0][0x3dc] ;  /* 0x00007b80ff0577ac */ /* 0x000f220008000800 */
[----:B------:R-:W-:Y:S01]  /*3570*/  IMAD.U32 R4, RZ, RZ, UR4 ;  /* 0x00000004ff047e24 */ /* 0x000fe2000f8e00ff */
[----:B------:R-:W-:Y:S04]  /*3580*/  BSSY.RECONVERGENT B0, `(.L_x_58) ;  /* 0x000001f000007945 */ /* 0x000fe80003800200 */
[----:B------:R-:W-:Y:S01]  /*3590*/  LEA R4, R4, R3, 0x2 ;  /* 0x0000000304047211 */ /* 0x000fe200078e10ff */
[----:B------:R-:W-:Y:S03]  /*35a0*/  BAR.SYNC.DEFER_BLOCKING 0x0 ;  /* 0x0000000000007b1d */ /* 0x000fe60000010000 */
[----:B----4-:R-:W-:-:S13]  /*35b0*/  ISETP.GE.U32.OR P1, PT, R4, UR5, !P1 ;  /* 0x0000000504007c0c */ /* 0x010fda000cf26470 */
[----:B------:R-:W-:Y:S05]  /*35c0*/  @P1 BRA `(.L_x_59) ;  /* 0x0000000000681947 */ /* 0x000fea0003800000 */
[----:B------:R-:W4:Y:S01]  /*35d0*/  S2UR UR10, SR_CgaCtaId ;  /* 0x00000000000a79c3 */ /* 0x000f220000008800 */
[----:B------:R-:W-:Y:S01]  /*35e0*/  UMOV UR5, 0x400 ;  /* 0x0000040000057882 */ /* 0x000fe20000000000 */
[----:B------:R-:W-:Y:S01]  /*35f0*/  LEA R6, R2, R25, 0x2 ;  /* 0x0000001902067211 */ /* 0x000fe200078e10ff */
[----:B------:R-:W-:Y:S01]  /*3600*/  UIADD3 UR5, UPT, UPT, UR5, 0x1010, URZ ;  /* 0x0000101005057890 */ /* 0x000fe2000fffe0ff */
[----:B-1----:R-:W-:Y:S01]  /*3610*/  LDS R5, [R20] ;  /* 0x0000000014057984 */ /* 0x002fe20000000800 */
[----:B------:R-:W-:Y:S03]  /*3620*/  BSSY.RECONVERGENT B1, `(.L_x_60) ;  /* 0x0000013000017945 */ /* 0x000fe60003800200 */
[----:B------:R-:W-:Y:S01]  /*3630*/  LDS R4, [R6] ;  /* 0x0000000006047984 */ /* 0x000fe20000000800 */
[----:B------:R-:W1:Y:S01]  /*3640*/  LDC R10, c[0x0][0x3e8] ;  /* 0x0000fa00ff0a7b82 */ /* 0x000e620000000800 */
[----:B----4-:R-:W-:-:S06]  /*3650*/  ULEA UR5, UR10, UR5, 0x18 ;  /* 0x000000050a057291 */ /* 0x010fcc000f8ec0ff */
[----:B------:R-:W-:Y:S01]  /*3660*/  LEA R9, R3, UR5, 0x2 ;  /* 0x0000000503097c11 */ /* 0x000fe2000f8e10ff */
[----:B-1----:R-:W1:Y:S04]  /*3670*/  MUFU.RCP R7, R10 ;  /* 0x0000000a00077308 */ /* 0x002e680000001000 */
[----:B--2---:R-:W2:Y:S02]  /*3680*/  LDS R8, [R9] ;  /* 0x0000000009087984 */ /* 0x004ea40000000800 */
[----:B--2---:R-:W-:Y:S01]  /*3690*/  FADD R5, R5, -R8 ;  /* 0x8000000805057221 */ /* 0x004fe20000000000 */
[----:B-1----:R-:W-:-:S03]  /*36a0*/  FFMA R8, R7, -R10, 1 ;  /* 0x3f80000007087423 */ /* 0x002fc6000000080a */
[----:B0-----:R-:W-:Y:S01]  /*36b0*/  FMUL R19, R4, R5 ;  /* 0x0000000504137220 */ /* 0x001fe20000400000 */
[----:B------:R-:W-:-:S03]  /*36c0*/  FFMA R4, R7, R8, R7 ;  /* 0x0000000807047223 */ /* 0x000fc60000000007 */
[----:B------:R-:W0:Y:S01]  /*36d0*/  FCHK P1, R19, R10 ;  /* 0x0000000a13007302 */ /* 0x000e220000020000 */
[----:B------:R-:W-:-:S04]  /*36e0*/  FFMA R8, R4, R19, RZ ;  /* 0x0000001304087223 */ /* 0x000fc800000000ff */
[----:B------:R-:W-:-:S04]  /*36f0*/  FFMA R5, R8, -R10, R19 ;  /* 0x8000000a08057223 */ /* 0x000fc80000000013 */
[----:B------:R-:W-:Y:S01]  /*3700*/  FFMA R5, R4, R5, R8 ;  /* 0x0000000504057223 */ /* 0x000fe20000000008 */
[----:B0-----:R-:W-:Y:S06]  /*3710*/  @!P1 BRA `(.L_x_61) ;  /* 0x00000000000c9947 */ /* 0x001fec0003800000 */
[----:B------:R-:W-:-:S07]  /*3720*/  MOV R7, 0x3740 ;  /* 0x0000374000077802 */ /* 0x000fce0000000f00 */
[----:B---3--:R-:W-:Y:S05]  /*3730*/  CALL.REL.NOINC `($__internal_0_$__cuda_sm3x_div_rn_noftz_f32_slowpath) ;  /* 0x0000000c00cc7944 */ /* 0x008fea0003c00000 */
[----:B------:R-:W-:-:S07]  /*3740*/  MOV R5, R8 ;  /* 0x0000000800057202 */ /* 0x000fce0000000f00 */
.L_x_61:
[----:B------:R-:W-:Y:S05]  /*3750*/  BSYNC.RECONVERGENT B1 ;  /* 0x0000000000017941 */ /* 0x000fea0003800200 */
.L_x_60:
[----:B------:R4:W-:Y:S02]  /*3760*/  STS [R6], R5 ;  /* 0x0000000506007388 */ /* 0x0009e40000000800 */
.L_x_59:
[----:B------:R-:W-:Y:S05]  /*3770*/  BSYNC.RECONVERGENT B0 ;  /* 0x0000000000007941 */ /* 0x000fea0003800200 */
.L_x_58:
[----:B------:R-:W5:Y:S01]  /*3780*/  LDCU UR21, c[0x0][0x3dc] ;  /* 0x00007b80ff1577ac */ /* 0x000f620008000800 */
[----:B------:R-:W-:Y:S01]  /*3790*/  BSSY.RECONVERGENT B0, `(.L_x_62) ;  /* 0x000002c000007945 */ /* 0x000fe20003800200 */
[----:B------:R-:W-:Y:S01]  /*37a0*/  USHF.L.U32 UR12, UR4, 0x2, URZ ;  /* 0x00000002040c7899 */ /* 0x000fe200080006ff */
[----:B------:R-:W3:Y:S05]  /*37b0*/  LDCU UR5, c[0x0][0x3e4] ;  /* 0x00007c80ff0577ac */ /* 0x000eea0008000800 */
[----:B------:R-:W-:Y:S01]  /*37c0*/  VIADD R4, R3, UR12 ;  /* 0x0000000c03047c36 */ /* 0x000fe20008000000 */
[----:B------:R-:W-:Y:S04]  /*37d0*/  BAR.SYNC.DEFER_BLOCKING 0x0 ;  /* 0x0000000000007b1d */ /* 0x000fe80000010000 */
[----:B-----5:R-:W-:-:S04]  /*37e0*/  ISETP.GE.U32.AND P1, PT, R4, UR21, PT ;  /* 0x0000001504007c0c */ /* 0x020fc8000bf26070 */
[----:B------:R-:W-:Y:S02]  /*37f0*/  ISETP.GT.U32.OR P1, PT, R3, 0x3, P1 ;  /* 0x000000030300780c */ /* 0x000fe40000f24470 */
[----:B---3--:R-:W-:Y:S02]  /*3800*/  MOV R0, UR5 ;  /* 0x0000000500007c02 */ /* 0x008fe40008000f00 */
[----:B------:R-:W-:-:S04]  /*3810*/  ISETP.NE.OR P1, PT, R2, RZ, P1 ;  /* 0x000000ff0200720c */ /* 0x000fc80000f25670 */
[----:B------:R-:W-:-:S13]  /*3820*/  ISETP.LT.OR P1, PT, R0, 0x1, P1 ;  /* 0x000000010000780c */ /* 0x000fda0000f21670 */
[----:B------:R-:W-:Y:S05]  /*3830*/  @P1 BRA `(.L_x_63) ;  /* 0x0000000000841947 */ /* 0x000fea0003800000 */
[----:B--2---:R-:W-:Y:S01]  /*3840*/  MOV R13, UR21 ;  /* 0x00000015000d7c02 */ /* 0x004fe20008000f00 */
[----:B------:R-:W-:-:S04]  /*3850*/  UMOV UR5, URZ ;  /* 0x000000ff00057c82 */ /* 0x000fc80008000000 */
[----:B------:R-:W-:-:S07]  /*3860*/  IMAD R13, R13, UR7, R4 ;  /* 0x000000070d0d7c24 */ /* 0x000fce000f8e0204 */
.L_x_66:
[----:B------:R-:W2:Y:S01]  /*3870*/  LDCU UR22, c[0x0][0x3e0] ;  /* 0x00007c00ff1677ac */ /* 0x000ea20008000800 */
[----:B-1--4-:R-:W1:Y:S01]  /*3880*/  LDC.64 R4, c[0x0][0x3a8] ;  /* 0x0000ea00ff047b82 */ /* 0x012e620000000a00 */
[----:B------:R-:W3:Y:S01]  /*3890*/  LDCU UR10, c[0x0][0x3e4] ;  /* 0x00007c80ff0a77ac */ /* 0x000ee20008000800 */
[----:B--2---:R-:W-:Y:S01]  /*38a0*/  UISETP.GE.AND UP0, UPT, UR18, UR22, UPT ;  /* 0x000000161200728c */ /* 0x004fe2000bf06270 */
[----:B---3--:R-:W-:-:S05]  /*38b0*/  MOV R0, UR10 ;  /* 0x0000000a00007c02 */ /* 0x008fca0008000f00 */
[----:B------:R-:W-:-:S04]  /*38c0*/  IMAD R7, R13, R0, UR5 ;  /* 0x000000050d077e24 */ /* 0x000fc8000f8e0200 */
[----:B-1----:R-:W-:-:S04]  /*38d0*/  IMAD.WIDE.U32 R4, R7, 0x4, R4 ;  /* 0x0000000407047825 */ /* 0x002fc800078e0004 */
[----:B------:R-:W-:Y:S01]  /*38e0*/  IMAD.MOV.U32 R7, RZ, RZ, RZ ;  /* 0x000000ffff077224 */ /* 0x000fe200078e00ff */
[----:B------:R-:W-:Y:S06]  /*38f0*/  BRA.U UP0, `(.L_x_64) ;  /* 0x0000000100447547 */ /* 0x000fec000b800000 */
[----:B------:R-:W1:Y:S01]  /*3900*/  S2UR UR11, SR_CgaCtaId ;  /* 0x00000000000b79c3 */ /* 0x000e620000008800 */
[----:B------:R-:W-:Y:S01]  /*3910*/  UMOV UR10, 0x400 ;  /* 0x00000400000a7882 */ /* 0x000fe20000000000 */
[----:B------:R-:W-:Y:S01]  /*3920*/  CS2R R6, SRZ ;  /* 0x0000000000067805 */ /* 0x000fe2000001ff00 */
[----:B------:R-:W-:-:S04]  /*3930*/  UIADD3 UR10, UPT, UPT, UR10, 0x1020, URZ ;  /* 0x000010200a0a7890 */ /* 0x000fc8000fffe0ff */
[----:B-1----:R-:W-:-:S04]  /*3940*/  ULEA UR10, UR11, UR10, 0x18 ;  /* 0x0000000a0b0a7291 */ /* 0x002fc8000f8ec0ff */
[----:B------:R-:W-:-:S12]  /*3950*/  ULEA UR10, UR5, UR10, 0x2 ;  /* 0x0000000a050a7291 */ /* 0x000fd8000f8e10ff */
.L_x_65:
[C---:B------:R-:W-:Y:S02]  /*3960*/  LEA R8, R6.reuse, R25, 0x2 ;  /* 0x0000001906087211 */ /* 0x040fe400078e10ff */
[C---:B------:R-:W-:Y:S02]  /*3970*/  LEA R9, R6.reuse, UR10, 0x9 ;  /* 0x0000000a06097c11 */ /* 0x040fe4000f8e48ff */
[C---:B------:R-:W-:Y:S02]  /*3980*/  IADD3 R10, PT, PT, R6.reuse, 0x1, RZ ;  /* 0x00000001060a7810 */ /* 0x040fe40007ffe0ff */
[----:B------:R-:W-:Y:S01]  /*3990*/  LDS R8, [R8] ;  /* 0x0000000008087984 */ /* 0x000fe20000000800 */
[----:B------:R-:W-:Y:S02]  /*39a0*/  ISETP.LT.U32.AND P2, PT, R6, 0x3, PT ;  /* 0x000000030600780c */ /* 0x000fe40003f41070 */
[----:B------:R-:W-:Y:S01]  /*39b0*/  IADD3 R11, PT, PT, R10, UR18, RZ ;  /* 0x000000120a0b7c10 */ /* 0x000fe2000fffe0ff */
[----:B------:R-:W1:Y:S01]  /*39c0*/  LDS R9, [R9] ;  /* 0x0000000009097984 */ /* 0x000e620000000800 */
[----:B------:R-:W-:-:S02]  /*39d0*/  IMAD.MOV.U32 R6, RZ, RZ, R10 ;  /* 0x000000ffff067224 */ /* 0x000fc400078e000a */
[----:B------:R-:W-:Y:S01]  /*39e0*/  ISETP.GE.AND P1, PT, R11, UR22, PT ;  /* 0x000000160b007c0c */ /* 0x000fe2000bf26270 */
[----:B-1----:R-:W-:-:S12]  /*39f0*/  FFMA R7, R8, R9, R7 ;  /* 0x0000000908077223 */ /* 0x002fd80000000007 */
[----:B------:R-:W-:Y:S05]  /*3a00*/  @!P1 BRA P2, `(.L_x_65) ;  /* 0xfffffffc00d49947 */ /* 0x000fea000103ffff */
.L_x_64:
[----:B------:R-:W-:Y:S01]  /*3a10*/  UIADD3 UR5, UPT, UPT, UR5, 0x1, URZ ;  /* 0x0000000105057890 */ /* 0x000fe2000fffe0ff */
[----:B------:R3:W-:Y:S05]  /*3a20*/  REDG.E.ADD.F32.FTZ.RN.STRONG.GPU desc[UR14][R4.64], R7 ;  /* 0x00000007040079a6 */ /* 0x0007ea000c12f30e */
[----:B------:R-:W-:-:S13]  /*3a30*/  ISETP.NE.AND P1, PT, R0, UR5, PT ;  /* 0x0000000500007c0c */ /* 0x000fda000bf25270 */
[----:B---3--:R-:W-:Y:S05]  /*3a40*/  @P1 BRA `(.L_x_66) ;  /* 0xfffffffc00881947 */ /* 0x008fea000383ffff */
.L_x_63:
[----:B------:R-:W-:Y:S05]  /*3a50*/  BSYNC.RECONVERGENT B0 ;  /* 0x0000000000007941 */ /* 0x000fea0003800200 */
.L_x_62:
[----:B------:R-:W3:Y:S01]  /*3a60*/  LDCU UR5, c[0x0][0x3dc] ;  /* 0x00007b80ff0577ac */ /* 0x000ee20008000800 */
[----:B------:R-:W-:Y:S01]  /*3a70*/  BSSY.RECONVERGENT B0, `(.L_x_67) ;  /* 0x000001f000007945 */ /* 0x000fe20003800200 */
[----:B---3--:R-:W-:Y:S01]  /*3a80*/  MOV R4, UR5 ;  /* 0x0000000500047c02 */ /* 0x008fe20008000f00 */
[----:B------:R-:W-:Y:S03]  /*3a90*/  BAR.SYNC.DEFER_BLOCKING 0x0 ;  /* 0x0000000000007b1d */ /* 0x000fe60000010000 */
[----:B------:R-:W-:-:S13]  /*3aa0*/  ISETP.LE.OR P1, PT, R4, UR12, !P0 ;  /* 0x0000000c04007c0c */ /* 0x000fda000c723670 */
[----:B------:R-:W-:Y:S05]  /*3ab0*/  @P1 BRA `(.L_x_68) ;  /* 0x0000000000681947 */ /* 0x000fea0003800000 */
[----:B-1--4-:R-:W-:-:S07]  /*3ac0*/  HFMA2 R5, -RZ, RZ, 0, 0 ;  /* 0x00000000ff057431 */ /* 0x012fce00000001ff */
.L_x_70:
[----:B------:R-:W1:Y:S01]  /*3ad0*/  S2R R7, SR_CgaCtaId ;  /* 0x0000000000077919 */ /* 0x000e620000008800 */
[----:B--23--:R-:W-:Y:S01]  /*3ae0*/  LEA R13, R5, R30, 0x2 ;  /* 0x0000001e050d7211 */ /* 0x00cfe200078e10ff */
[----:B------:R-:W2:Y:S01]  /*3af0*/  LDCU UR10, c[0x0][0x3e4] ;  /* 0x00007c80ff0a77ac */ /* 0x000ea20008000800 */
[----:B------:R-:W-:-:S03]  /*3b00*/  MOV R0, 0x400 ;  /* 0x0000040000007802 */ /* 0x000fc60000000f00 */
[----:B------:R3:W4:Y:S01]  /*3b10*/  LDS R4, [R13] ;  /* 0x000000000d047984 */ /* 0x0007220000000800 */
[----:B------:R-:W0:Y:S01]  /*3b20*/  LDCU UR5, c[0x0][0x3dc] ;  /* 0x00007b80ff0577ac */ /* 0x000e220008000800 */
[----:B-1----:R-:W-:Y:S01]  /*3b30*/  LEA R6, R7, R0, 0x18 ;  /* 0x0000000007067211 */ /* 0x002fe200078ec0ff */
[----:B--2---:R-:W-:-:S03]  /*3b40*/  IMAD.U32 R0, RZ, RZ, UR10 ;  /* 0x0000000aff007e24 */ /* 0x004fc6000f8e00ff */
[C---:B------:R-:W-:Y:S02]  /*3b50*/  LEA R11, R5.reuse, R6, 0x2 ;  /* 0x00000006050b7211 */ /* 0x040fe400078e10ff */
[----:B------:R-:W-:Y:S02]  /*3b60*/  IADD3 R5, PT, PT, R5, 0x1, RZ ;  /* 0x0000000105057810 */ /* 0x000fe40007ffe0ff */
[----:B------:R-:W-:Y:S02]  /*3b70*/  MOV R6, RZ ;  /* 0x000000ff00067202 */ /* 0x000fe40000000f00 */
[----:B0--3--:R-:W-:-:S13]  /*3b80*/  ISETP.NE.AND P2, PT, R5, R0, PT ;  /* 0x000000000500720c */ /* 0x009fda0003f45270 */
.L_x_69:
[C---:B------:R-:W-:Y:S01]  /*3b90*/  IMAD R7, R6.reuse, 0x10, R23 ;  /* 0x0000001006077824 */ /* 0x040fe200078e0217 */
[C---:B------:R-:W-:Y:S02]  /*3ba0*/  LEA R8, R6.reuse, R11, 0x9 ;  /* 0x0000000b06087211 */ /* 0x040fe400078e48ff */
[C---:B------:R-:W-:Y:S02]  /*3bb0*/  IADD3 R9, PT, PT, R6.reuse, 0x1, RZ ;  /* 0x0000000106097810 */ /* 0x040fe40007ffe0ff */
[----:B------:R-:W-:Y:S01]  /*3bc0*/  ISETP.LT.U32.AND P3, PT, R6, 0x3, PT ;  /* 0x000000030600780c */ /* 0x000fe20003f61070 */
[----:B------:R-:W-:Y:S01]  /*3bd0*/  LDS R7, [R7] ;  /* 0x0000000007077984 */ /* 0x000fe20000000800 */
[----:B------:R-:W-:Y:S01]  /*3be0*/  IADD3 R10, PT, PT, R9, UR12, RZ ;  /* 0x0000000c090a7c10 */ /* 0x000fe2000fffe0ff */
[----:B------:R-:W-:Y:S02]  /*3bf0*/  IMAD.MOV.U32 R6, RZ, RZ, R9 ;  /* 0x000000ffff067224 */ /* 0x000fe400078e0009 */
[----:B------:R-:W4:Y:S01]  /*3c00*/  LDS R8, [R8] ;  /* 0x0000000008087984 */ /* 0x000f220000000800 */
[----:B------:R-:W-:Y:S01]  /*3c10*/  ISETP.GE.AND P1, PT, R10, UR5, PT ;  /* 0x000000050a007c0c */ /* 0x000fe2000bf26270 */
[----:B----4-:R-:W-:-:S12]  /*3c20*/  FFMA R4, R7, R8, R4 ;  /* 0x0000000807047223 */ /* 0x010fd80000000004 */
[----:B------:R-:W-:Y:S05]  /*3c30*/  @!P1 BRA P3, `(.L_x_69) ;  /* 0xfffffffc00d49947 */ /* 0x000fea000183ffff */
[----:B------:R3:W-:Y:S01]  /*3c40*/  STS [R13], R4 ;  /* 0x000000040d007388 */ /* 0x0007e20000000800 */
[----:B------:R-:W-:Y:S05]  /*3c50*/  @P2 BRA `(.L_x_70) ;  /* 0xfffffffc009c2947 */ /* 0x000fea000383ffff */
.L_x_68:
[----:B------:R-:W-:Y:S05]  /*3c60*/  BSYNC.RECONVERGENT B0 ;  /* 0x0000000000007941 */ /* 0x000fea0003800200 */
.L_x_67:
[----:B------:R-:W5:Y:S01]  /*3c70*/  LDCU UR5, c[0x0][0x3ec] ;  /* 0x00007d80ff0577ac */ /* 0x000f620008000800 */
[----:B------:R-:W-:-:S04]  /*3c80*/  UIADD3 UR4, UPT, UPT, UR4, 0x1, URZ ;  /* 0x0000000104047890 */ /* 0x000fc8000fffe0ff */
[----:B-----5:R-:W-:Y:S01]  /*3c90*/  UISETP.NE.AND UP0, UPT, UR4, UR5, UPT ;  /* 0x000000050400728c */ /* 0x020fe2000bf05270 */
[----:B------:R-:W-:Y:S08]  /*3ca0*/  BAR.SYNC.DEFER_BLOCKING 0x0 ;  /* 0x0000000000007b1d */ /* 0x000ff00000010000 */
[----:B------:R-:W-:Y:S05]  /*3cb0*/  BRA.U UP0, `(.L_x_71) ;  /* 0xffffffd500287547 */ /* 0x000fea000b83ffff */
.L_x_30:
[----:B------:R-:W5:Y:S01]  /*3cc0*/  LDCU UR5, c[0x0][0x3e0] ;  /* 0x00007c00ff0577ac */ /* 0x000f620008000800 */
[----:B---3--:R-:W-:-:S04]  /*3cd0*/  MOV R4, UR6 ;  /* 0x0000000600047c02 */ /* 0x008fc80008000f00 */
[----:B0-----:R-:W-:-:S04]  /*3ce0*/  LEA R23, R4, R3, 0x2 ;  /* 0x0000000304177211 */ /* 0x001fc800078e10ff */
[----:B-----5:R-:W-:-:S04]  /*3cf0*/  ISETP.GE.U32.AND P0, PT, R23, UR5, PT ;  /* 0x0000000517007c0c */ /* 0x020fc8000bf06070 */
[----:B------:R-:W-:-:S04]  /*3d00*/  ISETP.GT.U32.OR P0, PT, R3, 0x3, P0 ;  /* 0x000000030300780c */ /* 0x000fc80000704470 */
[----:B------:R-:W-:-:S04]  /*3d10*/  ISETP.LT.OR P0, PT, R0, 0x1, P0 ;  /* 0x000000010000780c */ /* 0x000fc80000701670 */
[----:B------:R-:W-:-:S13]  /*3d20*/  ISETP.NE.OR P0, PT, R2, RZ, P0 ;  /* 0x000000ff0200720c */ /* 0x000fda0000705670 */
[----:B------:R-:W-:Y:S05]  /*3d30*/  @P0 EXIT ;  /* 0x000000000000094d */ /* 0x000fea0003800000 */
[C---:B------:R-:W-:Y:S01]  /*3d40*/  IADD3 R4, PT, PT, R0.reuse, -0x1, RZ ;  /* 0xffffffff00047810 */ /* 0x040fe20007ffe0ff */
[----:B------:R-:W-:Y:S01]  /*3d50*/  BSSY.RECONVERGENT B0, `(.L_x_72) ;  /* 0x0000048000007945 */ /* 0x000fe20003800200 */
[----:B------:R-:W-:Y:S02]  /*3d60*/  LOP3.LUT R2, R0, 0x7, RZ, 0xc0, !PT ;  /* 0x0000000700027812 */ /* 0x000fe400078ec0ff */
[----:B------:R-:W-:Y:S01]  /*3d70*/  ISETP.GE.U32.AND P0, PT, R4, 0x7, PT ;  /* 0x000000070400780c */ /* 0x000fe20003f06070 */
[----:B------:R-:W-:Y:S01]  /*3d80*/  IMAD.U32 R4, RZ, RZ, UR5 ;  /* 0x00000005ff047e24 */ /* 0x000fe2000f8e00ff */
[----:B------:R-:W-:Y:S02]  /*3d90*/  ISETP.NE.AND P1, PT, R2, RZ, PT ;  /* 0x000000ff0200720c */ /* 0x000fe40003f25270 */
[----:B------:R-:W-:Y:S01]  /*3da0*/  MOV R22, RZ ;  /* 0x000000ff00167202 */ /* 0x000fe20000000f00 */
[----:B------:R-:W-:-:S08]  /*3db0*/  IMAD R23, R4, UR7, R23 ;  /* 0x0000000704177c24 */ /* 0x000fd0000f8e0217 */
[----:B------:R-:W-:Y:S05]  /*3dc0*/  @!P0 BRA `(.L_x_73) ;  /* 0x0000000400008947 */ /* 0x000fea0003800000 */
[----:B------:R-:W0:Y:S01]  /*3dd0*/  S2UR UR6, SR_CgaCtaId ;  /* 0x00000000000679c3 */ /* 0x000e220000008800 */
[----:B------:R-:W-:Y:S01]  /*3de0*/  UMOV UR4, 0x400 ;  /* 0x0000040000047882 */ /* 0x000fe20000000000 */
[----:B------:R-:W-:Y:S01]  /*3df0*/  LEA R26, R3, 0x10, 0x9 ;  /* 0x00000010031a7811 */ /* 0x000fe200078e48ff */
[----:B------:R-:W-:Y:S01]  /*3e00*/  UIADD3 UR5, UPT, UPT, UR4, 0x2020, URZ ;  /* 0x0000202004057890 */ /* 0x000fe2000fffe0ff */
[----:B------:R-:W-:Y:S01]  /*3e10*/  LOP3.LUT R22, R0, 0x7ffffff8, RZ, 0xc0, !PT ;  /* 0x7ffffff800167812 */ /* 0x000fe200078ec0ff */
[----:B------:R-:W-:Y:S01]  /*3e20*/  UIADD3 UR4, UPT, UPT, UR4, 0x2820, URZ ;  /* 0x0000282004047890 */ /* 0x000fe2000fffe0ff */
[----:B------:R-:W-:Y:S02]  /*3e30*/  HFMA2 R3, -RZ, RZ, 0, 0 ;  /* 0x00000000ff037431 */ /* 0x000fe400000001ff */
[----:B------:R-:W3:Y:S01]  /*3e40*/  LDC.64 R32, c[0x0][0x3b0] ;  /* 0x0000ec00ff207b82 */ /* 0x000ee20000000a00 */
[----:B------:R-:W-:-:S07]  /*3e50*/  IADD3 R24, PT, PT, -R22, RZ, RZ ;  /* 0x000000ff16187210 */ /* 0x000fce0007ffe1ff */
[----:B------:R-:W1:Y:S01]  /*3e60*/  LDC.64 R20, c[0x0][0x3b8] ;  /* 0x0000ee00ff147b82 */ /* 0x000e620000000a00 */
[----:B0-----:R-:W-:Y:S02]  /*3e70*/  ULEA UR5, UR6, UR5, 0x18 ;  /* 0x0000000506057291 */ /* 0x001fe4000f8ec0ff */
[----:B------:R-:W-:-:S04]  /*3e80*/  ULEA UR4, UR6, UR4, 0x18 ;  /* 0x0000000406047291 */ /* 0x000fc8000f8ec0ff */
[C---:B------:R-:W-:Y:S02]  /*3e90*/  VIADD R25, R26.reuse, UR5 ;  /* 0x000000051a197c36 */ /* 0x040fe40008000000 */
[----:B------:R-:W-:-:S07]  /*3ea0*/  IADD3 R26, PT, PT, R26, UR4, RZ ;  /* 0x000000041a1a7c10 */ /* 0x000fce000fffe0ff */
.L_x_74:
[----:B012---:R-:W0:Y:S01]  /*3eb0*/  LDS.128 R12, [R25+-0x10] ;  /* 0xfffff000190c7984 */ /* 0x007e220000000c00 */
[----:B------:R-:W-:Y:S01]  /*3ec0*/  IMAD R27, R23, R0, R3 ;  /* 0x00000000171b7224 */ /* 0x000fe200078e0203 */
[----:B------:R-:W-:Y:S02]  /*3ed0*/  IADD3 R24, PT, PT, R24, 0x8, RZ ;  /* 0x0000000818187810 */ /* 0x000fe40007ffe0ff */
[----:B----4-:R-:W1:Y:S01]  /*3ee0*/  LDS.128 R4, [R26+-0x10] ;  /* 0xfffff0001a047984 */ /* 0x010e620000000c00 */
[C---:B---3--:R-:W-:Y:S01]  /*3ef0*/  IMAD.WIDE.U32 R10, R27.reuse, 0x4, R32 ;  /* 0x000000041b0a7825 */ /* 0x048fe200078e0020 */
[C---:B------:R-:W-:Y:S02]  /*3f00*/  IADD3 R37, PT, PT, R27.reuse, 0x1, RZ ;  /* 0x000000011b257810 */ /* 0x040fe40007ffe0ff */
[C---:B------:R-:W-:Y:S01]  /*3f10*/  IADD3 R19, PT, PT, R27.reuse, 0x2, RZ ;  /* 0x000000021b137810 */ /* 0x040fe20007ffe0ff */
[----:B------:R-:W-:Y:S01]  /*3f20*/  IMAD.WIDE.U32 R8, R27, 0x4, R20 ;  /* 0x000000041b087825 */ /* 0x000fe200078e0014 */
[----:B------:R-:W-:-:S02]  /*3f30*/  ISETP.NE.AND P0, PT, R24, RZ, PT ;  /* 0x000000ff1800720c */ /* 0x000fc40003f05270 */
[----:B------:R-:W-:Y:S01]  /*3f40*/  IADD3 R3, PT, PT, R3, 0x8, RZ ;  /* 0x0000000803037810 */ /* 0x000fe20007ffe0ff */
[----:B------:R-:W-:-:S04]  /*3f50*/  IMAD.WIDE.U32 R16, R37, 0x4, R32 ;  /* 0x0000000425107825 */ /* 0x000fc800078e0020 */
[----:B------:R-:W-:-:S04]  /*3f60*/  IMAD.WIDE.U32 R36, R37, 0x4, R20 ;  /* 0x0000000425247825 */ /* 0x000fc800078e0014 */
[----:B------:R-:W-:-:S04]  /*3f70*/  IMAD.WIDE.U32 R34, R19, 0x4, R32 ;  /* 0x0000000413227825 */ /* 0x000fc800078e0020 */
[----:B------:R-:W-:Y:S01]  /*3f80*/  VIADD R31, R27, 0x3 ;  /* 0x000000031b1f7836 */ /* 0x000fe20000000000 */
[----:B0-----:R-:W-:Y:S04]  /*3f90*/  STG.E desc[UR14][R10.64], R12 ;  /* 0x0000000c0a007986 */ /* 0x001fe8000c10190e */
[----:B-1----:R-:W-:Y:S04]  /*3fa0*/  STG.E desc[UR14][R8.64], R4 ;  /* 0x0000000408007986 */ /* 0x002fe8000c10190e */
[----:B------:R0:W-:Y:S04]  /*3fb0*/  STG.E desc[UR14][R16.64], R13 ;  /* 0x0000000d10007986 */ /* 0x0001e8000c10190e */
[----:B------:R1:W-:Y:S04]  /*3fc0*/  STG.E desc[UR14][R36.64], R5 ;  /* 0x0000000524007986 */ /* 0x0003e8000c10190e */
[----:B------:R2:W3:Y:S04]  /*3fd0*/  LDS.128 R8, [R25] ;  /* 0x0000000019087984 */ /* 0x0004e80000000c00 */
[----:B------:R4:W-:Y:S01]  /*3fe0*/  STG.E desc[UR14][R34.64], R14 ;  /* 0x0000000e22007986 */ /* 0x0009e2000c10190e */
[----:B0-----:R-:W-:Y:S01]  /*3ff0*/  IMAD.WIDE.U32 R12, R31, 0x4, R20 ;  /* 0x000000041f0c7825 */ /* 0x001fe200078e0014 */
[----:B-1----:R-:W-:-:S03]  /*4000*/  IADD3 R5, PT, PT, R27, 0x4, RZ ;  /* 0x000000041b057810 */ /* 0x002fc60007ffe0ff */
[----:B------:R-:W-:Y:S01]  /*4010*/  IMAD.WIDE.U32 R36, R19, 0x4, R20 ;  /* 0x0000000413247825 */ /* 0x000fe200078e0014 */
[----:B--2---:R-:W-:Y:S01]  /*4020*/  IADD3 R25, PT, PT, R25, 0x20, RZ ;  /* 0x0000002019197810 */ /* 0x004fe20007ffe0ff */
[----:B------:R0:W1:Y:S04]  /*4030*/  LDS.128 R16, [R26] ;  /* 0x000000001a107984 */ /* 0x0000680000000c00 */
[----:B------:R2:W-:Y:S01]  /*4040*/  STG.E desc[UR14][R36.64], R6 ;  /* 0x0000000624007986 */ /* 0x0005e2000c10190e */
[----:B----4-:R-:W-:Y:S01]  /*4050*/  IMAD.WIDE.U32 R34, R31, 0x4, R32 ;  /* 0x000000041f227825 */ /* 0x010fe200078e0020 */
[C---:B------:R-:W-:Y:S02]  /*4060*/  IADD3 R14, PT, PT, R27.reuse, 0x5, RZ ;  /* 0x000000051b0e7810 */ /* 0x040fe40007ffe0ff */
[C---:B------:R-:W-:Y:S01]  /*4070*/  IADD3 R31, PT, PT, R27.reuse, 0x6, RZ ;  /* 0x000000061b1f7810 */ /* 0x040fe20007ffe0ff */
[----:B------:R-:W-:Y:S01]  /*4080*/  VIADD R27, R27, 0x7 ;  /* 0x000000071b1b7836 */ /* 0x000fe20000000000 */
[----:B------:R4:W-:Y:S01]  /*4090*/  STG.E desc[UR14][R34.64], R15 ;  /* 0x0000000f22007986 */ /* 0x0009e2000c10190e */
[----:B0-----:R-:W-:-:S03]  /*40a0*/  VIADD R26, R26, 0x20 ;  /* 0x000000201a1a7836 */ /* 0x001fc60000000000 */
[----:B------:R0:W-:Y:S01]  /*40b0*/  STG.E desc[UR14][R12.64], R7 ;  /* 0x000000070c007986 */ /* 0x0001e2000c10190e */
[----:B--2---:R-:W-:-:S04]  /*40c0*/  IMAD.WIDE.U32 R36, R14, 0x4, R32 ;  /* 0x000000040e247825 */ /* 0x004fc800078e0020 */
[----:B----4-:R-:W-:-:S04]  /*40d0*/  IMAD.WIDE.U32 R14, R14, 0x4, R20 ;  /* 0x000000040e0e7825 */ /* 0x010fc800078e0014 */
[----:B0-----:R-:W-:-:S04]  /*40e0*/  IMAD.WIDE.U32 R12, R5, 0x4, R32 ;  /* 0x00000004050c7825 */ /* 0x001fc800078e0020 */
[--C-:B------:R-:W-:Y:S01]  /*40f0*/  IMAD.WIDE.U32 R4, R5, 0x4, R20.reuse ;  /* 0x0000000405047825 */ /* 0x100fe200078e0014 */
[----:B---3--:R0:W-:Y:S03]  /*4100*/  STG.E desc[UR14][R12.64], R8 ;  /* 0x000000080c007986 */ /* 0x0081e6000c10190e */
[----:B------:R-:W-:-:S04]  /*4110*/  IMAD.WIDE.U32 R6, R31, 0x4, R20 ;  /* 0x000000041f067825 */ /* 0x000fc800078e0014 */
[C---:B------:R-:W-:Y:S01]  /*4120*/  IMAD.WIDE.U32 R34, R27.reuse, 0x4, R32 ;  /* 0x000000041b227825 */ /* 0x040fe200078e0020 */
[----:B-1----:R1:W-:Y:S03]  /*4130*/  STG.E desc[UR14][R4.64], R16 ;  /* 0x0000001004007986 */ /* 0x0023e6000c10190e */
[----:B0-----:R-:W-:Y:S01]  /*4140*/  IMAD.WIDE.U32 R12, R27, 0x4, R20 ;  /* 0x000000041b0c7825 */ /* 0x001fe200078e0014 */
[----:B------:R0:W-:Y:S04]  /*4150*/  STG.E desc[UR14][R36.64], R9 ;  /* 0x0000000924007986 */ /* 0x0001e8000c10190e */
[----:B------:R0:W-:Y:S01]  /*4160*/  STG.E desc[UR14][R14.64], R17 ;  /* 0x000000110e007986 */ /* 0x0001e2000c10190e */
[----:B-1----:R-:W-:-:S05]  /*4170*/  IMAD.WIDE.U32 R4, R31, 0x4, R32 ;  /* 0x000000041f047825 */ /* 0x002fca00078e0020 */
[----:B------:R0:W-:Y:S04]  /*4180*/  STG.E desc[UR14][R4.64], R10 ;  /* 0x0000000a04007986 */ /* 0x0001e8000c10190e */
[----:B------:R0:W-:Y:S04]  /*4190*/  STG.E desc[UR14][R6.64], R18 ;  /* 0x0000001206007986 */ /* 0x0001e8000c10190e */
[----:B------:R0:W-:Y:S04]  /*41a0*/  STG.E desc[UR14][R34.64], R11 ;  /* 0x0000000b22007986 */ /* 0x0001e8000c10190e */
[----:B------:R0:W-:Y:S01]  /*41b0*/  STG.E desc[UR14][R12.64], R19 ;  /* 0x000000130c007986 */ /* 0x0001e2000c10190e */
[----:B------:R-:W-:Y:S05]  /*41c0*/  @P0 BRA `(.L_x_74) ;  /* 0xfffffffc00380947 */ /* 0x000fea000383ffff */
.L_x_73:
[----:B------:R-:W-:Y:S05]  /*41d0*/  BSYNC.RECONVERGENT B0 ;  /* 0x0000000000007941 */ /* 0x000fea0003800200 */
.L_x_72:
[----:B------:R-:W-:Y:S05]  /*41e0*/  @!P1 EXIT ;  /* 0x000000000000994d */ /* 0x000fea0003800000 */
[----:B------:R-:W-:Y:S01]  /*41f0*/  ISETP.GE.U32.AND P0, PT, R2, 0x4, PT ;  /* 0x000000040200780c */ /* 0x000fe20003f06070 */
[----:B------:R-:W-:Y:S01]  /*4200*/  BSSY.RECONVERGENT B0, `(.L_x_75) ;  /* 0x0000021000007945 */ /* 0x000fe20003800200 */
[----:B------:R-:W-:-:S04]  /*4210*/  LOP3.LUT R24, R0, 0x3, RZ, 0xc0, !PT ;  /* 0x0000000300187812 */ /* 0x000fc800078ec0ff */
[----:B------:R-:W-:-:S07]  /*4220*/  ISETP.NE.AND P1, PT, R24, RZ, PT ;  /* 0x000000ff1800720c */ /* 0x000fce0003f25270 */
[----:B------:R-:W-:Y:S06]  /*4230*/  @!P0 BRA `(.L_x_76) ;  /* 0x0000000000748947 */ /* 0x000fec0003800000 */
[C---:B01----:R-:W-:Y:S01]  /*4240*/  LEA R12, R22.reuse, R30, 0x2 ;  /* 0x0000001e160c7211 */ /* 0x043fe200078e10ff */
[----:B------:R-:W0:Y:S01]  /*4250*/  LDC.64 R16, c[0x0][0x3b0] ;  /* 0x0000ec00ff107b82 */ /* 0x000e220000000a00 */
[C---:B--2---:R-:W-:Y:S01]  /*4260*/  LEA R13, R22.reuse, R29, 0x2 ;  /* 0x0000001d160d7211 */ /* 0x044fe200078e10ff */
[----:B------:R-:W-:Y:S01]  /*4270*/  IMAD R25, R23, R0, R22 ;  /* 0x0000000017197224 */ /* 0x000fe200078e0216 */
[----:B------:R-:W-:Y:S01]  /*4280*/  IADD3 R22, PT, PT, R22, 0x4, RZ ;  /* 0x0000000416167810 */ /* 0x000fe20007ffe0ff */
[----:B------:R-:W1:Y:S02]  /*4290*/  LDS.64 R10, [R12] ;  /* 0x000000000c0a7984 */ /* 0x000e640000000a00 */
[C---:B------:R-:W-:Y:S01]  /*42a0*/  VIADD R19, R25.reuse, 0x2 ;  /* 0x0000000219137836 */ /* 0x040fe20000000000 */
[C---:B------:R-:W-:Y:S01]  /*42b0*/  IADD3 R15, PT, PT, R25.reuse, 0x1, RZ ;  /* 0x00000001190f7810 */ /* 0x040fe20007ffe0ff */
[----:B------:R-:W2:Y:S01]  /*42c0*/  LDS.64 R8, [R13] ;  /* 0x000000000d087984 */ /* 0x000ea20000000a00 */
[----:B----4-:R-:W3:Y:S03]  /*42d0*/  LDC.64 R4, c[0x0][0x3b8] ;  /* 0x0000ee00ff047b82 */ /* 0x010ee60000000a00 */
[----:B------:R-:W4:Y:S04]  /*42e0*/  LDS.64 R6, [R12+0x8] ;  /* 0x000008000c067984 */ /* 0x000f280000000a00 */
[----:B------:R5:W4:Y:S01]  /*42f0*/  LDS.64 R2, [R13+0x8] ;  /* 0x000008000d027984 */ /* 0x000b220000000a00 */
[----:B0-----:R-:W-:-:S04]  /*4300*/  IMAD.WIDE.U32 R32, R25, 0x4, R16 ;  /* 0x0000000419207825 */ /* 0x001fc800078e0010 */
[----:B------:R-:W-:-:S04]  /*4310*/  IMAD.WIDE.U32 R20, R15, 0x4, R16 ;  /* 0x000000040f147825 */ /* 0x000fc800078e0010 */
[----:B-----5:R-:W-:-:S04]  /*4320*/  IMAD.WIDE.U32 R12, R19, 0x4, R16 ;  /* 0x00000004130c7825 */ /* 0x020fc800078e0010 */
[C---:B---3--:R-:W-:Y:S01]  /*4330*/  IMAD.WIDE.U32 R26, R25.reuse, 0x4, R4 ;  /* 0x00000004191a7825 */ /* 0x048fe200078e0004 */
[----:B------:R-:W-:-:S03]  /*4340*/  IADD3 R25, PT, PT, R25, 0x3, RZ ;  /* 0x0000000319197810 */ /* 0x000fc60007ffe0ff */
[--C-:B------:R-:W-:Y:S01]  /*4350*/  IMAD.WIDE.U32 R14, R15, 0x4, R4.reuse ;  /* 0x000000040f0e7825 */ /* 0x100fe200078e0004 */
[----:B-1----:R3:W-:Y:S03]  /*4360*/  STG.E desc[UR14][R32.64], R10 ;  /* 0x0000000a20007986 */ /* 0x0027e6000c10190e */
[----:B------:R-:W-:Y:S01]  /*4370*/  IMAD.WIDE.U32 R18, R19, 0x4, R4 ;  /* 0x0000000413127825 */ /* 0x000fe200078e0004 */
[----:B--2---:R3:W-:Y:S03]  /*4380*/  STG.E desc[UR14][R26.64], R8 ;  /* 0x000000081a007986 */ /* 0x0047e6000c10190e */
[C---:B------:R-:W-:Y:S01]  /*4390*/  IMAD.WIDE.U32 R16, R25.reuse, 0x4, R16 ;  /* 0x0000000419107825 */ /* 0x040fe200078e0010 */
[----:B------:R3:W-:Y:S03]  /*43a0*/  STG.E desc[UR14][R20.64], R11 ;  /* 0x0000000b14007986 */ /* 0x0007e6000c10190e */
[----:B------:R-:W-:Y:S01]  /*43b0*/  IMAD.WIDE.U32 R4, R25, 0x4, R4 ;  /* 0x0000000419047825 */ /* 0x000fe200078e0004 */
[----:B------:R3:W-:Y:S04]  /*43c0*/  STG.E desc[UR14][R14.64], R9 ;  /* 0x000000090e007986 */ /* 0x0007e8000c10190e */
[----:B----4-:R3:W-:Y:S04]  /*43d0*/  STG.E desc[UR14][R12.64], R6 ;  /* 0x000000060c007986 */ /* 0x0107e8000c10190e */
[----:B------:R3:W-:Y:S04]  /*43e0*/  STG.E desc[UR14][R18.64], R2 ;  /* 0x0000000212007986 */ /* 0x0007e8000c10190e */
[----:B------:R3:W-:Y:S04]  /*43f0*/  STG.E desc[UR14][R16.64], R7 ;  /* 0x0000000710007986 */ /* 0x0007e8000c10190e */
[----:B------:R3:W-:Y:S02]  /*4400*/  STG.E desc[UR14][R4.64], R3 ;  /* 0x0000000304007986 */ /* 0x0007e4000c10190e */
.L_x_76:
[----:B------:R-:W-:Y:S05]  /*4410*/  BSYNC.RECONVERGENT B0 ;  /* 0x0000000000007941 */ /* 0x000fea0003800200 */
.L_x_75:
[----:B------:R-:W-:Y:S05]  /*4420*/  @!P1 EXIT ;  /* 0x000000000000994d */ /* 0x000fea0003800000 */
[----:B------:R-:W-:Y:S01]  /*4430*/  ISETP.NE.AND P0, PT, R24, 0x1, PT ;  /* 0x000000011800780c */ /* 0x000fe20003f05270 */
[----:B------:R-:W-:Y:S01]  /*4440*/  BSSY.RECONVERGENT B0, `(.L_x_77) ;  /* 0x0000015000007945 */ /* 0x000fe20003800200 */
[----:B---3--:R-:W-:-:S04]  /*4450*/  LOP3.LUT R2, R0, 0x1, RZ, 0xc0, !PT ;  /* 0x0000000100027812 */ /* 0x008fc800078ec0ff */
[----:B------:R-:W-:-:S07]  /*4460*/  ISETP.NE.U32.AND P1, PT, R2, 0x1, PT ;  /* 0x000000010200780c */ /* 0x000fce0003f25070 */
[----:B------:R-:W-:Y:S06]  /*4470*/  @!P0 BRA `(.L_x_78) ;  /* 0x0000000000448947 */ /* 0x000fec0003800000 */
[C---:B------:R-:W-:Y:S01]  /*4480*/  LEA R2, R22.reuse, R30, 0x2 ;  /* 0x0000001e16027211 */ /* 0x040fe200078e10ff */
[C---:B0-----:R-:W-:Y:S01]  /*4490*/  IMAD R4, R22.reuse, 0x4, R29 ;  /* 0x0000000416047824 */ /* 0x041fe200078e021d */
[----:B--2---:R-:W0:Y:S01]  /*44a0*/  LDC.64 R8, c[0x0][0x3b0] ;  /* 0x0000ec00ff087b82 */ /* 0x004e220000000a00 */
[----:B------:R-:W-:Y:S01]  /*44b0*/  IMAD R13, R23, R0, R22 ;  /* 0x00000000170d7224 */ /* 0x000fe200078e0216 */
[----:B------:R-:W-:Y:S02]  /*44c0*/  IADD3 R22, PT, PT, R22, 0x2, RZ ;  /* 0x0000000216167810 */ /* 0x000fe40007ffe0ff */
[----:B------:R-:W2:Y:S02]  /*44d0*/  LDS.64 R2, [R2] ;  /* 0x0000000002027984 */ /* 0x000ea40000000a00 */
[C---:B------:R-:W-:Y:S02]  /*44e0*/  IADD3 R15, PT, PT, R13.reuse, 0x1, RZ ;  /* 0x000000010d0f7810 */ /* 0x040fe40007ffe0ff */
[----:B-1--4-:R-:W1:Y:S01]  /*44f0*/  LDS.64 R4, [R4] ;  /* 0x0000000004047984 */ /* 0x012e620000000a00 */
[----:B------:R-:W3:Y:S01]  /*4500*/  LDC.64 R10, c[0x0][0x3b8] ;  /* 0x0000ee00ff0a7b82 */ /* 0x000ee20000000a00 */
[----:B0-----:R-:W-:-:S04]  /*4510*/  IMAD.WIDE.U32 R6, R13, 0x4, R8 ;  /* 0x000000040d067825 */ /* 0x001fc800078e0008 */
[----:B------:R-:W-:-:S04]  /*4520*/  IMAD.WIDE.U32 R8, R15, 0x4, R8 ;  /* 0x000000040f087825 */ /* 0x000fc800078e0008 */
[----:B---3--:R-:W-:-:S04]  /*4530*/  IMAD.WIDE.U32 R12, R13, 0x4, R10 ;  /* 0x000000040d0c7825 */ /* 0x008fc800078e000a */
[----:B------:R-:W-:Y:S01]  /*4540*/  IMAD.WIDE.U32 R10, R15, 0x4, R10 ;  /* 0x000000040f0a7825 */ /* 0x000fe200078e000a */
[----:B--2---:R3:W-:Y:S04]  /*4550*/  STG.E desc[UR14][R6.64], R2 ;  /* 0x0000000206007986 */ /* 0x0047e8000c10190e */
[----:B-1----:R3:W-:Y:S04]  /*4560*/  STG.E desc[UR14][R12.64], R4 ;  /* 0x000000040c007986 */ /* 0x0027e8000c10190e */
[----:B------:R3:W-:Y:S04]  /*4570*/  STG.E desc[UR14][R8.64], R3 ;  /* 0x0000000308007986 */ /* 0x0007e8000c10190e */
[----:B------:R3:W-:Y:S02]  /*4580*/  STG.E desc[UR14][R10.64], R5 ;  /* 0x000000050a007986 */ /* 0x0007e4000c10190e */
.L_x_78:
[----:B------:R-:W-:Y:S05]  /*4590*/  BSYNC.RECONVERGENT B0 ;  /* 0x0000000000007941 */ /* 0x000fea0003800200 */
.L_x_77:
[----:B------:R-:W-:Y:S05]  /*45a0*/  @P1 EXIT ;  /* 0x000000000000194d */ /* 0x000fea0003800000 */
[C---:B------:R-:W-:Y:S01]  /*45b0*/  LEA R30, R22.reuse, R30, 0x2 ;  /* 0x0000001e161e7211 */ /* 0x040fe200078e10ff */
[----:B------:R-:W-:Y:S01]  /*45c0*/  IMAD R29, R22, 0x4, R29 ;  /* 0x00000004161d7824 */ /* 0x000fe200078e021d */
[----:B---3--:R-:W3:Y:S01]  /*45d0*/  LDC.64 R2, c[0x0][0x3b0] ;  /* 0x0000ec00ff027b82 */ /* 0x008ee20000000a00 */
[----:B------:R-:W-:Y:S02]  /*45e0*/  IMAD R23, R23, R0, R22 ;  /* 0x0000000017177224 */ /* 0x000fe400078e0216 */
[----:B0-----:R-:W0:Y:S04]  /*45f0*/  LDS R7, [R30] ;  /* 0x000000001e077984 */ /* 0x001e280000000800 */
[----:B------:R-:W5:Y:S01]  /*4600*/  LDS R29, [R29] ;  /* 0x000000001d1d7984 */ /* 0x000f620000000800 */
[----:B-1--4-:R-:W1:Y:S01]  /*4610*/  LDC.64 R4, c[0x0][0x3b8] ;  /* 0x0000ee00ff047b82 */ /* 0x012e620000000a00 */
[----:B---3--:R-:W-:-:S04]  /*4620*/  IMAD.WIDE.U32 R2, R23, 0x4, R2 ;  /* 0x0000000417027825 */ /* 0x008fc800078e0002 */
[----:B-1----:R-:W-:Y:S01]  /*4630*/  IMAD.WIDE.U32 R4, R23, 0x4, R4 ;  /* 0x0000000417047825 */ /* 0x002fe200078e0004 */
[----:B0-----:R-:W-:Y:S04]  /*4640*/  STG.E desc[UR14][R2.64], R7 ;  /* 0x0000000702007986 */ /* 0x001fe8000c10190e */
[----:B-----5:R-:W-:Y:S01]  /*4650*/  STG.E desc[UR14][R4.64], R29 ;  /* 0x0000001d04007986 */ /* 0x020fe2000c10190e */
[----:B------:R-:W-:Y:S05]  /*4660*/  EXIT ;  /* 0x000000000000794d */ /* 0x000fea0003800000 */
        .weak           $__internal_0_$__cuda_sm3x_div_rn_noftz_f32_slowpath
        .type           $__internal_0_$__cuda_sm3x_div_rn_noftz_f32_slowpath,@function
        .size           $__internal_0_$__cuda_sm3x_div_rn_noftz_f32_slowpath,(.L_x_236 - $__internal_0_$__cuda_sm3x_div_rn_noftz_f32_slowpath)
$__internal_0_$__cuda_sm3x_div_rn_noftz_f32_slowpath:
[----:B------:R-:W-:Y:S01]  /*4670*/  SHF.R.U32.HI R5, RZ, 0x17, R0 ;  /* 0x00000017ff057819 */ /* 0x000fe20000011600 */
[----:B------:R-:W-:Y:S01]  /*4680*/  BSSY.RECONVERGENT B2, `(.L_x_79) ;  /* 0x0000063000027945 */ /* 0x000fe20003800200 */
[----:B------:R-:W-:Y:S02]  /*4690*/  SHF.R.U32.HI R4, RZ, 0x17, R19 ;  /* 0x00000017ff047819 */ /* 0x000fe40000011613 */
[----:B------:R-:W-:Y:S02]  /*46a0*/  LOP3.LUT R5, R5, 0xff, RZ, 0xc0, !PT ;  /* 0x000000ff05057812 */ /* 0x000fe400078ec0ff */
[----:B------:R-:W-:Y:S02]  /*46b0*/  LOP3.LUT R10, R4, 0xff, RZ, 0xc0, !PT ;  /* 0x000000ff040a7812 */ /* 0x000fe400078ec0ff */
[----:B------:R-:W-:Y:S02]  /*46c0*/  IADD3 R9, PT, PT, R5, -0x1, RZ ;  /* 0xffffffff05097810 */ /* 0x000fe40007ffe0ff */
[----:B------:R-:W-:-:S02]  /*46d0*/  IADD3 R11, PT, PT, R10, -0x1, RZ ;  /* 0xffffffff0a0b7810 */ /* 0x000fc40007ffe0ff */
[----:B------:R-:W-:Y:S02]  /*46e0*/  ISETP.GT.U32.AND P2, PT, R9, 0xfd, PT ;  /* 0x000000fd0900780c */ /* 0x000fe40003f44070 */
[----:B------:R-:W-:Y:S02]  /*46f0*/  MOV R4, R0 ;  /* 0x0000000000047202 */ /* 0x000fe40000000f00 */
[----:B------:R-:W-:-:S13]  /*4700*/  ISETP.GT.U32.OR P2, PT, R11, 0xfd, P2 ;  /* 0x000000fd0b00780c */ /* 0x000fda0001744470 */
[----:B------:R-:W-:Y:S01]  /*4710*/  @!P2 IMAD.MOV.U32 R8, RZ, RZ, RZ ;  /* 0x000000ffff08a224 */ /* 0x000fe200078e00ff */
[----:B------:R-:W-:Y:S06]  /*4720*/  @!P2 BRA `(.L_x_80) ;  /* 0x00000000005ca947 */ /* 0x000fec0003800000 */
[----:B------:R-:W-:Y:S02]  /*4730*/  FSETP.GTU.FTZ.AND P2, PT, |R19|, +INF , PT ;  /* 0x7f8000001300780b */ /* 0x000fe40003f5c200 */
[----:B------:R-:W-:-:S04]  /*4740*/  FSETP.GTU.FTZ.AND P3, PT, |R0|, +INF , PT ;  /* 0x7f8000000000780b */ /* 0x000fc80003f7c200 */
[----:B------:R-:W-:-:S13]  /*4750*/  PLOP3.LUT P2, PT, P2, P3, PT, 0xf8, 0x8f ;  /* 0x00000000008f781c */ /* 0x000fda0001747f70 */
[----:B------:R-:W-:Y:S05]  /*4760*/  @P2 BRA `(.L_x_81) ;  /* 0x00000004004c2947 */ /* 0x000fea0003800000 */
[----:B------:R-:W-:-:S13]  /*4770*/  LOP3.LUT P2, RZ, R4, 0x7fffffff, R19, 0xc8, !PT ;  /* 0x7fffffff04ff7812 */ /* 0x000fda000784c813 */
[----:B------:R-:W-:Y:S05]  /*4780*/  @!P2 BRA `(.L_x_82) ;  /* 0x00000004003ca947 */ /* 0x000fea0003800000 */
[C---:B------:R-:W-:Y:S02]  /*4790*/  FSETP.NEU.FTZ.AND P4, PT, |R19|.reuse, +INF , PT ;  /* 0x7f8000001300780b */ /* 0x040fe40003f9d200 */
[----:B------:R-:W-:Y:S02]  /*47a0*/  FSETP.NEU.FTZ.AND P3, PT, |R0|, +INF , PT ;  /* 0x7f8000000000780b */ /* 0x000fe40003f7d200 */
[----:B------:R-:W-:-:S11]  /*47b0*/  FSETP.NEU.FTZ.AND P2, PT, |R19|, +INF , PT ;  /* 0x7f8000001300780b */ /* 0x000fd60003f5d200 */
[----:B------:R-:W-:Y:S05]  /*47c0*/  @!P3 BRA !P4, `(.L_x_82) ;  /* 0x00000004002cb947 */ /* 0x000fea0006000000 */
[----:B------:R-:W-:-:S04]  /*47d0*/  LOP3.LUT P4, RZ, R19, 0x7fffffff, RZ, 0xc0, !PT ;  /* 0x7fffffff13ff7812 */ /* 0x000fc8000788c0ff */
[----:B------:R-:W-:-:S13]  /*47e0*/  PLOP3.LUT P3, PT, P3, P4, PT, 0x2f, 0xf2 ;  /* 0x0000000000f2781c */ /* 0x000fda0001f68577 */
[----:B------:R-:W-:Y:S05]  /*47f0*/  @P3 BRA `(.L_x_83) ;  /* 0x0000000400183947 */ /* 0x000fea0003800000 */
[----:B------:R-:W-:-:S04]  /*4800*/  LOP3.LUT P3, RZ, R4, 0x7fffffff, RZ, 0xc0, !PT ;  /* 0x7fffffff04ff7812 */ /* 0x000fc8000786c0ff */
[----:B------:R-:W-:-:S13]  /*4810*/  PLOP3.LUT P2, PT, P2, P3, PT, 0x2f, 0xf2 ;  /* 0x0000000000f2781c */ /* 0x000fda0001746577 */
[----:B------:R-:W-:Y:S05]  /*4820*/  @P2 BRA `(.L_x_84) ;  /* 0x0000000400002947 */ /* 0x000fea0003800000 */
[----:B------:R-:W-:Y:S02]  /*4830*/  ISETP.GE.AND P2, PT, R11, RZ, PT ;  /* 0x000000ff0b00720c */ /* 0x000fe40003f46270 */
[----:B------:R-:W-:-:S11]  /*4840*/  ISETP.GE.AND P3, PT, R9, RZ, PT ;  /* 0x000000ff0900720c */ /* 0x000fd60003f66270 */
[----:B------:R-:W-:Y:S01]  /*4850*/  @P2 MOV R8, RZ ;  /* 0x000000ff00082202 */ /* 0x000fe20000000f00 */
[----:B------:R-:W-:Y:S01]  /*4860*/  @!P2 FFMA R19, R19, 1.84467440737095516160e+19, RZ ;  /* 0x5f8000001313a823 */ /* 0x000fe200000000ff */
[----:B------:R-:W-:Y:S01]  /*4870*/  @!P2 MOV R8, 0xffffffc0 ;  /* 0xffffffc00008a802 */ /* 0x000fe20000000f00 */
[----:B------:R-:W-:-:S03]  /*4880*/  @!P3 FFMA R4, R0, 1.84467440737095516160e+19, RZ ;  /* 0x5f8000000004b823 */ /* 0x000fc600000000ff */
[----:B------:R-:W-:-:S07]  /*4890*/  @!P3 IADD3 R8, PT, PT, R8, 0x40, RZ ;  /* 0x000000400808b810 */ /* 0x000fce0007ffe0ff */
.L_x_80:
[----:B------:R-:W-:Y:S01]  /*48a0*/  LEA R9, R5, 0xc0800000, 0x17 ;  /* 0xc080000005097811 */ /* 0x000fe200078eb8ff */
[----:B------:R-:W-:Y:S01]  /*48b0*/  BSSY.RECONVERGENT B3, `(.L_x_85) ;  /* 0x0000036000037945 */ /* 0x000fe20003800200 */
[----:B------:R-:W-:-:S03]  /*48c0*/  IADD3 R10, PT, PT, R10, -0x7f, RZ ;  /* 0xffffff810a0a7810 */ /* 0x000fc60007ffe0ff */
[----:B------:R-:W-:Y:S02]  /*48d0*/  IMAD.IADD R13, R4, 0x1, -R9 ;  /* 0x00000001040d7824 */ /* 0x000fe400078e0a09 */
[C---:B------:R-:W-:Y:S02]  /*48e0*/  IMAD R4, R10.reuse, -0x800000, R19 ;  /* 0xff8000000a047824 */ /* 0x040fe400078e0213 */
[----:B------:R0:W1:Y:S01]  /*48f0*/  MUFU.RCP R9, R13 ;  /* 0x0000000d00097308 */ /* 0x0000620000001000 */
[----:B------:R-:W-:Y:S01]  /*4900*/  FADD.FTZ R11, -R13, -RZ ;  /* 0x800000ff0d0b7221 */ /* 0x000fe20000010100 */
[----:B0-----:R-:W-:-:S04]  /*4910*/  IADD3 R13, PT, PT, R10, 0x7f, -R5 ;  /* 0x0000007f0a0d7810 */ /* 0x001fc80007ffe805 */
[----:B------:R-:W-:Y:S01]  /*4920*/  IADD3 R13, PT, PT, R13, R8, RZ ;  /* 0x000000080d0d7210 */ /* 0x000fe20007ffe0ff */
[----:B-1----:R-:W-:-:S04]  /*4930*/  FFMA R12, R9, R11, 1 ;  /* 0x3f800000090c7423 */ /* 0x002fc8000000000b */
[----:B------:R-:W-:-:S04]  /*4940*/  FFMA R9, R9, R12, R9 ;  /* 0x0000000c09097223 */ /* 0x000fc80000000009 */
[----:B------:R-:W-:-:S04]  /*4950*/  FFMA R12, R4, R9, RZ ;  /* 0x00000009040c7223 */ /* 0x000fc800000000ff */
[----:B------:R-:W-:-:S04]  /*4960*/  FFMA R14, R11, R12, R4 ;  /* 0x0000000c0b0e7223 */ /* 0x000fc80000000004 */
[----:B------:R-:W-:-:S04]  /*4970*/  FFMA R12, R9, R14, R12 ;  /* 0x0000000e090c7223 */ /* 0x000fc8000000000c */
[----:B------:R-:W-:-:S04]  /*4980*/  FFMA R11, R11, R12, R4 ;  /* 0x0000000c0b0b7223 */ /* 0x000fc80000000004 */
[----:B------:R-:W-:-:S05]  /*4990*/  FFMA R4, R9, R11, R12 ;  /* 0x0000000b09047223 */ /* 0x000fca000000000c */
[----:B------:R-:W-:-:S04]  /*49a0*/  SHF.R.U32.HI R5, RZ, 0x17, R4 ;  /* 0x00000017ff057819 */ /* 0x000fc80000011604 */
[----:B------:R-:W-:-:S04]  /*49b0*/  LOP3.LUT R5, R5, 0xff, RZ, 0xc0, !PT ;  /* 0x000000ff05057812 */ /* 0x000fc800078ec0ff */
[----:B------:R-:W-:-:S05]  /*49c0*/  IADD3 R10, PT, PT, R5, R13, RZ ;  /* 0x0000000d050a7210 */ /* 0x000fca0007ffe0ff */
[----:B------:R-:W-:-:S05]  /*49d0*/  VIADD R5, R10, 0xffffffff ;  /* 0xffffffff0a057836 */ /* 0x000fca0000000000 */
[----:B------:R-:W-:-:S13]  /*49e0*/  ISETP.GE.U32.AND P2, PT, R5, 0xfe, PT ;  /* 0x000000fe0500780c */ /* 0x000fda0003f46070 */
[----:B------:R-:W-:Y:S05]  /*49f0*/  @!P2 BRA `(.L_x_86) ;  /* 0x000000000080a947 */ /* 0x000fea0003800000 */
[----:B------:R-:W-:-:S13]  /*4a00*/  ISETP.GT.AND P2, PT, R10, 0xfe, PT ;  /* 0x000000fe0a00780c */ /* 0x000fda0003f44270 */
[----:B------:R-:W-:Y:S05]  /*4a10*/  @P2 BRA `(.L_x_87) ;  /* 0x00000000006c2947 */ /* 0x000fea0003800000 */
[----:B------:R-:W-:-:S13]  /*4a20*/  ISETP.GE.AND P2, PT, R10, 0x1, PT ;  /* 0x000000010a00780c */ /* 0x000fda0003f46270 */
[----:B------:R-:W-:Y:S05]  /*4a30*/  @P2 BRA `(.L_x_88) ;  /* 0x0000000000742947 */ /* 0x000fea0003800000 */
[----:B------:R-:W-:Y:S02]  /*4a40*/  ISETP.GE.AND P2, PT, R10, -0x18, PT ;  /* 0xffffffe80a00780c */ /* 0x000fe40003f46270 */
[----:B------:R-:W-:-:S11]  /*4a50*/  LOP3.LUT R4, R4, 0x80000000, RZ, 0xc0, !PT ;  /* 0x8000000004047812 */ /* 0x000fd600078ec0ff */
[----:B------:R-:W-:Y:S05]  /*4a60*/  @!P2 BRA `(.L_x_88) ;  /* 0x000000000068a947 */ /* 0x000fea0003800000 */
[-CC-:B------:R-:W-:Y:S01]  /*4a70*/  FFMA.RZ R5, R9, R11.reuse, R12.reuse ;  /* 0x0000000b09057223 */ /* 0x180fe2000000c00c */
[C---:B------:R-:W-:Y:S02]  /*4a80*/  ISETP.NE.AND P4, PT, R10.reuse, RZ, PT ;  /* 0x000000ff0a00720c */ /* 0x040fe40003f85270 */
[C---:B------:R-:W-:Y:S02]  /*4a90*/  ISETP.NE.AND P3, PT, R10.reuse, RZ, PT ;  /* 0x000000ff0a00720c */ /* 0x040fe40003f65270 */
[----:B------:R-:W-:Y:S01]  /*4aa0*/  LOP3.LUT R8, R5, 0x7fffff, RZ, 0xc0, !PT ;  /* 0x007fffff05087812 */ /* 0x000fe200078ec0ff */
[CCC-:B------:R-:W-:Y:S01]  /*4ab0*/  FFMA.RP R5, R9.reuse, R11.reuse, R12.reuse ;  /* 0x0000000b09057223 */ /* 0x1c0fe2000000800c */
[----:B------:R-:W-:Y:S01]  /*4ac0*/  FFMA.RM R12, R9, R11, R12 ;  /* 0x0000000b090c7223 */ /* 0x000fe2000000400c */
[----:B------:R-:W-:Y:S02]  /*4ad0*/  IADD3 R9, PT, PT, R10, 0x20, RZ ;  /* 0x000000200a097810 */ /* 0x000fe40007ffe0ff */
[----:B------:R-:W-:-:S02]  /*4ae0*/  LOP3.LUT R8, R8, 0x800000, RZ, 0xfc, !PT ;  /* 0x0080000008087812 */ /* 0x000fc400078efcff */
[----:B------:R-:W-:Y:S02]  /*4af0*/  IADD3 R10, PT, PT, -R10, RZ, RZ ;  /* 0x000000ff0a0a7210 */ /* 0x000fe40007ffe1ff */
[----:B------:R-:W-:Y:S02]  /*4b00*/  SHF.L.U32 R9, R8, R9, RZ ;  /* 0x0000000908097219 */ /* 0x000fe400000006ff */
[----:B------:R-:W-:Y:S02]  /*4b10*/  FSETP.NEU.FTZ.AND P2, PT, R5, R12, PT ;  /* 0x0000000c0500720b */ /* 0x000fe40003f5d000 */
[----:B------:R-:W-:Y:S02]  /*4b20*/  SEL R5, R10, RZ, P4 ;  /* 0x000000ff0a057207 */ /* 0x000fe40002000000 */
[----:B------:R-:W-:Y:S02]  /*4b30*/  ISETP.NE.AND P3, PT, R9, RZ, P3 ;  /* 0x000000ff0900720c */ /* 0x000fe40001f65270 */
[----:B------:R-:W-:-:S02]  /*4b40*/  SHF.R.U32.HI R5, RZ, R5, R8 ;  /* 0x00000005ff057219 */ /* 0x000fc40000011608 */
[----:B------:R-:W-:Y:S02]  /*4b50*/  PLOP3.LUT P2, PT, P2, P3, PT, 0xf8, 0x8f ;  /* 0x00000000008f781c */ /* 0x000fe40001747f70 */
[----:B------:R-:W-:Y:S02]  /*4b60*/  SHF.R.U32.HI R9, RZ, 0x1, R5 ;  /* 0x00000001ff097819 */ /* 0x000fe40000011605 */
[----:B------:R-:W-:-:S04]  /*4b70*/  SEL R8, RZ, 0x1, !P2 ;  /* 0x00000001ff087807 */ /* 0x000fc80005000000 */
[----:B------:R-:W-:-:S04]  /*4b80*/  LOP3.LUT R8, R8, 0x1, R9, 0xf8, !PT ;  /* 0x0000000108087812 */ /* 0x000fc800078ef809 */
[----:B------:R-:W-:-:S04]  /*4b90*/  LOP3.LUT R8, R8, R5, RZ, 0xc0, !PT ;  /* 0x0000000508087212 */ /* 0x000fc800078ec0ff */
[----:B------:R-:W-:-:S04]  /*4ba0*/  IADD3 R9, PT, PT, R9, R8, RZ ;  /* 0x0000000809097210 */ /* 0x000fc80007ffe0ff */
[----:B------:R-:W-:Y:S01]  /*4bb0*/  LOP3.LUT R4, R9, R4, RZ, 0xfc, !PT ;  /* 0x0000000409047212 */ /* 0x000fe200078efcff */
[----:B------:R-:W-:Y:S06]  /*4bc0*/  BRA `(.L_x_88) ;  /* 0x0000000000107947 */ /* 0x000fec0003800000 */
.L_x_87:
[----:B------:R-:W-:-:S04]  /*4bd0*/  LOP3.LUT R4, R4, 0x80000000, RZ, 0xc0, !PT ;  /* 0x8000000004047812 */ /* 0x000fc800078ec0ff */
[----:B------:R-:W-:Y:S01]  /*4be0*/  LOP3.LUT R4, R4, 0x7f800000, RZ, 0xfc, !PT ;  /* 0x7f80000004047812 */ /* 0x000fe200078efcff */
[----:B------:R-:W-:Y:S06]  /*4bf0*/  BRA `(.L_x_88) ;  /* 0x0000000000047947 */ /* 0x000fec0003800000 */
.L_x_86:
[----:B------:R-:W-:-:S07]  /*4c00*/  IMAD R4, R13, 0x800000, R4 ;  /* 0x008000000d047824 */ /* 0x000fce00078e0204 */
.L_x_88:
[----:B------:R-:W-:Y:S05]  /*4c10*/  BSYNC.RECONVERGENT B3 ;  /* 0x0000000000037941 */ /* 0x000fea0003800200 */
.L_x_85:
[----:B------:R-:W-:Y:S05]  /*4c20*/  BRA `(.L_x_89) ;  /* 0x0000000000207947 */ /* 0x000fea0003800000 */
.L_x_84:
[----:B------:R-:W-:-:S04]  /*4c30*/  LOP3.LUT R4, R4, 0x80000000, R19, 0x48, !PT ;  /* 0x8000000004047812 */ /* 0x000fc800078e4813 */
[----:B------:R-:W-:Y:S01]  /*4c40*/  LOP3.LUT R4, R4, 0x7f800000, RZ, 0xfc, !PT ;  /* 0x7f80000004047812 */ /* 0x000fe200078efcff */
[----:B------:R-:W-:Y:S06]  /*4c50*/  BRA `(.L_x_89) ;  /* 0x0000000000147947 */ /* 0x000fec0003800000 */
.L_x_83:
[----:B------:R-:W-:Y:S01]  /*4c60*/  LOP3.LUT R4, R4, 0x80000000, R19, 0x48, !PT ;  /* 0x8000000004047812 */ /* 0x000fe200078e4813 */
[----:B------:R-:W-:Y:S06]  /*4c70*/  BRA `(.L_x_89) ;  /* 0x00000000000c7947 */ /* 0x000fec0003800000 */
.L_x_82:
[----:B------:R-:W0:Y:S01]  /*4c80*/  MUFU.RSQ R4, -QNAN ;  /* 0xffc0000000047908 */ /* 0x000e220000001400 */
[----:B------:R-:W-:Y:S05]  /*4c90*/  BRA `(.L_x_89) ;  /* 0x0000000000047947 */ /* 0x000fea0003800000 */
.L_x_81:
[----:B------:R-:W-:-:S07]  /*4ca0*/  FADD.FTZ R4, R19, R0 ;  /* 0x0000000013047221 */ /* 0x000fce0000010000 */
.L_x_89:
[----:B------:R-:W-:Y:S05]  /*4cb0*/  BSYNC.RECONVERGENT B2 ;  /* 0x0000000000027941 */ /* 0x000fea0003800200 */
.L_x_79:
[----:B------:R-:W-:Y:S01]  /*4cc0*/  HFMA2 R5, -RZ, RZ, 0, 0 ;  /* 0x00000000ff057431 */ /* 0x000fe200000001ff */
[----:B0-----:R-:W-:Y:S02]  /*4cd0*/  MOV R8, R4 ;  /* 0x0000000400087202 */ /* 0x001fe40000000f00 */
[----:B------:R-:W-:-:S04]  /*4ce0*/  MOV R4, R7 ;  /* 0x0000000700047202 */ /* 0x000fc80000000f00 */
[----:B------:R-:W-:Y:S05]  /*4cf0*/  RET.REL.NODEC R4 `(_Z24flash_attention_backwardPfS_S_S_S_S_S_S_S_S_S_iiiifii) ;  /* 0xffffffb004c07950 */ /* 0x000fea0003c3ffff */
.L_x_90:
        /* <DEDUP_REMOVED lines=16> */
.L_x_236:


//--------------------- .text._Z6rowsumPfS_S_iiii --------------------------
	.section	.text._Z6rowsumPfS_S_iiii,"ax",@progbits
	.align	128
        .global         _Z6rowsumPfS_S_iiii
        .type           _Z6rowsumPfS_S_iiii,@function
        .size           _Z6rowsumPfS_S_iiii,(.L_x_242 - _Z6rowsumPfS_S_iiii)
        .other          _Z6rowsumPfS_S_iiii,@"STO_CUDA_ENTRY STV_DEFAULT"
_Z6rowsumPfS_S_iiii:
.text._Z6rowsumPfS_S_iiii:
[----:B------:R-:W-:Y:S08]  /*0000*/  LDC R1, c[0x0][0x37c] ;  /* 0x0000df00ff017b82 */ /* 0x000ff00000000800 */
[----:B------:R-:W0:Y:S08]  /*0010*/  LDC R7, c[0x0][0x3a4] ;  /* 0x0000e900ff077b82 */ /* 0x000e300000000800 */
[----:B------:R-:W1:Y:S01]  /*0020*/  S2UR UR4, SR_CTAID.X ;  /* 0x00000000000479c3 */ /* 0x000e620000002500 */
[----:B0-----:R-:W0:Y:S01]  /*0030*/  I2F.U32.RP R0, R7 ;  /* 0x0000000700007306 */ /* 0x001e220000209000 */
[----:B------:R-:W-:-:S07]  /*0040*/  ISETP.NE.U32.AND P1, PT, R7, RZ, PT ;  /* 0x000000ff0700720c */ /* 0x000fce0003f25070 */
[----:B0-----:R-:W0:Y:S02]  /*0050*/  MUFU.RCP R0, R0 ;  /* 0x0000000000007308 */ /* 0x001e240000001000 */
[----:B0-----:R-:W-:-:S06]  /*0060*/  IADD3 R2, PT, PT, R0, 0xffffffe, RZ ;  /* 0x0ffffffe00027810 */ /* 0x001fcc0007ffe0ff */
[----:B------:R0:W2:Y:S02]  /*0070*/  F2I.FTZ.U32.TRUNC.NTZ R3, R2 ;  /* 0x0000000200037305 */ /* 0x0000a4000021f000 */
[----:B0-----:R-:W-:Y:S01]  /*0080*/  HFMA2 R2, -RZ, RZ, 0, 0 ;  /* 0x00000000ff027431 */ /* 0x001fe200000001ff */
[----:B--2---:R-:W-:-:S05]  /*0090*/  IADD3 R4, PT, PT, RZ, -R3, RZ ;  /* 0x80000003ff047210 */ /* 0x004fca0007ffe0ff */
[----:B------:R-:W-:-:S04]  /*00a0*/  IMAD R5, R4, R7, RZ ;  /* 0x0000000704057224 */ /* 0x000fc800078e02ff */
[----:B------:R-:W-:-:S06]  /*00b0*/  IMAD.HI.U32 R3, R3, R5, R2 ;  /* 0x0000000503037227 */ /* 0x000fcc00078e0002 */
[----:B-1----:R-:W-:Y:S02]  /*00c0*/  IMAD.HI.U32 R5, R3, UR4, RZ ;  /* 0x0000000403057c27 */ /* 0x002fe4000f8e00ff */
[----:B------:R-:W0:Y:S03]  /*00d0*/  S2R R3, SR_TID.X ;  /* 0x0000000000037919 */ /* 0x000e260000002100 */
[----:B------:R-:W-:-:S05]  /*00e0*/  IADD3 R4, PT, PT, -R5, RZ, RZ ;  /* 0x000000ff05047210 */ /* 0x000fca0007ffe1ff */
[----:B------:R-:W-:Y:S02]  /*00f0*/  IMAD R0, R7, R4, UR4 ;  /* 0x0000000407007e24 */ /* 0x000fe4000f8e0204 */
[----:B------:R-:W1:Y:S03]  /*0100*/  S2R R4, SR_TID.Y ;  /* 0x0000000000047919 */ /* 0x000e660000002200 */
[----:B------:R-:W-:-:S13]  /*0110*/  ISETP.GE.U32.AND P0, PT, R0, R7, PT ;  /* 0x000000070000720c */ /* 0x000fda0003f06070 */
[-C--:B------:R-:W-:Y:S02]  /*0120*/  @P0 IADD3 R0, PT, PT, R0, -R7.reuse, RZ ;  /* 0x8000000700000210 */ /* 0x080fe40007ffe0ff */
[----:B------:R-:W-:Y:S02]  /*0130*/  @P0 IADD3 R5, PT, PT, R5, 0x1, RZ ;  /* 0x0000000105050810 */ /* 0x000fe40007ffe0ff */
[----:B------:R-:W-:Y:S02]  /*0140*/  ISETP.GE.U32.AND P2, PT, R0, R7, PT ;  /* 0x000000070000720c */ /* 0x000fe40003f46070 */
[----:B-1----:R-:W-:-:S11]  /*0150*/  ISETP.NE.AND P0, PT, R4, RZ, PT ;  /* 0x000000ff0400720c */ /* 0x002fd60003f05270 */
[----:B------:R-:W-:Y:S02]  /*0160*/  @P2 IADD3 R5, PT, PT, R5, 0x1, RZ ;  /* 0x0000000105052810 */ /* 0x000fe40007ffe0ff */
[----:B0-----:R-:W-:Y:S02]  /*0170*/  ISETP.GT.U32.OR P0, PT, R3, 0x3, P0 ;  /* 0x000000030300780c */ /* 0x001fe40000704470 */
[----:B------:R-:W-:-:S04]  /*0180*/  @!P1 LOP3.LUT R5, RZ, R7, RZ, 0x33, !PT ;  /* 0x00000007ff059212 */ /* 0x000fc800078e33ff */
[----:B------:R-:W-:-:S05]  /*0190*/  IADD3 R0, PT, PT, -R5, RZ, RZ ;  /* 0x000000ff05007210 */ /* 0x000fca0007ffe1ff */
[----:B------:R-:W-:Y:S02]  /*01a0*/  IMAD R0, R7, R0, UR4 ;  /* 0x0000000407007e24 */ /* 0x000fe4000f8e0200 */
[----:B------:R-:W-:Y:S05]  /*01b0*/  @P0 EXIT ;  /* 0x000000000000094d */ /* 0x000fea0003800000 */
[----:B------:R-:W0:Y:S01]  /*01c0*/  LDCU UR4, c[0x0][0x39c] ;  /* 0x00007380ff0477ac */ /* 0x000e220008000800 */
[----:B------:R-:W-:-:S04]  /*01d0*/  LEA R4, R0, R3, 0x2 ;  /* 0x0000000300047211 */ /* 0x000fc800078e10ff */
[----:B0-----:R-:W-:-:S13]  /*01e0*/  ISETP.GE.U32.AND P0, PT, R4, UR4, PT ;  /* 0x0000000404007c0c */ /* 0x001fda000bf06070 */
[----:B------:R-:W-:Y:S05]  /*01f0*/  @P0 EXIT ;  /* 0x000000000000094d */ /* 0x000fea0003800000 */
[----:B------:R-:W0:Y:S01]  /*0200*/  LDC R0, c[0x0][0x3a0] ;  /* 0x0000e800ff007b82 */ /* 0x000e220000000800 */
[----:B------:R-:W1:Y:S01]  /*0210*/  LDCU.64 UR6, c[0x0][0x358] ;  /* 0x00006b00ff0677ac */ /* 0x000e620008000a00 */
[----:B------:R-:W-:-:S06]  /*0220*/  IMAD R5, R5, UR4, R4 ;  /* 0x0000000405057c24 */ /* 0x000fcc000f8e0204 */
[----:B------:R-:W2:Y:S01]  /*0230*/  LDC.64 R2, c[0x0][0x390] ;  /* 0x0000e400ff027b82 */ /* 0x000ea20000000a00 */
[----:B0-----:R-:W-:Y:S01]  /*0240*/  ISETP.GE.AND P0, PT, R0, 0x1, PT ;  /* 0x000000010000780c */ /* 0x001fe20003f06270 */
[----:B--2---:R-:W-:-:S05]  /*0250*/  IMAD.WIDE.U32 R2, R5, 0x4, R2 ;  /* 0x0000000405027825 */ /* 0x004fca00078e0002 */
[----:B-1----:R0:W-:Y:S07]  /*0260*/  STG.E desc[UR6][R2.64], RZ ;  /* 0x000000ff02007986 */ /* 0x0021ee000c101906 */
[----:B------:R-:W-:Y:S05]  /*0270*/  @!P0 EXIT ;  /* 0x000000000000894d */ /* 0x000fea0003800000 */
[C---:B------:R-:W-:Y:S01]  /*0280*/  ISETP.GE.U32.AND P0, PT, R0.reuse, 0x10, PT ;  /* 0x000000100000780c */ /* 0x040fe20003f06070 */
[----:B------:R-:W-:Y:S01]  /*0290*/  HFMA2 R13, -RZ, RZ, 0, 0 ;  /* 0x00000000ff0d7431 */ /* 0x000fe200000001ff */
[----:B------:R-:W-:Y:S02]  /*02a0*/  LOP3.LUT R20, R0, 0xf, RZ, 0xc0, !PT ;  /* 0x0000000f00147812 */ /* 0x000fe400078ec0ff */
[----:B------:R-:W-:Y:S02]  /*02b0*/  MOV R4, RZ ;  /* 0x000000ff00047202 */ /* 0x000fe40000000f00 */
[----:B------:R-:W-:-:S07]  /*02c0*/  ISETP.NE.AND P1, PT, R20, RZ, PT ;  /* 0x000000ff1400720c */ /* 0x000fce0003f25270 */
[----:B------:R-:W-:Y:S06]  /*02d0*/  @!P0 BRA `(.L_x_91) ;  /* 0x0000000400e88947 */ /* 0x000fec0003800000 */
[----:B------:R-:W-:Y:S01]  /*02e0*/  LOP3.LUT R4, R0, 0x7ffffff0, RZ, 0xc0, !PT ;  /* 0x7ffffff000047812 */ /* 0x000fe200078ec0ff */
[----:B------:R-:W-:Y:S01]  /*02f0*/  UMOV UR4, URZ ;  /* 0x000000ff00047c82 */ /* 0x000fe20008000000 */
[----:B------:R-:W-:Y:S02]  /*0300*/  MOV R13, RZ ;  /* 0x000000ff000d7202 */ /* 0x000fe40000000f00 */
[----:B------:R-:W-:-:S07]  /*0310*/  IADD3 R10, PT, PT, -R4, RZ, RZ ;  /* 0x000000ff040a7210 */ /* 0x000fce0007ffe1ff */
.L_x_92:
[----:B-1----:R-:W1:Y:S01]  /*0320*/  LDC.64 R8, c[0x0][0x380] ;  /* 0x0000e000ff087b82 */ /* 0x002e620000000a00 */
[----:B------:R-:W-:-:S07]  /*0330*/  IMAD R11, R5, R0, UR4 ;  /* 0x00000004050b7e24 */ /* 0x000fce000f8e0200 */
[----:B------:R-:W2:Y:S01]  /*0340*/  LDC.64 R6, c[0x0][0x388] ;  /* 0x0000e200ff067b82 */ /* 0x000ea20000000a00 */
[----:B-1----:R-:W-:-:S06]  /*0350*/  IMAD.WIDE.U32 R14, R11, 0x4, R8 ;  /* 0x000000040b0e7825 */ /* 0x002fcc00078e0008 */
[----:B------:R-:W3:Y:S01]  /*0360*/  LDG.E R14, desc[UR6][R14.64] ;  /* 0x000000060e0e7981 */ /* 0x000ee2000c1e1900 */
[----:B--2---:R-:W-:-:S06]  /*0370*/  IMAD.WIDE.U32 R16, R11, 0x4, R6 ;  /* 0x000000040b107825 */ /* 0x004fcc00078e0006 */
[----:B------:R-:W3:Y:S01]  /*0380*/  LDG.E R16, desc[UR6][R16.64] ;  /* 0x0000000610107981 */ /* 0x000ee2000c1e1900 */
[----:B------:R-:W-:Y:S01]  /*0390*/  IADD3 R19, PT, PT, R11, 0x1, RZ ;  /* 0x000000010b137810 */ /* 0x000fe20007ffe0ff */
[----:B---3--:R-:W-:-:S04]  /*03a0*/  FFMA R21, R14, R16, R13 ;  /* 0x000000100e157223 */ /* 0x008fc8000000000d */
[----:B------:R-:W-:-:S04]  /*03b0*/  IMAD.WIDE.U32 R12, R19, 0x4, R8 ;  /* 0x00000004130c7825 */ /* 0x000fc800078e0008 */
[----:B------:R-:W-:Y:S01]  /*03c0*/  IMAD.WIDE.U32 R18, R19, 0x4, R6 ;  /* 0x0000000413127825 */ /* 0x000fe200078e0006 */
[----:B------:R1:W-:Y:S04]  /*03d0*/  STG.E desc[UR6][R2.64], R21 ;  /* 0x0000001502007986 */ /* 0x0003e8000c101906 */
[----:B------:R-:W2:Y:S04]  /*03e0*/  LDG.E R12, desc[UR6][R12.64] ;  /* 0x000000060c0c7981 */ /* 0x000ea8000c1e1900 */
[----:B------:R-:W2:Y:S01]  /*03f0*/  LDG.E R18, desc[UR6][R18.64] ;  /* 0x0000000612127981 */ /* 0x000ea2000c1e1900 */
[----:B------:R-:W-:-:S05]  /*0400*/  IADD3 R25, PT, PT, R11, 0x2, RZ ;  /* 0x000000020b197810 */ /* 0x000fca0007ffe0ff */
[----:B------:R-:W-:-:S04]  /*0410*/  IMAD.WIDE.U32 R14, R25, 0x4, R8 ;  /* 0x00000004190e7825 */ /* 0x000fc800078e0008 */
[----:B------:R-:W-:-:S04]  /*0420*/  IMAD.WIDE.U32 R16, R25, 0x4, R6 ;  /* 0x0000000419107825 */ /* 0x000fc800078e0006 */
[----:B--2---:R-:W-:-:S05]  /*0430*/  FFMA R23, R12, R18, R21 ;  /* 0x000000120c177223 */ /* 0x004fca0000000015 */
[----:B------:R2:W-:Y:S04]  /*0440*/  STG.E desc[UR6][R2.64], R23 ;  /* 0x0000001702007986 */ /* 0x0005e8000c101906 */
[----:B------:R-:W1:Y:S04]  /*0450*/  LDG.E R14, desc[UR6][R14.64] ;  /* 0x000000060e0e7981 */ /* 0x000e68000c1e1900 */
[----:B------:R-:W1:Y:S01]  /*0460*/  LDG.E R16, desc[UR6][R16.64] ;  /* 0x0000000610107981 */ /* 0x000e62000c1e1900 */
[----:B------:R-:W-:-:S05]  /*0470*/  IADD3 R25, PT, PT, R11, 0x3, RZ ;  /* 0x000000030b197810 */ /* 0x000fca0007ffe0ff */
[----:B------:R-:W-:-:S04]  /*0480*/  IMAD.WIDE.U32 R12, R25, 0x4, R8 ;  /* 0x00000004190c7825 */ /* 0x000fc800078e0008 */
[----:B------:R-:W-:-:S04]  /*0490*/  IMAD.WIDE.U32 R18, R25, 0x4, R6 ;  /* 0x0000000419127825 */ /* 0x000fc800078e0006 */
[----:B-1----:R-:W-:-:S05]  /*04a0*/  FFMA R21, R14, R16, R23 ;  /* 0x000000100e157223 */ /* 0x002fca0000000017 */
        /* <DEDUP_REMOVED lines=87> */
[----:B------:R-:W-:-:S04]  /*0a20*/  IADD3 R10, PT, PT, R10, 0x10, RZ ;  /* 0x000000100a0a7810 */ /* 0x000fc80007ffe0ff */
[----:B------:R-:W-:Y:S01]  /*0a30*/  ISETP.NE.AND P0, PT, R10, RZ, PT ;  /* 0x000000ff0a00720c */ /* 0x000fe20003f05270 */
[----:B------:R-:W-:Y:S01]  /*0a40*/  UIADD3 UR4, UPT, UPT, UR4, 0x10, URZ ;  /* 0x0000001004047890 */ /* 0x000fe2000fffe0ff */
[----:B--2---:R-:W-:-:S05]  /*0a50*/  FFMA R13, R8, R6, R11 ;  /* 0x00000006080d7223 */ /* 0x004fca000000000b */
[----:B------:R1:W-:Y:S06]  /*0a60*/  STG.E desc[UR6][R2.64], R13 ;  /* 0x0000000d02007986 */ /* 0x0003ec000c101906 */
[----:B------:R-:W-:Y:S05]  /*0a70*/  @P0 BRA `(.L_x_92) ;  /* 0xfffffff800280947 */ /* 0x000fea000383ffff */
.L_x_91:
[----:B------:R-:W-:Y:S05]  /*0a80*/  @!P1 EXIT ;  /* 0x000000000000994d */ /* 0x000fea0003800000 */
[----:B------:R-:W-:Y:S02]  /*0a90*/  ISETP.GE.U32.AND P0, PT, R20, 0x8, PT ;  /* 0x000000081400780c */ /* 0x000fe40003f06070 */
[----:B-1----:R-:W-:-:S04]  /*0aa0*/  LOP3.LUT R21, R0, 0x7, RZ, 0xc0, !PT ;  /* 0x0000000700157812 */ /* 0x002fc800078ec0ff */
[----:B------:R-:W-:-:S07]  /*0ab0*/  ISETP.NE.AND P1, PT, R21, RZ, PT ;  /* 0x000000ff1500720c */ /* 0x000fce0003f25270 */
[----:B------:R-:W-:Y:S06]  /*0ac0*/  @!P0 BRA `(.L_x_93) ;  /* 0x0000000000ec8947 */ /* 0x000fec0003800000 */
[----:B------:R-:W1:Y:S01]  /*0ad0*/  LDC.64 R8, c[0x0][0x380] ;  /* 0x0000e000ff087b82 */ /* 0x000e620000000a00 */
[----:B------:R-:W-:-:S07]  /*0ae0*/  IMAD R11, R5, R0, R4 ;  /* 0x00000000050b7224 */ /* 0x000fce00078e0204 */
        /* <DEDUP_REMOVED lines=54> */
[----:B------:R-:W-:Y:S01]  /*0e50*/  IADD3 R4, PT, PT, R4, 0x8, RZ ;  /* 0x0000000804047810 */ /* 0x000fe20007ffe0ff */
[----:B--2---:R-:W-:-:S05]  /*0e60*/  FFMA R13, R8, R6, R11 ;  /* 0x00000006080d7223 */ /* 0x004fca000000000b */
[----:B------:R1:W-:Y:S02]  /*0e70*/  STG.E desc[UR6][R2.64], R13 ;  /* 0x0000000d02007986 */ /* 0x0003e4000c101906 */
.L_x_93:
[----:B------:R-:W-:Y:S05]  /*0e80*/  @!P1 EXIT ;  /* 0x000000000000994d */ /* 0x000fea0003800000 */
[----:B------:R-:W-:Y:S02]  /*0e90*/  ISETP.GE.U32.AND P0, PT, R21, 0x4, PT ;  /* 0x000000041500780c */ /* 0x000fe40003f06070 */
[----:B------:R-:W-:-:S04]  /*0ea0*/  LOP3.LUT R10, R0, 0x3, RZ, 0xc0, !PT ;  /* 0x00000003000a7812 */ /* 0x000fc800078ec0ff */
[----:B------:R-:W-:-:S07]  /*0eb0*/  ISETP.NE.AND P1, PT, R10, RZ, PT ;  /* 0x000000ff0a00720c */ /* 0x000fce0003f25270 */
[----:B------:R-:W-:Y:S06]  /*0ec0*/  @!P0 BRA `(.L_x_94) ;  /* 0x00000000007c8947 */ /* 0x000fec0003800000 */
[----:B------:R-:W2:Y:S01]  /*0ed0*/  LDC.64 R8, c[0x0][0x380] ;  /* 0x0000e000ff087b82 */ /* 0x000ea20000000a00 */
[----:B-1----:R-:W-:-:S07]  /*0ee0*/  IMAD R11, R5, R0, R4 ;  /* 0x00000000050b7224 */ /* 0x002fce00078e0204 */
[----:B------:R-:W1:Y:S01]  /*0ef0*/  LDC.64 R6, c[0x0][0x388] ;  /* 0x0000e200ff067b82 */ /* 0x000e620000000a00 */
[----:B--2---:R-:W-:-:S06]  /*0f00*/  IMAD.WIDE.U32 R14, R11, 0x4, R8 ;  /* 0x000000040b0e7825 */ /* 0x004fcc00078e0008 */
[----:B------:R-:W2:Y:S01]  /*0f10*/  LDG.E R14, desc[UR6][R14.64] ;  /* 0x000000060e0e7981 */ /* 0x000ea2000c1e1900 */
[----:B-1----:R-:W-:-:S06]  /*0f20*/  IMAD.WIDE.U32 R16, R11, 0x4, R6 ;  /* 0x000000040b107825 */ /* 0x002fcc00078e0006 */
[----:B------:R-:W2:Y:S01]  /*0f30*/  LDG.E R16, desc[UR6][R16.64] ;  /* 0x0000000610107981 */ /* 0x000ea2000c1e1900 */
[----:B------:R-:W-:Y:S01]  /*0f40*/  IADD3 R19, PT, PT, R11, 0x1, RZ ;  /* 0x000000010b137810 */ /* 0x000fe20007ffe0ff */
[----:B--2---:R-:W-:-:S04]  /*0f50*/  FFMA R21, R14, R16, R13 ;  /* 0x000000100e157223 */ /* 0x004fc8000000000d */
[----:B------:R-:W-:-:S04]  /*0f60*/  IMAD.WIDE.U32 R12, R19, 0x4, R8 ;  /* 0x00000004130c7825 */ /* 0x000fc800078e0008 */
[----:B------:R-:W-:Y:S01]  /*0f70*/  IMAD.WIDE.U32 R18, R19, 0x4, R6 ;  /* 0x0000000413127825 */ /* 0x000fe200078e0006 */
[----:B------:R2:W-:Y:S04]  /*0f80*/  STG.E desc[UR6][R2.64], R21 ;  /* 0x0000001502007986 */ /* 0x0005e8000c101906 */
[----:B------:R-:W3:Y:S04]  /*0f90*/  LDG.E R12, desc[UR6][R12.64] ;  /* 0x000000060c0c7981 */ /* 0x000ee8000c1e1900 */
[----:B------:R-:W3:Y:S01]  /*0fa0*/  LDG.E R18, desc[UR6][R18.64] ;  /* 0x0000000612127981 */ /* 0x000ee2000c1e1900 */
[----:B------:R-:W-:-:S05]  /*0fb0*/  IADD3 R25, PT, PT, R11, 0x2, RZ ;  /* 0x000000020b197810 */ /* 0x000fca0007ffe0ff */
[----:B------:R-:W-:-:S04]  /*0fc0*/  IMAD.WIDE.U32 R14, R25, 0x4, R8 ;  /* 0x00000004190e7825 */ /* 0x000fc800078e0008 */
[----:B------:R-:W-:-:S04]  /*0fd0*/  IMAD.WIDE.U32 R16, R25, 0x4, R6 ;  /* 0x0000000419107825 */ /* 0x000fc800078e0006 */
[----:B---3--:R-:W-:-:S05]  /*0fe0*/  FFMA R23, R12, R18, R21 ;  /* 0x000000120c177223 */ /* 0x008fca0000000015 */
        /* <DEDUP_REMOVED lines=10> */
[----:B------:R-:W-:Y:S01]  /*1090*/  IADD3 R4, PT, PT, R4, 0x4, RZ ;  /* 0x0000000404047810 */ /* 0x000fe20007ffe0ff */
[----:B---3--:R-:W-:-:S05]  /*10a0*/  FFMA R13, R8, R6, R11 ;  /* 0x00000006080d7223 */ /* 0x008fca000000000b */
[----:B------:R2:W-:Y:S02]  /*10b0*/  STG.E desc[UR6][R2.64], R13 ;  /* 0x0000000d02007986 */ /* 0x0005e4000c101906 */
.L_x_94:
[----:B------:R-:W-:Y:S05]  /*10c0*/  @!P1 EXIT ;  /* 0x000000000000994d */ /* 0x000fea0003800000 */
[----:B------:R-:W3:Y:S01]  /*10d0*/  LDC.64 R14, c[0x0][0x380] ;  /* 0x0000e000ff0e7b82 */ /* 0x000ee20000000a00 */
[----:B------:R-:W-:-:S07]  /*10e0*/  IADD3 R10, PT, PT, -R10, RZ, RZ ;  /* 0x000000ff0a0a7210 */ /* 0x000fce0007ffe1ff */
[----:B------:R-:W4:Y:S02]  /*10f0*/  LDC.64 R16, c[0x0][0x388] ;  /* 0x0000e200ff107b82 */ /* 0x000f240000000a00 */
.L_x_95:
[----:B------:R-:W-:-:S04]  /*1100*/  IMAD R9, R5, R0, R4 ;  /* 0x0000000005097224 */ /* 0x000fc800078e0204 */
[----:B---3--:R-:W-:-:S04]  /*1110*/  IMAD.WIDE.U32 R6, R9, 0x4, R14 ;  /* 0x0000000409067825 */ /* 0x008fc800078e000e */
[----:B----4-:R-:W-:Y:S02]  /*1120*/  IMAD.WIDE.U32 R8, R9, 0x4, R16 ;  /* 0x0000000409087825 */ /* 0x010fe400078e0010 */
[----:B-1----:R-:W1:Y:S04]  /*1130*/  LDG.E R6, desc[UR6][R6.64] ;  /* 0x0000000606067981 */ /* 0x002e68000c1e1900 */
[----:B------:R-:W1:Y:S01]  /*1140*/  LDG.E R8, desc[UR6][R8.64] ;  /* 0x0000000608087981 */ /* 0x000e62000c1e1900 */
[----:B------:R-:W-:Y:S02]  /*1150*/  IADD3 R10, PT, PT, R10, 0x1, RZ ;  /* 0x000000010a0a7810 */ /* 0x000fe40007ffe0ff */
[----:B------:R-:W-:Y:S02]  /*1160*/  IADD3 R4, PT, PT, R4, 0x1, RZ ;  /* 0x0000000104047810 */ /* 0x000fe40007ffe0ff */
[----:B------:R-:W-:Y:S01]  /*1170*/  ISETP.NE.AND P0, PT, R10, RZ, PT ;  /* 0x000000ff0a00720c */ /* 0x000fe20003f05270 */
[----:B-12---:R-:W-:-:S05]  /*1180*/  FFMA R13, R6, R8, R13 ;  /* 0x00000008060d7223 */ /* 0x006fca000000000d */
[----:B------:R1:W-:Y:S07]  /*1190*/  STG.E desc[UR6][R2.64], R13 ;  /* 0x0000000d02007986 */ /* 0x0003ee000c101906 */
[----:B------:R-:W-:Y:S05]  /*11a0*/  @P0 BRA `(.L_x_95) ;  /* 0xfffffffc00d40947 */ /* 0x000fea000383ffff */
[----:B------:R-:W-:Y:S05]  /*11b0*/  EXIT ;  /* 0x000000000000794d */ /* 0x000fea0003800000 */
.L_x_96:
        /* <DEDUP_REMOVED lines=12> */
.L_x_242:


//--------------------- .text._Z23flash_attention_forwardPfS_S_S_S_iiiifii --------------------------
	.section	.text._Z23flash_attention_forwardPfS_S_S_S_iiiifii,"ax",@progbits
	.align	128
        .global         _Z23flash_attention_forwardPfS_S_S_S_iiiifii
        .type           _Z23flash_attention_forwardPfS_S_S_S_iiiifii,@function
        .size           _Z23flash_attention_forwardPfS_S_S_S_iiiifii,(.L_x_237 - _Z23flash_attention_forwardPfS_S_S_S_iiiifii)
        .other          _Z23flash_attention_forwardPfS_S_S_S_iiiifii,@"STO_CUDA_ENTRY STV_DEFAULT"
_Z23flash_attention_forwardPfS_S_S_S_iiiifii:
.text._Z23flash_attention_forwardPfS_S_S_S_iiiifii:
[----:B------:R-:W-:Y:S01]  /*0000*/  LDC R1, c[0x0][0x37c] ;  /* 0x0000df00ff017b82 */ /* 0x000fe20000000800 */
[----:B------:R-:W0:Y:S07]  /*0010*/  LDCU UR9, c[0x0][0x3bc] ;  /* 0x00007780ff0977ac */ /* 0x000e2e0008000800 */
[----:B------:R-:W-:Y:S01]  /*0020*/  S2UR UR8, SR_CTAID.X ;  /* 0x00000000000879c3 */ /* 0x000fe20000002500 */
[----:B------:R-:W1:Y:S01]  /*0030*/  S2R R3, SR_TID.X ;  /* 0x0000000000037919 */ /* 0x000e620000002100 */
[----:B------:R-:W-:Y:S01]  /*0040*/  BSSY.RECONVERGENT B0, `(.L_x_97) ;  /* 0x00000bf000007945 */ /* 0x000fe20003800200 */
[----:B------:R-:W-:Y:S01]  /*0050*/  UMOV UR4, URZ ;  /* 0x000000ff00047c82 */ /* 0x000fe20008000000 */
[----:B------:R-:W-:Y:S01]  /*0060*/  UMOV UR19, 0x400 ;  /* 0x0000040000137882 */ /* 0x000fe20000000000 */
[----:B------:R-:W2:Y:S03]  /*0070*/  LDCU.64 UR16, c[0x0][0x358] ;  /* 0x00006b00ff1077ac */ /* 0x000ea60008000a00 */
[----:B------:R-:W3:Y:S01]  /*0080*/  S2UR UR18, SR_CgaCtaId ;  /* 0x00000000001279c3 */ /* 0x000ee20000008800 */
[----:B0-----:R-:W0:Y:S01]  /*0090*/  I2F.U32.RP R0, UR9 ;  /* 0x0000000900007d06 */ /* 0x001e220008209000 */
[----:B------:R-:W-:-:S07]  /*00a0*/  UISETP.NE.U32.AND UP2, UPT, UR9, URZ, UPT ;  /* 0x000000ff0900728c */ /* 0x000fce000bf45070 */
[----:B0-----:R-:W0:Y:S01]  /*00b0*/  MUFU.RCP R0, R0 ;  /* 0x0000000000007308 */ /* 0x001e220000001000 */
[----:B---3--:R-:W-:-:S06]  /*00c0*/  ULEA UR10, UR18, UR19, 0x18 ;  /* 0x00000013120a7291 */ /* 0x008fcc000f8ec0ff */
[----:B-1----:R-:W-:Y:S02]  /*00d0*/  LEA R21, R3, UR10, 0x9 ;  /* 0x0000000a03157c11 */ /* 0x002fe4000f8e48ff */
[----:B0-----:R-:W-:Y:S02]  /*00e0*/  IADD3 R2, PT, PT, R0, 0xffffffe, RZ ;  /* 0x0ffffffe00027810 */ /* 0x001fe40007ffe0ff */
[----:B------:R-:W0:Y:S04]  /*00f0*/  S2R R0, SR_TID.Y ;  /* 0x0000000000007919 */ /* 0x000e280000002200 */
[----:B------:R-:W1:Y:S02]  /*0100*/  F2I.FTZ.U32.TRUNC.NTZ R2, R2 ;  /* 0x0000000200027305 */ /* 0x000e64000021f000 */
[----:B-1----:R-:W-:-:S13]  /*0110*/  R2UR UR5, R2 ;  /* 0x00000000020572ca */ /* 0x002fda00000e0000 */
[----:B------:R-:W-:Y:S01]  /*0120*/  UIADD3 UR6, UPT, UPT, URZ, -UR5, URZ ;  /* 0x80000005ff067290 */ /* 0x000fe2000fffe0ff */
[----:B0-----:R-:W-:-:S03]  /*0130*/  ISETP.NE.AND P1, PT, R0, RZ, PT ;  /* 0x000000ff0000720c */ /* 0x001fc60003f25270 */
[----:B------:R-:W-:Y:S01]  /*0140*/  UIMAD UR6, UR6, UR9, URZ ;  /* 0x00000009060672a4 */ /* 0x000fe2000f8e02ff */
[----:B------:R-:W-:-:S03]  /*0150*/  ISETP.LT.U32.AND P1, PT, R3, 0x4, !P1 ;  /* 0x000000040300780c */ /* 0x000fc60004f21070 */
[----:B------:R-:W-:-:S04]  /*0160*/  UIMAD.WIDE.U32 UR4, UR5, UR6, UR4 ;  /* 0x00000006050472a5 */ /* 0x000fc8000f8e0004 */
[----:B------:R-:W-:Y:S02]  /*0170*/  UIMAD.WIDE.U32 UR6, UR5, UR8, URZ ;  /* 0x00000008050672a5 */ /* 0x000fe4000f8e00ff */
[----:B------:R-:W-:Y:S02]  /*0180*/  UIADD3 UR5, UPT, UPT, UR19, 0x1010, URZ ;  /* 0x0000101013057890 */ /* 0x000fe4000fffe0ff */
[----:B------:R-:W-:Y:S02]  /*0190*/  UIADD3 UR4, UPT, UPT, -UR7, URZ, URZ ;  /* 0x000000ff07047290 */ /* 0x000fe4000fffe1ff */
[----:B------:R-:W-:Y:S02]  /*01a0*/  ULEA UR5, UR18, UR5, 0x18 ;  /* 0x0000000512057291 */ /* 0x000fe4000f8ec0ff */
[----:B------:R-:W-:-:S04]  /*01b0*/  UIMAD UR4, UR9, UR4, UR8 ;  /* 0x00000004090472a4 */ /* 0x000fc8000f8e0208 */
[----:B------:R-:W-:Y:S01]  /*01c0*/  UISETP.GE.U32.AND UP0, UPT, UR4, UR9, UPT ;  /* 0x000000090400728c */ /* 0x000fe2000bf06070 */
[----:B------:R-:W-:-:S10]  /*01d0*/  LEA R2, R3, UR5, 0x2 ;  /* 0x0000000503027c11 */ /* 0x000fd4000f8e10ff */
        /* <DEDUP_REMOVED lines=10> */
[----:B--2---:R-:W-:Y:S11]  /*0280*/  @!P1 BRA `(.L_x_98) ;  /* 0x0000000800689947 */ /* 0x004ff60003800000 */
[----:B------:R-:W0:Y:S01]  /*0290*/  LDC R5, c[0x0][0x3ac] ;  /* 0x0000eb00ff057b82 */ /* 0x000e220000000800 */
[----:B------:R-:W-:-:S04]  /*02a0*/  MOV R16, UR6 ;  /* 0x0000000600107c02 */ /* 0x000fc80008000f00 */
[----:B------:R-:W-:-:S04]  /*02b0*/  LEA R16, R16, R3, 0x2 ;  /* 0x0000000310107211 */ /* 0x000fc800078e10ff */
[----:B0-----:R-:W-:-:S13]  /*02c0*/  ISETP.GE.U32.AND P0, PT, R16, R5, PT ;  /* 0x000000051000720c */ /* 0x001fda0003f06070 */
[----:B------:R-:W-:Y:S05]  /*02d0*/  @P0 BRA `(.L_x_98) ;  /* 0x0000000800540947 */ /* 0x000fea0003800000 */
[----:B------:R-:W0:Y:S02]  /*02e0*/  LDCU UR8, c[0x0][0x3b4] ;  /* 0x00007680ff0877ac */ /* 0x000e240008000800 */
[----:B0-----:R-:W-:-:S09]  /*02f0*/  UISETP.GE.AND UP0, UPT, UR8, 0x1, UPT ;  /* 0x000000010800788c */ /* 0x001fd2000bf06270 */
[----:B------:R-:W-:Y:S05]  /*0300*/  BRA.U !UP0, `(.L_x_99) ;  /* 0x00000009083c7547 */ /* 0x000fea000b800000 */
[----:B------:R-:W-:Y:S01]  /*0310*/  UIADD3 UR4, UPT, UPT, UR8, -0x1, URZ ;  /* 0xffffffff08047890 */ /* 0x000fe2000fffe0ff */
[----:B------:R-:W-:Y:S01]  /*0320*/  HFMA2 R17, -RZ, RZ, 0, 0 ;  /* 0x00000000ff117431 */ /* 0x000fe200000001ff */
[----:B------:R-:W-:Y:S01]  /*0330*/  ULOP3.LUT UR5, UR8, 0xf, URZ, 0xc0, !UPT ;  /* 0x0000000f08057892 */ /* 0x000fe2000f8ec0ff */
[----:B------:R-:W-:Y:S01]  /*0340*/  IMAD R16, R5, UR7, R16 ;  /* 0x0000000705107c24 */ /* 0x000fe2000f8e0210 */
[----:B------:R-:W-:Y:S02]  /*0350*/  UISETP.GE.U32.AND UP0, UPT, UR4, 0xf, UPT ;  /* 0x0000000f0400788c */ /* 0x000fe4000bf06070 */
[----:B------:R-:W-:-:S07]  /*0360*/  UISETP.NE.AND UP1, UPT, UR5, URZ, UPT ;  /* 0x000000ff0500728c */ /* 0x000fce000bf25270 */
[----:B------:R-:W-:Y:S05]  /*0370*/  BRA.U !UP0, `(.L_x_100) ;  /* 0x0000000108f07547 */ /* 0x000fea000b800000 */
[----:B------:R-:W-:Y:S01]  /*0380*/  ULOP3.LUT UR4, UR8, 0x7ffffff0, URZ, 0xc0, !UPT ;  /* 0x7ffffff008047892 */ /* 0x000fe2000f8ec0ff */
[----:B------:R-:W-:-:S05]  /*0390*/  MOV R22, RZ ;  /* 0x000000ff00167202 */ /* 0x000fca0000000f00 */
[----:B------:R-:W-:-:S07]  /*03a0*/  MOV R17, UR4 ;  /* 0x0000000400117c02 */ /* 0x000fce0008000f00 */
.L_x_101:
[----:B0-----:R-:W0:Y:S01]  /*03b0*/  LDC.64 R12, c[0x0][0x380] ;  /* 0x0000e000ff0c7b82 */ /* 0x001e220000000a00 */
[----:B------:R-:W-:-:S05]  /*03c0*/  IMAD R27, R16, UR8, R22 ;  /* 0x00000008101b7c24 */ /* 0x000fca000f8e0216 */
[C---:B------:R-:W-:Y:S02]  /*03d0*/  IADD3 R19, PT, PT, R27.reuse, 0x1, RZ ;  /* 0x000000011b137810 */ /* 0x040fe40007ffe0ff */
[C---:B------:R-:W-:Y:S02]  /*03e0*/  IADD3 R25, PT, PT, R27.reuse, 0x2, RZ ;  /* 0x000000021b197810 */ /* 0x040fe40007ffe0ff */
[C---:B------:R-:W-:Y:S01]  /*03f0*/  IADD3 R7, PT, PT, R27.reuse, 0x3, RZ ;  /* 0x000000031b077810 */ /* 0x040fe20007ffe0ff */
[----:B0-----:R-:W-:-:S04]  /*0400*/  IMAD.WIDE.U32 R4, R27, 0x4, R12 ;  /* 0x000000041b047825 */ /* 0x001fc800078e000c */
[--C-:B------:R-:W-:Y:S01]  /*0410*/  IMAD.WIDE.U32 R18, R19, 0x4, R12.reuse ;  /* 0x0000000413127825 */ /* 0x100fe200078e000c */
[----:B------:R-:W2:Y:S03]  /*0420*/  LDG.E R8, desc[UR16][R4.64] ;  /* 0x0000001004087981 */ /* 0x000ea6000c1e1900 */
[--C-:B------:R-:W-:Y:S01]  /*0430*/  IMAD.WIDE.U32 R24, R25, 0x4, R12.reuse ;  /* 0x0000000419187825 */ /* 0x100fe200078e000c */
[----:B------:R-:W2:Y:S03]  /*0440*/  LDG.E R9, desc[UR16][R18.64] ;  /* 0x0000001012097981 */ /* 0x000ea6000c1e1900 */
[----:B------:R-:W-:Y:S01]  /*0450*/  IMAD.WIDE.U32 R6, R7, 0x4, R12 ;  /* 0x0000000407067825 */ /* 0x000fe200078e000c */
[----:B------:R0:W2:Y:S04]  /*0460*/  LDG.E R10, desc[UR16][R24.64] ;  /* 0x00000010180a7981 */ /* 0x0000a8000c1e1900 */
[----:B------:R1:W2:Y:S01]  /*0470*/  LDG.E R11, desc[UR16][R6.64] ;  /* 0x00000010060b7981 */ /* 0x0002a2000c1e1900 */
[----:B------:R-:W-:-:S02]  /*0480*/  IADD3 R29, PT, PT, R27, 0x5, RZ ;  /* 0x000000051b1d7810 */ /* 0x000fc40007ffe0ff */
[C---:B------:R-:W-:Y:S02]  /*0490*/  IADD3 R35, PT, PT, R27.reuse, 0x6, RZ ;  /* 0x000000061b237810 */ /* 0x040fe40007ffe0ff */
[----:B------:R-:W-:Y:S01]  /*04a0*/  IADD3 R15, PT, PT, R27, 0x4, RZ ;  /* 0x000000041b0f7810 */ /* 0x000fe20007ffe0ff */
[--C-:B------:R-:W-:Y:S01]  /*04b0*/  IMAD.WIDE.U32 R28, R29, 0x4, R12.reuse ;  /* 0x000000041d1c7825 */ /* 0x100fe200078e000c */
[C---:B0-----:R-:W-:Y:S02]  /*04c0*/  IADD3 R25, PT, PT, R27.reuse, 0x8, RZ ;  /* 0x000000081b197810 */ /* 0x041fe40007ffe0ff */
[----:B------:R-:W-:Y:S01]  /*04d0*/  IADD3 R19, PT, PT, R27, 0x9, RZ ;  /* 0x000000091b137810 */ /* 0x000fe20007ffe0ff */
[--C-:B------:R-:W-:Y:S01]  /*04e0*/  IMAD.WIDE.U32 R34, R35, 0x4, R12.reuse ;  /* 0x0000000423227825 */ /* 0x100fe200078e000c */
[----:B------:R-:W-:Y:S01]  /*04f0*/  LEA R23, R22, R21, 0x2 ;  /* 0x0000001516177211 */ /* 0x000fe200078e10ff */
[----:B------:R0:W3:Y:S01]  /*0500*/  LDG.E R5, desc[UR16][R28.64] ;  /* 0x000000101c057981 */ /* 0x0000e2000c1e1900 */
[----:B-1----:R-:W-:Y:S01]  /*0510*/  IADD3 R7, PT, PT, R27, 0xa, RZ ;  /* 0x0000000a1b077810 */ /* 0x002fe20007ffe0ff */
[--C-:B------:R-:W-:Y:S01]  /*0520*/  IMAD.WIDE.U32 R14, R15, 0x4, R12.reuse ;  /* 0x000000040f0e7825 */ /* 0x100fe200078e000c */
[C---:B------:R-:W-:Y:S01]  /*0530*/  IADD3 R31, PT, PT, R27.reuse, 0x7, RZ ;  /* 0x000000071b1f7810 */ /* 0x040fe20007ffe0ff */
[----:B------:R1:W3:Y:S01]  /*0540*/  LDG.E R6, desc[UR16][R34.64] ;  /* 0x0000001022067981 */ /* 0x0002e2000c1e1900 */
[----:B------:R-:W-:Y:S01]  /*0550*/  IADD3 R33, PT, PT, R27, 0xb, RZ ;  /* 0x0000000b1b217810 */ /* 0x000fe20007ffe0ff */
[--C-:B------:R-:W-:Y:S01]  /*0560*/  IMAD.WIDE.U32 R24, R25, 0x4, R12.reuse ;  /* 0x0000000419187825 */ /* 0x100fe200078e000c */
[C---:B------:R-:W-:Y:S01]  /*0570*/  IADD3 R26, PT, PT, R27.reuse, 0xd, RZ ;  /* 0x0000000d1b1a7810 */ /* 0x040fe20007ffe0ff */
[----:B------:R4:W3:Y:S01]  /*0580*/  LDG.E R4, desc[UR16][R14.64] ;  /* 0x000000100e047981 */ /* 0x0008e2000c1e1900 */
[----:B------:R-:W-:Y:S01]  /*0590*/  IADD3 R37, PT, PT, R27, 0xe, RZ ;  /* 0x0000000e1b257810 */ /* 0x000fe20007ffe0ff */
[----:B------:R-:W-:Y:S01]  /*05a0*/  IMAD.WIDE.U32 R18, R19, 0x4, R12 ;  /* 0x0000000413127825 */ /* 0x000fe200078e000c */
[----:B0-----:R-:W-:-:S02]  /*05b0*/  IADD3 R29, PT, PT, R27, 0xc, RZ ;  /* 0x0000000c1b1d7810 */ /* 0x001fc40007ffe0ff */
[----:B-1----:R-:W-:Y:S01]  /*05c0*/  IADD3 R35, PT, PT, R27, 0xf, RZ ;  /* 0x0000000f1b237810 */ /* 0x002fe20007ffe0ff */
[----:B------:R-:W-:-:S04]  /*05d0*/  IMAD.WIDE.U32 R30, R31, 0x4, R12 ;  /* 0x000000041f1e7825 */ /* 0x000fc800078e000c */
[--C-:B----4-:R-:W-:Y:S02]  /*05e0*/  IMAD.WIDE.U32 R14, R7, 0x4, R12.reuse ;  /* 0x00000004070e7825 */ /* 0x110fe400078e000c */
[----:B------:R-:W3:Y:S02]  /*05f0*/  LDG.E R7, desc[UR16][R30.64] ;  /* 0x000000101e077981 */ /* 0x000ee4000c1e1900 */
[----:B------:R-:W-:-:S04]  /*0600*/  IMAD.WIDE.U32 R32, R33, 0x4, R12 ;  /* 0x0000000421207825 */ /* 0x000fc800078e000c */
[----:B------:R-:W-:-:S04]  /*0610*/  IMAD.WIDE.U32 R28, R29, 0x4, R12 ;  /* 0x000000041d1c7825 */ /* 0x000fc800078e000c */
[--C-:B------:R-:W-:Y:S01]  /*0620*/  IMAD.WIDE.U32 R26, R26, 0x4, R12.reuse ;  /* 0x000000041a1a7825 */ /* 0x100fe200078e000c */
[----:B--2---:R0:W-:Y:S04]  /*0630*/  STS.128 [R23], R8 ;  /* 0x0000000817007388 */ /* 0x0041e80000000c00 */
[----:B0-----:R0:W2:Y:S04]  /*0640*/  LDG.E R8, desc[UR16][R24.64] ;  /* 0x0000001018087981 */ /* 0x0010a8000c1e1900 */
[----:B------:R1:W2:Y:S04]  /*0650*/  LDG.E R9, desc[UR16][R18.64] ;  /* 0x0000001012097981 */ /* 0x0002a8000c1e1900 */
[----:B------:R-:W2:Y:S01]  /*0660*/  LDG.E R10, desc[UR16][R14.64] ;  /* 0x000000100e0a7981 */ /* 0x000ea2000c1e1900 */
[----:B0-----:R-:W-:-:S03]  /*0670*/  IMAD.WIDE.U32 R24, R37, 0x4, R12 ;  /* 0x0000000425187825 */ /* 0x001fc600078e000c */
[----:B------:R-:W2:Y:S01]  /*0680*/  LDG.E R11, desc[UR16][R32.64] ;  /* 0x00000010200b7981 */ /* 0x000ea2000c1e1900 */
[----:B-1----:R-:W-:-:S03]  /*0690*/  IMAD.WIDE.U32 R18, R35, 0x4, R12 ;  /* 0x0000000423127825 */ /* 0x002fc600078e000c */
[----:B------:R-:W4:Y:S04]  /*06a0*/  LDG.E R12, desc[UR16][R28.64] ;  /* 0x000000101c0c7981 */ /* 0x000f28000c1e1900 */
[----:B------:R-:W4:Y:S04]  /*06b0*/  LDG.E R13, desc[UR16][R26.64] ;  /* 0x000000101a0d7981 */ /* 0x000f28000c1e1900 */
[----:B------:R-:W4:Y:S04]  /*06c0*/  LDG.E R14, desc[UR16][R24.64] ;  /* 0x00000010180e7981 */ /* 0x000f28000c1e1900 */
[----:B------:R-:W4:Y:S01]  /*06d0*/  LDG.E R15, desc[UR16][R18.64] ;  /* 0x00000010120f7981 */ /* 0x000f22000c1e1900 */
[----:B------:R-:W-:-:S03]  /*06e0*/  IADD3 R22, PT, PT, R22, 0x10, RZ ;  /* 0x0000001016167810 */ /* 0x000fc60007ffe0ff */
[----:B---3--:R0:W-:Y:S01]  /*06f0*/  STS.128 [R23+0x10], R4 ;  /* 0x0000100417007388 */ /* 0x0081e20000000c00 */
[----:B------:R-:W-:-:S03]  /*0700*/  ISETP.NE.AND P0, PT, R22, R17, PT ;  /* 0x000000111600720c */ /* 0x000fc60003f05270 */
[----:B--2---:R0:W-:Y:S04]  /*0710*/  STS.128 [R23+0x20], R8 ;  /* 0x0000200817007388 */ /* 0x0041e80000000c00 */
[----:B----4-:R0:W-:Y:S06]  /*0720*/  STS.128 [R23+0x30], R12 ;  /* 0x0000300c17007388 */ /* 0x0101ec0000000c00 */
[----:B------:R-:W-:Y:S05]  /*0730*/  @P0 BRA `(.L_x_101) ;  /* 0xfffffffc001c0947 */ /* 0x000fea000383ffff */
.L_x_100:
[----:B------:R-:W-:Y:S05]  /*0740*/  BRA.U !UP1, `(.L_x_99) ;  /* 0x00000005092c7547 */ /* 0x000fea000b800000 */
[----:B------:R-:W-:Y:S02]  /*0750*/  UISETP.GE.U32.AND UP0, UPT, UR5, 0x8, UPT ;  /* 0x000000080500788c */ /* 0x000fe4000bf06070 */
[----:B------:R-:W-:-:S04]  /*0760*/  ULOP3.LUT UR4, UR8, 0x7, URZ, 0xc0, !UPT ;  /* 0x0000000708047892 */ /* 0x000fc8000f8ec0ff */
[----:B------:R-:W-:-:S03]  /*0770*/  UISETP.NE.AND UP1, UPT, UR4, URZ, UPT ;  /* 0x000000ff0400728c */ /* 0x000fc6000bf25270 */
[----:B------:R-:W-:Y:S08]  /*0780*/  BRA.U !UP0, `(.L_x_102) ;  /* 0x00000001088c7547 */ /* 0x000ff0000b800000 */
[----:B------:R-:W1:Y:S01]  /*0790*/  LDC.64 R18, c[0x0][0x380] ;  /* 0x0000e000ff127b82 */ /* 0x000e620000000a00 */
[----:B0-----:R-:W-:-:S05]  /*07a0*/  IMAD R5, R16, UR8, R17 ;  /* 0x0000000810057c24 */ /* 0x001fca000f8e0211 */
[C---:B------:R-:W-:Y:S02]  /*07b0*/  IADD3 R7, PT, PT, R5.reuse, 0x2, RZ ;  /* 0x0000000205077810 */ /* 0x040fe40007ffe0ff */
[C---:B------:R-:W-:Y:S02]  /*07c0*/  IADD3 R15, PT, PT, R5.reuse, 0x1, RZ ;  /* 0x00000001050f7810 */ /* 0x040fe40007ffe0ff */
[C---:B------:R-:W-:Y:S02]  /*07d0*/  IADD3 R13, PT, PT, R5.reuse, 0x3, RZ ;  /* 0x00000003050d7810 */ /* 0x040fe40007ffe0ff */
[C---:B------:R-:W-:Y:S02]  /*07e0*/  IADD3 R11, PT, PT, R5.reuse, 0x4, RZ ;  /* 0x00000004050b7810 */ /* 0x040fe40007ffe0ff */
[C---:B------:R-:W-:Y:S02]  /*07f0*/  IADD3 R9, PT, PT, R5.reuse, 0x5, RZ ;  /* 0x0000000505097810 */ /* 0x040fe40007ffe0ff */
[----:B------:R-:W-:-:S02]  /*0800*/  IADD3 R25, PT, PT, R5, 0x6, RZ ;  /* 0x0000000605197810 */ /* 0x000fc40007ffe0ff */
[C---:B------:R-:W-:Y:S01]  /*0810*/  IADD3 R27, PT, PT, R5.reuse, 0x7, RZ ;  /* 0x00000007051b7810 */ /* 0x040fe20007ffe0ff */
[----:B-1----:R-:W-:-:S04]  /*0820*/  IMAD.WIDE.U32 R22, R5, 0x4, R18 ;  /* 0x0000000405167825 */ /* 0x002fc800078e0012 */
[--C-:B------:R-:W-:Y:S02]  /*0830*/  IMAD.WIDE.U32 R4, R7, 0x4, R18.reuse ;  /* 0x0000000407047825 */ /* 0x100fe400078e0012 */
[----:B------:R0:W2:Y:S02]  /*0840*/  LDG.E R22, desc[UR16][R22.64] ;  /* 0x0000001016167981 */ /* 0x0000a4000c1e1900 */
[--C-:B------:R-:W-:Y:S02]  /*0850*/  IMAD.WIDE.U32 R14, R15, 0x4, R18.reuse ;  /* 0x000000040f0e7825 */ /* 0x100fe400078e0012 */
[----:B------:R-:W3:Y:S02]  /*0860*/  LDG.E R4, desc[UR16][R4.64] ;  /* 0x0000001004047981 */ /* 0x000ee4000c1e1900 */
[--C-:B------:R-:W-:Y:S02]  /*0870*/  IMAD.WIDE.U32 R12, R13, 0x4, R18.reuse ;  /* 0x000000040d0c7825 */ /* 0x100fe400078e0012 */
[----:B------:R-:W4:Y:S02]  /*0880*/  LDG.E R14, desc[UR16][R14.64] ;  /* 0x000000100e0e7981 */ /* 0x000f24000c1e1900 */
[----:B------:R-:W-:-:S02]  /*0890*/  IMAD.WIDE.U32 R10, R11, 0x4, R18 ;  /* 0x000000040b0a7825 */ /* 0x000fc400078e0012 */
[----:B------:R-:W5:Y:S02]  /*08a0*/  LDG.E R12, desc[UR16][R12.64] ;  /* 0x000000100c0c7981 */ /* 0x000f64000c1e1900 */
[--C-:B------:R-:W-:Y:S02]  /*08b0*/  IMAD.WIDE.U32 R8, R9, 0x4, R18.reuse ;  /* 0x0000000409087825 */ /* 0x100fe400078e0012 */
[----:B------:R-:W5:Y:S02]  /*08c0*/  LDG.E R10, desc[UR16][R10.64] ;  /* 0x000000100a0a7981 */ /* 0x000f64000c1e1900 */
[--C-:B------:R-:W-:Y:S02]  /*08d0*/  IMAD.WIDE.U32 R6, R25, 0x4, R18.reuse ;  /* 0x0000000419067825 */ /* 0x100fe400078e0012 */
[----:B------:R-:W5:Y:S02]  /*08e0*/  LDG.E R8, desc[UR16][R8.64] ;  /* 0x0000001008087981 */ /* 0x000f64000c1e1900 */
[----:B------:R-:W-:-:S02]  /*08f0*/  IMAD.WIDE.U32 R18, R27, 0x4, R18 ;  /* 0x000000041b127825 */ /* 0x000fc400078e0012 */
[----:B------:R-:W5:Y:S04]  /*0900*/  LDG.E R6, desc[UR16][R6.64] ;  /* 0x0000001006067981 */ /* 0x000f68000c1e1900 */
[----:B------:R-:W5:Y:S01]  /*0910*/  LDG.E R18, desc[UR16][R18.64] ;  /* 0x0000001012127981 */ /* 0x000f62000c1e1900 */
[C---:B0-----:R-:W-:Y:S02]  /*0920*/  LEA R23, R17.reuse, R21, 0x2 ;  /* 0x0000001511177211 */ /* 0x041fe400078e10ff */
[----:B------:R-:W-:-:S03]  /*0930*/  IADD3 R17, PT, PT, R17, 0x8, RZ ;  /* 0x0000000811117810 */ /* 0x000fc60007ffe0ff */
[----:B--2---:R1:W-:Y:S04]  /*0940*/  STS [R23], R22 ;  /* 0x0000001617007388 */ /* 0x0043e80000000800 */
[----:B---3--:R1:W-:Y:S04]  /*0950*/  STS [R23+0x8], R4 ;  /* 0x0000080417007388 */ /* 0x0083e80000000800 */
[----:B----4-:R1:W-:Y:S04]  /*0960*/  STS [R23+0x4], R14 ;  /* 0x0000040e17007388 */ /* 0x0103e80000000800 */
[----:B-----5:R1:W-:Y:S04]  /*0970*/  STS [R23+0xc], R12 ;  /* 0x00000c0c17007388 */ /* 0x0203e80000000800 */
[----:B------:R1:W-:Y:S04]  /*0980*/  STS [R23+0x10], R10 ;  /* 0x0000100a17007388 */ /* 0x0003e80000000800 */
[----:B------:R1:W-:Y:S04]  /*0990*/  STS [R23+0x14], R8 ;  /* 0x0000140817007388 */ /* 0x0003e80000000800 */
[----:B------:R1:W-:Y:S04]  /*09a0*/  STS [R23+0x18], R6 ;  /* 0x0000180617007388 */ /* 0x0003e80000000800 */
[----:B------:R1:W-:Y:S02]  /*09b0*/  STS [R23+0x1c], R18 ;  /* 0x00001c1217007388 */ /* 0x0003e40000000800 */
.L_x_102:
[----:B------:R-:W-:Y:S05]  /*09c0*/  BRA.U !UP1, `(.L_x_99) ;  /* 0x00000001098c7547 */ /* 0x000fea000b800000 */
[----:B------:R-:W-:Y:S02]  /*09d0*/  UISETP.GE.U32.AND UP0, UPT, UR4, 0x4, UPT ;  /* 0x000000040400788c */ /* 0x000fe4000bf06070 */
[----:B------:R-:W-:-:S04]  /*09e0*/  ULOP3.LUT UR5, UR8, 0x3, URZ, 0xc0, !UPT ;  /* 0x0000000308057892 */ /* 0x000fc8000f8ec0ff */
[----:B------:R-:W-:-:S03]  /*09f0*/  UISETP.NE.AND UP1, UPT, UR5, URZ, UPT ;  /* 0x000000ff0500728c */ /* 0x000fc6000bf25270 */
[----:B------:R-:W-:Y:S08]  /*0a00*/  BRA.U !UP0, `(.L_x_103) ;  /* 0x00000001084c7547 */ /* 0x000ff0000b800000 */
[----:B01----:R-:W0:Y:S01]  /*0a10*/  LDC.64 R4, c[0x0][0x380] ;  /* 0x0000e000ff047b82 */ /* 0x003e220000000a00 */
[----:B------:R-:W-:-:S05]  /*0a20*/  IMAD R7, R16, UR8, R17 ;  /* 0x0000000810077c24 */ /* 0x000fca000f8e0211 */
[C---:B------:R-:W-:Y:S02]  /*0a30*/  IADD3 R9, PT, PT, R7.reuse, 0x1, RZ ;  /* 0x0000000107097810 */ /* 0x040fe40007ffe0ff */
[C---:B------:R-:W-:Y:S02]  /*0a40*/  IADD3 R11, PT, PT, R7.reuse, 0x2, RZ ;  /* 0x00000002070b7810 */ /* 0x040fe40007ffe0ff */
[C---:B------:R-:W-:Y:S01]  /*0a50*/  IADD3 R13, PT, PT, R7.reuse, 0x3, RZ ;  /* 0x00000003070d7810 */ /* 0x040fe20007ffe0ff */
[----:B0-----:R-:W-:-:S04]  /*0a60*/  IMAD.WIDE.U32 R6, R7, 0x4, R4 ;  /* 0x0000000407067825 */ /* 0x001fc800078e0004 */
[--C-:B------:R-:W-:Y:S02]  /*0a70*/  IMAD.WIDE.U32 R8, R9, 0x4, R4.reuse ;  /* 0x0000000409087825 */ /* 0x100fe400078e0004 */
[----:B------:R-:W2:Y:S02]  /*0a80*/  LDG.E R6, desc[UR16][R6.64] ;  /* 0x0000001006067981 */ /* 0x000ea4000c1e1900 */
[--C-:B------:R-:W-:Y:S02]  /*0a90*/  IMAD.WIDE.U32 R10, R11, 0x4, R4.reuse ;  /* 0x000000040b0a7825 */ /* 0x100fe400078e0004 */
[----:B------:R-:W3:Y:S02]  /*0aa0*/  LDG.E R8, desc[UR16][R8.64] ;  /* 0x0000001008087981 */ /* 0x000ee4000c1e1900 */
[----:B------:R-:W-:Y:S02]  /*0ab0*/  IMAD.WIDE.U32 R4, R13, 0x4, R4 ;  /* 0x000000040d047825 */ /* 0x000fe400078e0004 */
[----:B------:R-:W4:Y:S04]  /*0ac0*/  LDG.E R10, desc[UR16][R10.64] ;  /* 0x000000100a0a7981 */ /* 0x000f28000c1e1900 */
[----:B------:R-:W5:Y:S01]  /*0ad0*/  LDG.E R4, desc[UR16][R4.64] ;  /* 0x0000001004047981 */ /* 0x000f62000c1e1900 */
[----:B------:R-:W-:-:S02]  /*0ae0*/  LEA R13, R17, R21, 0x2 ;  /* 0x00000015110d7211 */ /* 0x000fc400078e10ff */
[----:B------:R-:W-:-:S03]  /*0af0*/  IADD3 R17, PT, PT, R17, 0x4, RZ ;  /* 0x0000000411117810 */ /* 0x000fc60007ffe0ff */
[----:B--2---:R2:W-:Y:S04]  /*0b00*/  STS [R13], R6 ;  /* 0x000000060d007388 */ /* 0x0045e80000000800 */
[----:B---3--:R2:W-:Y:S04]  /*0b10*/  STS [R13+0x4], R8 ;  /* 0x000004080d007388 */ /* 0x0085e80000000800 */
[----:B----4-:R2:W-:Y:S04]  /*0b20*/  STS [R13+0x8], R10 ;  /* 0x0000080a0d007388 */ /* 0x0105e80000000800 */
[----:B-----5:R2:W-:Y:S02]  /*0b30*/  STS [R13+0xc], R4 ;  /* 0x00000c040d007388 */ /* 0x0205e40000000800 */
.L_x_103:
[----:B------:R-:W-:Y:S05]  /*0b40*/  BRA.U !UP1, `(.L_x_99) ;  /* 0x00000001092c7547 */ /* 0x000fea000b800000 */
[----:B012---:R-:W0:Y:S01]  /*0b50*/  LDC.64 R6, c[0x0][0x380] ;  /* 0x0000e000ff067b82 */ /* 0x007e220000000a00 */
[----:B------:R-:W-:-:S05]  /*0b60*/  UMOV UR4, URZ ;  /* 0x000000ff00047c82 */ /* 0x000fca0008000000 */
.L_x_104:
[----:B------:R-:W-:-:S04]  /*0b70*/  IMAD R5, R16, UR8, R17 ;  /* 0x0000000810057c24 */ /* 0x000fc8000f8e0211 */
[----:B0--3--:R-:W-:-:S06]  /*0b80*/  IMAD.WIDE.U32 R4, R5, 0x4, R6 ;  /* 0x0000000405047825 */ /* 0x009fcc00078e0006 */
[----:B------:R-:W2:Y:S01]  /*0b90*/  LDG.E R4, desc[UR16][R4.64] ;  /* 0x0000001004047981 */ /* 0x000ea2000c1e1900 */
[C---:B------:R-:W-:Y:S01]  /*0ba0*/  LEA R9, R17.reuse, R21, 0x2 ;  /* 0x0000001511097211 */ /* 0x040fe200078e10ff */
[----:B------:R-:W-:Y:S01]  /*0bb0*/  UIADD3 UR4, UPT, UPT, UR4, 0x1, URZ ;  /* 0x0000000104047890 */ /* 0x000fe2000fffe0ff */
[----:B------:R-:W-:-:S03]  /*0bc0*/  IADD3 R17, PT, PT, R17, 0x1, RZ ;  /* 0x0000000111117810 */ /* 0x000fc60007ffe0ff */
[----:B------:R-:W-:Y:S01]  /*0bd0*/  UISETP.NE.AND UP0, UPT, UR4, UR5, UPT ;  /* 0x000000050400728c */ /* 0x000fe2000bf05270 */
[----:B--2---:R3:W-:Y:S08]  /*0be0*/  STS [R9], R4 ;  /* 0x0000000409007388 */ /* 0x0047f00000000800 */
[----:B------:R-:W-:Y:S05]  /*0bf0*/  BRA.U UP0, `(.L_x_104) ;  /* 0xfffffffd00dc7547 */ /* 0x000fea000b83ffff */
.L_x_99:
[----:B0-----:R-:W-:Y:S01]  /*0c00*/  MOV R5, 0xff800000 ;  /* 0xff80000000057802 */ /* 0x001fe20000000f00 */
[----:B------:R0:W-:Y:S04]  /*0c10*/  STS [R20], RZ ;  /* 0x000000ff14007388 */ /* 0x0001e80000000800 */
[----:B------:R0:W-:Y:S02]  /*0c20*/  STS [R2], R5 ;  /* 0x0000000502007388 */ /* 0x0001e40000000800 */
.L_x_98:
[----:B------:R-:W-:Y:S05]  /*0c30*/  BSYNC.RECONVERGENT B0 ;  /* 0x0000000000007941 */ /* 0x000fea0003800200 */
.L_x_97:
[----:B------:R-:W4:Y:S01]  /*0c40*/  LDCU UR5, c[0x0][0x3c0] ;  /* 0x00007800ff0577ac */ /* 0x000f220008000800 */
[----:B------:R-:W-:-:S04]  /*0c50*/  UIADD3 UR4, UPT, UPT, UR19, 0x800, URZ ;  /* 0x0000080013047890 */ /* 0x000fc8000fffe0ff */
[----:B------:R-:W-:-:S06]  /*0c60*/  ULEA UR4, UR18, UR4, 0x18 ;  /* 0x0000000412047291 */ /* 0x000fcc000f8ec0ff */
[----:B------:R-:W-:Y:S01]  /*0c70*/  LEA R29, R3, UR4, 0x9 ;  /* 0x00000004031d7c11 */ /* 0x000fe2000f8e48ff */
[----:B----4-:R-:W-:Y:S01]  /*0c80*/  UISETP.GE.AND UP0, UPT, UR5, 0x1, UPT ;  /* 0x000000010500788c */ /* 0x010fe2000bf06270 */
[----:B------:R-:W-:Y:S08]  /*0c90*/  BAR.SYNC.DEFER_BLOCKING 0x0 ;  /* 0x0000000000007b1d */ /* 0x000ff00000010000 */
[----:B------:R-:W-:Y:S05]  /*0ca0*/  BRA.U !UP0, `(.L_x_105) ;  /* 0x0000003508887547 */ /* 0x000fea000b800000 */
[----:B------:R-:W4:Y:S01]  /*0cb0*/  LDCU UR21, c[0x0][0x3ac] ;  /* 0x00007580ff1577ac */ /* 0x000f220008000800 */
[----:B-1----:R-:W-:Y:S02]  /*0cc0*/  MOV R22, UR6 ;  /* 0x0000000600167c02 */ /* 0x002fe40008000f00 */
[----:B------:R-:W-:Y:S01]  /*0cd0*/  ISETP.GE.U32.AND P0, PT, R0, 0x4, PT ;  /* 0x000000040000780c */ /* 0x000fe20003f06070 */
[----:B------:R-:W1:Y:S01]  /*0ce0*/  LDCU.64 UR14, c[0x0][0x3b0] ;  /* 0x00007600ff0e77ac */ /* 0x000e620008000a00 */
[----:B------:R-:W-:Y:S02]  /*0cf0*/  LEA R22, R22, R3, 0x2 ;  /* 0x0000000316167211 */ /* 0x000fe400078e10ff */
[----:B------:R-:W-:Y:S01]  /*0d00*/  ISETP.EQ.AND P0, PT, R3, RZ, !P0 ;  /* 0x000000ff0300720c */ /* 0x000fe20004702270 */
[----:B------:R-:W-:Y:S02]  /*0d10*/  UIADD3 UR9, UPT, UPT, UR19, 0x2070, URZ ;  /* 0x0000207013097890 */ /* 0x000fe4000fffe0ff */
[----:B------:R-:W-:-:S02]  /*0d20*/  UIADD3 UR5, UPT, UPT, UR19, 0x1820, URZ ;  /* 0x0000182013057890 */ /* 0x000fc4000fffe0ff */
[----:B------:R-:W-:Y:S02]  /*0d30*/  UIADD3 UR8, UPT, UPT, UR19, 0x2020, URZ ;  /* 0x0000202013087890 */ /* 0x000fe4000fffe0ff */
[----:B------:R-:W-:Y:S02]  /*0d40*/  UIADD3 UR10, UPT, UPT, UR19, 0x2060, URZ ;  /* 0x00002060130a7890 */ /* 0x000fe4000fffe0ff */
[----:B------:R-:W-:Y:S01]  /*0d50*/  ULEA UR9, UR18, UR9, 0x18 ;  /* 0x0000000912097291 */ /* 0x000fe2000f8ec0ff */
[C---:B----4-:R-:W-:Y:S01]  /*0d60*/  ISETP.GE.U32.AND P2, PT, R22.reuse, UR21, PT ;  /* 0x0000001516007c0c */ /* 0x050fe2000bf46070 */
[----:B------:R-:W-:Y:S01]  /*0d70*/  UIADD3 UR4, UPT, UPT, UR19, 0x1020, URZ ;  /* 0x0000102013047890 */ /* 0x000fe2000fffe0ff */
[----:B------:R-:W-:Y:S01]  /*0d80*/  ISETP.LT.U32.AND P1, PT, R22, UR21, P1 ;  /* 0x0000001516007c0c */ /* 0x000fe20008f21070 */
[----:B------:R-:W-:Y:S01]  /*0d90*/  ULEA UR5, UR18, UR5, 0x18 ;  /* 0x0000000512057291 */ /* 0x000fe2000f8ec0ff */
[C---:B------:R-:W-:Y:S01]  /*0da0*/  ISETP.LT.U32.AND P2, PT, R3.reuse, 0x4, !P2 ;  /* 0x000000040300780c */ /* 0x040fe20005741070 */
[----:B------:R-:W-:Y:S01]  /*0db0*/  ULEA UR8, UR18, UR8, 0x18 ;  /* 0x0000000812087291 */ /* 0x000fe2000f8ec0ff */
[C---:B------:R-:W-:Y:S01]  /*0dc0*/  LEA R25, R3.reuse, UR9, 0x9 ;  /* 0x0000000903197c11 */ /* 0x040fe2000f8e48ff */
[----:B------:R-:W-:Y:S01]  /*0dd0*/  ULEA UR11, UR18, UR10, 0x18 ;  /* 0x0000000a120b7291 */ /* 0x000fe2000f8ec0ff */
[----:B-1----:R-:W-:Y:S01]  /*0de0*/  ISETP.LT.AND P4, PT, RZ, UR15, P2 ;  /* 0x0000000fff007c0c */ /* 0x002fe20009781270 */
[----:B------:R-:W-:Y:S01]  /*0df0*/  ULEA UR4, UR18, UR4, 0x18 ;  /* 0x0000000412047291 */ /* 0x000fe2000f8ec0ff */
[C---:B------:R-:W-:Y:S01]  /*0e00*/  ISETP.EQ.AND P2, PT, R0.reuse, RZ, P2 ;  /* 0x000000ff0000720c */ /* 0x040fe20001742270 */
[----:B------:R-:W-:Y:S01]  /*0e10*/  UISETP.LT.U32.AND UP0, UPT, UR14, 0x4, UPT ;  /* 0x000000040e00788c */ /* 0x000fe2000bf01070 */
[C---:B------:R-:W-:Y:S01]  /*0e20*/  LEA R26, R0.reuse, UR5, 0x9 ;  /* 0x00000005001a7c11 */ /* 0x040fe2000f8e48ff */
[----:B------:R-:W-:Y:S01]  /*0e30*/  ULOP3.LUT UR24, UR15, 0x7, URZ, 0xc0, !UPT ;  /* 0x000000070f187892 */ /* 0x000fe2000f8ec0ff */
[C---:B------:R-:W-:Y:S01]  /*0e40*/  LEA R27, R3.reuse, UR8, 0x4 ;  /* 0x00000008031b7c11 */ /* 0x040fe2000f8e20ff */
[----:B------:R-:W-:Y:S01]  /*0e50*/  ULOP3.LUT UR26, UR15, 0x7ffffff0, URZ, 0xc0, !UPT ;  /* 0x7ffffff00f1a7892 */ /* 0x000fe2000f8ec0ff */
[----:B------:R-:W-:Y:S01]  /*0e60*/  LEA R23, R3, UR11, 0x2 ;  /* 0x0000000b03177c11 */ /* 0x000fe2000f8e10ff */
[----:B------:R-:W-:Y:S01]  /*0e70*/  USEL UR10, UR14, 0x4, UP0 ;  /* 0x000000040e0a7887 */ /* 0x000fe20008000000 */
[C---:B------:R-:W-:Y:S01]  /*0e80*/  LEA R24, R0.reuse, R25, 0x2 ;  /* 0x0000001900187211 */ /* 0x040fe200078e10ff */
[----:B------:R-:W-:Y:S01]  /*0e90*/  USHF.L.U32 UR20, UR15, 0x2, URZ ;  /* 0x000000020f147899 */ /* 0x000fe200080006ff */
[----:B------:R-:W-:Y:S01]  /*0ea0*/  LEA R28, R0, UR4, 0x9 ;  /* 0x00000004001c7c11 */ /* 0x000fe2000f8e48ff */
[----:B------:R-:W-:-:S02]  /*0eb0*/  UIADD3 UR22, UPT, UPT, UR15, -0x1, URZ ;  /* 0xffffffff0f167890 */ /* 0x000fc4000fffe0ff */
[----:B------:R-:W-:Y:S02]  /*0ec0*/  ULOP3.LUT UR23, UR15, 0xf, URZ, 0xc0, !UPT ;  /* 0x0000000f0f177892 */ /* 0x000fe4000f8ec0ff */
[----:B------:R-:W-:Y:S02]  /*0ed0*/  ULOP3.LUT UR25, UR15, 0x3, URZ, 0xc0, !UPT ;  /* 0x000000030f197892 */ /* 0x000fe4000f8ec0ff */
[----:B------:R-:W-:Y:S02]  /*0ee0*/  ULOP3.LUT UR12, UR15, 0x7ffffff8, URZ, 0xc0, !UPT ;  /* 0x7ffffff80f0c7892 */ /* 0x000fe4000f8ec0ff */
[----:B------:R-:W-:Y:S02]  /*0ef0*/  UIADD3 UR14, UPT, UPT, UR24, -0x1, URZ ;  /* 0xffffffff180e7890 */ /* 0x000fe4000fffe0ff */
[----:B------:R-:W-:Y:S01]  /*0f00*/  UIADD3 UR13, UPT, UPT, -UR26, URZ, URZ ;  /* 0x000000ff1a0d7290 */ /* 0x000fe2000fffe1ff */
[----:B------:R-:W-:-:S11]  /*0f10*/  UMOV UR4, URZ ;  /* 0x000000ff00047c82 */ /* 0x000fd60008000000 */
.L_x_146:
[----:B------:R-:W-:Y:S04]  /*0f20*/  BSSY.RECONVERGENT B0, `(.L_x_106) ;  /* 0x0000116000007945 */ /* 0x000fe80003800200 */
[----:B01234-:R-:W-:Y:S05]  /*0f30*/  @!P0 BRA `(.L_x_107) ;  /* 0x0000001000508947 */ /* 0x01ffea0003800000 */
[----:B0-23--:R-:W0:Y:S01]  /*0f40*/  LDC.64 R4, c[0x0][0x3b0] ;  /* 0x0000ec00ff047b82 */ /* 0x00de220000000a00 */
[----:B------:R-:W-:-:S04]  /*0f50*/  MOV R7, UR4 ;  /* 0x0000000400077c02 */ /* 0x000fc80008000f00 */
[----:B------:R-:W-:Y:S02]  /*0f60*/  LEA R7, R7, R0, 0x2 ;  /* 0x0000000007077211 */ /* 0x000fe400078e10ff */
[----:B0-----:R-:W-:-:S04]  /*0f70*/  ISETP.GE.AND P3, PT, R5, 0x1, PT ;  /* 0x000000010500780c */ /* 0x001fc80003f66270 */
[----:B------:R-:W-:-:S13]  /*0f80*/  ISETP.GE.U32.OR P3, PT, R7, R4, !P3 ;  /* 0x000000040700720c */ /* 0x000fda0005f66470 */
[----:B------:R-:W-:Y:S05]  /*0f90*/  @P3 BRA `(.L_x_107) ;  /* 0x0000001000383947 */ /* 0x000fea0003800000 */
[----:B------:R-:W-:Y:S01]  /*0fa0*/  UISETP.GE.U32.AND UP0, UPT, UR22, 0xf, UPT ;  /* 0x0000000f1600788c */ /* 0x000fe2000bf06070 */
[----:B------:R-:W-:Y:S02]  /*0fb0*/  HFMA2 R13, -RZ, RZ, 0, 0 ;  /* 0x00000000ff0d7431 */ /* 0x000fe400000001ff */
[----:B------:R-:W-:-:S06]  /*0fc0*/  IMAD R4, R4, UR7, R7 ;  /* 0x0000000704047c24 */ /* 0x000fcc000f8e0207 */
[----:B------:R-:W-:Y:S05]  /*0fd0*/  BRA.U !UP0, `(.L_x_108) ;  /* 0x0000000908107547 */ /* 0x000fea000b800000 */
[----:B------:R-:W0:Y:S01]  /*0fe0*/  S2UR UR9, SR_CgaCtaId ;  /* 0x00000000000979c3 */ /* 0x000e220000008800 */
[----:B------:R-:W-:Y:S01]  /*0ff0*/  UMOV UR5, 0x400 ;  /* 0x0000040000057882 */ /* 0x000fe20000000000 */
[----:B------:R-:W-:Y:S01]  /*1000*/  LEA R13, R0, 0x20, 0x9 ;  /* 0x00000020000d7811 */ /* 0x000fe200078e48ff */
[----:B------:R-:W-:Y:S02]  /*1010*/  UIADD3 UR8, UPT, UPT, UR5, 0x1820, URZ ;  /* 0x0000182005087890 */ /* 0x000fe4000fffe0ff */
[----:B------:R-:W-:Y:S02]  /*1020*/  UIADD3 UR5, UPT, UPT, UR5, 0x1020, URZ ;  /* 0x0000102005057890 */ /* 0x000fe4000fffe0ff */
[----:B0-----:R-:W-:Y:S02]  /*1030*/  ULEA UR8, UR9, UR8, 0x18 ;  /* 0x0000000809087291 */ /* 0x001fe4000f8ec0ff */
[----:B------:R-:W-:-:S04]  /*1040*/  ULEA UR5, UR9, UR5, 0x18 ;  /* 0x0000000509057291 */ /* 0x000fc8000f8ec0ff */
[C---:B------:R-:W-:Y:S01]  /*1050*/  IADD3 R12, PT, PT, R13.reuse, UR8, RZ ;  /* 0x000000080d0c7c10 */ /* 0x040fe2000fffe0ff */
[----:B------:R-:W-:Y:S01]  /*1060*/  UMOV UR8, UR13 ;  /* 0x0000000d00087c82 */ /* 0x000fe20008000000 */
[----:B------:R-:W-:Y:S01]  /*1070*/  IADD3 R13, PT, PT, R13, UR5, RZ ;  /* 0x000000050d0d7c10 */ /* 0x000fe2000fffe0ff */
[----:B------:R-:W-:-:S06]  /*1080*/  UMOV UR5, URZ ;  /* 0x000000ff00057c82 */ /* 0x000fcc0008000000 */
.L_x_109:
[----:B------:R-:W0:Y:S01]  /*1090*/  LDC.64 R8, c[0x0][0x388] ;  /* 0x0000e200ff087b82 */ /* 0x000e220000000a00 */
[----:B------:R-:W-:-:S07]  /*10a0*/  IMAD R17, R4, R5, UR5 ;  /* 0x0000000504117e24 */ /* 0x000fce000f8e0205 */
[----:B------:R-:W1:Y:S01]  /*10b0*/  LDC.64 R6, c[0x0][0x390] ;  /* 0x0000e400ff067b82 */ /* 0x000e620000000a00 */
[----:B0-----:R-:W-:-:S06]  /*10c0*/  IMAD.WIDE.U32 R10, R17, 0x4, R8 ;  /* 0x00000004110a7825 */ /* 0x001fcc00078e0008 */
[----:B------:R-:W2:Y:S01]  /*10d0*/  LDG.E R10, desc[UR16][R10.64] ;  /* 0x000000100a0a7981 */ /* 0x000ea2000c1e1900 */
[C---:B------:R-:W-:Y:S01]  /*10e0*/  IADD3 R15, PT, PT, R17.reuse, 0x1, RZ ;  /* 0x00000001110f7810 */ /* 0x040fe20007ffe0ff */
[C---:B-1----:R-:W-:Y:S01]  /*10f0*/  IMAD.WIDE.U32 R30, R17.reuse, 0x4, R6 ;  /* 0x00000004111e7825 */ /* 0x042fe200078e0006 */
[----:B------:R-:W-:-:S03]  /*1100*/  IADD3 R37, PT, PT, R17, 0x2, RZ ;  /* 0x0000000211257810 */ /* 0x000fc60007ffe0ff */
[C---:B------:R-:W-:Y:S01]  /*1110*/  IMAD.WIDE.U32 R18, R15.reuse, 0x4, R8 ;  /* 0x000000040f127825 */ /* 0x040fe200078e0008 */
[----:B------:R0:W3:Y:S03]  /*1120*/  LDG.E R33, desc[UR16][R30.64] ;  /* 0x000000101e217981 */ /* 0x0000e6000c1e1900 */
[----:B------:R-:W-:Y:S02]  /*1130*/  IMAD.WIDE.U32 R14, R15, 0x4, R6 ;  /* 0x000000040f0e7825 */ /* 0x000fe400078e0006 */
[----:B------:R-:W4:Y:S04]  /*1140*/  LDG.E R18, desc[UR16][R18.64] ;  /* 0x0000001012127981 */ /* 0x000f28000c1e1900 */
[----:B------:R1:W5:Y:S04]  /*1150*/  LDG.E R35, desc[UR16][R14.64] ;  /* 0x000000100e237981 */ /* 0x000368000c1e1900 */
[----:B--2---:R2:W-:Y:S02]  /*1160*/  STS [R13+-0x20], R10 ;  /* 0xffffe00a0d007388 */ /* 0x0045e40000000800 */
[----:B--2---:R-:W-:-:S06]  /*1170*/  IMAD.WIDE.U32 R10, R37, 0x4, R8 ;  /* 0x00000004250a7825 */ /* 0x004fcc00078e0008 */
[----:B------:R-:W2:Y:S01]  /*1180*/  LDG.E R10, desc[UR16][R10.64] ;  /* 0x000000100a0a7981 */ /* 0x000ea2000c1e1900 */
[--C-:B0-----:R-:W-:Y:S01]  /*1190*/  IMAD.WIDE.U32 R30, R37, 0x4, R6.reuse ;  /* 0x00000004251e7825 */ /* 0x101fe200078e0006 */
[----:B------:R-:W-:Y:S02]  /*11a0*/  IADD3 R37, PT, PT, R17, 0x3, RZ ;  /* 0x0000000311257810 */ /* 0x000fe40007ffe0ff */
[----:B---3--:R0:W-:Y:S03]  /*11b0*/  STS [R12+-0x20], R33 ;  /* 0xffffe0210c007388 */ /* 0x0081e60000000800 */
[C---:B-1----:R-:W-:Y:S01]  /*11c0*/  IMAD.WIDE.U32 R14, R37.reuse, 0x4, R6 ;  /* 0x00000004250e7825 */ /* 0x042fe200078e0006 */
[----:B----4-:R1:W-:Y:S04]  /*11d0*/  STS [R13+-0x1c], R18 ;  /* 0xffffe4120d007388 */ /* 0x0103e80000000800 */
[----:B-----5:R3:W-:Y:S04]  /*11e0*/  STS [R12+-0x1c], R35 ;  /* 0xffffe4230c007388 */ /* 0x0207e80000000800 */
[----:B0-----:R0:W4:Y:S01]  /*11f0*/  LDG.E R33, desc[UR16][R30.64] ;  /* 0x000000101e217981 */ /* 0x001122000c1e1900 */
[----:B-1----:R-:W-:Y:S01]  /*1200*/  IMAD.WIDE.U32 R18, R37, 0x4, R8 ;  /* 0x0000000425127825 */ /* 0x002fe200078e0008 */
[----:B------:R-:W-:-:S02]  /*1210*/  IADD3 R37, PT, PT, R17, 0x4, RZ ;  /* 0x0000000411257810 */ /* 0x000fc40007ffe0ff */
[----:B---3--:R1:W3:Y:S04]  /*1220*/  LDG.E R35, desc[UR16][R14.64] ;  /* 0x000000100e237981 */ /* 0x0082e8000c1e1900 */
[----:B------:R-:W5:Y:S04]  /*1230*/  LDG.E R18, desc[UR16][R18.64] ;  /* 0x0000001012127981 */ /* 0x000f68000c1e1900 */
[----:B--2---:R2:W-:Y:S02]  /*1240*/  STS [R13+-0x18], R10 ;  /* 0xffffe80a0d007388 */ /* 0x0045e40000000800 */
[----:B--2---:R-:W-:-:S06]  /*1250*/  IMAD.WIDE.U32 R10, R37, 0x4, R8 ;  /* 0x00000004250a7825 */ /* 0x004fcc00078e0008 */
[----:B------:R-:W2:Y:S01]  /*1260*/  LDG.E R10, desc[UR16][R10.64] ;  /* 0x000000100a0a7981 */ /* 0x000ea2000c1e1900 */
[--C-:B0-----:R-:W-:Y:S01]  /*1270*/  IMAD.WIDE.U32 R30, R37, 0x4, R6.reuse ;  /* 0x00000004251e7825 */ /* 0x101fe200078e0006 */
[----:B------:R-:W-:Y:S02]  /*1280*/  IADD3 R37, PT, PT, R17, 0x5, RZ ;  /* 0x0000000511257810 */ /* 0x000fe40007ffe0ff */
[----:B----4-:R0:W-:Y:S03]  /*1290*/  STS [R12+-0x18], R33 ;  /* 0xffffe8210c007388 */ /* 0x0101e60000000800 */
[C---:B-1----:R-:W-:Y:S01]  /*12a0*/  IMAD.WIDE.U32 R14, R37.reuse, 0x4, R6 ;  /* 0x00000004250e7825 */ /* 0x042fe200078e0006 */
[----:B-----5:R1:W-:Y:S04]  /*12b0*/  STS [R13+-0x14], R18 ;  /* 0xffffec120d007388 */ /* 0x0203e80000000800 */
[----:B---3--:R3:W-:Y:S04]  /*12c0*/  STS [R12+-0x14], R35 ;  /* 0xffffec230c007388 */ /* 0x0087e80000000800 */
        /* <DEDUP_REMOVED lines=33> */
[----:B--2---:R2:W-:Y:S02]  /*14e0*/  STS [R13], R10 ;  /* 0x0000000a0d007388 */ /* 0x0045e40000000800 */
[----:B--2---:R-:W-:-:S06]  /*14f0*/  IMAD.WIDE.U32 R10, R37, 0x4, R8 ;  /* 0x00000004250a7825 */ /* 0x004fcc00078e0008 */
[----:B------:R-:W2:Y:S01]  /*1500*/  LDG.E R10, desc[UR16][R10.64] ;  /* 0x000000100a0a7981 */ /* 0x000ea2000c1e1900 */
[--C-:B0-----:R-:W-:Y:S01]  /*1510*/  IMAD.WIDE.U32 R30, R37, 0x4, R6.reuse ;  /* 0x00000004251e7825 */ /* 0x101fe200078e0006 */
[----:B------:R-:W-:Y:S02]  /*1520*/  IADD3 R37, PT, PT, R17, 0xb, RZ ;  /* 0x0000000b11257810 */ /* 0x000fe40007ffe0ff */
[----:B----4-:R0:W-:Y:S03]  /*1530*/  STS [R12], R33 ;  /* 0x000000210c007388 */ /* 0x0101e60000000800 */
[----:B-1----:R-:W-:Y:S01]  /*1540*/  IMAD.WIDE.U32 R14, R37, 0x4, R6 ;  /* 0x00000004250e7825 */ /* 0x002fe200078e0006 */
[----:B------:R-:W4:Y:S05]  /*1550*/  LDG.E R31, desc[UR16][R30.64] ;  /* 0x000000101e1f7981 */ /* 0x000f2a000c1e1900 */
[----:B------:R-:W4:Y:S01]  /*1560*/  LDG.E R15, desc[UR16][R14.64] ;  /* 0x000000100e0f7981 */ /* 0x000f22000c1e1900 */
[----:B0-----:R-:W-:-:S03]  /*1570*/  IADD3 R33, PT, PT, R17, 0xc, RZ ;  /* 0x0000000c11217810 */ /* 0x001fc60007ffe0ff */
[----:B-----5:R0:W-:Y:S04]  /*1580*/  STS [R13+0x4], R18 ;  /* 0x000004120d007388 */ /* 0x0201e80000000800 */
[----:B---3--:R-:W-:Y:S01]  /*1590*/  STS [R12+0x4], R35 ;  /* 0x000004230c007388 */ /* 0x008fe20000000800 */
[----:B0-----:R-:W-:-:S06]  /*15a0*/  IMAD.WIDE.U32 R18, R37, 0x4, R8 ;  /* 0x0000000425127825 */ /* 0x001fcc00078e0008 */
[----:B------:R0:W3:Y:S04]  /*15b0*/  LDG.E R18, desc[UR16][R18.64] ;  /* 0x0000001012127981 */ /* 0x0000e8000c1e1900 */
[----:B--2---:R1:W-:Y:S02]  /*15c0*/  STS [R13+0x8], R10 ;  /* 0x0000080a0d007388 */ /* 0x0043e40000000800 */
[----:B-1----:R-:W-:-:S06]  /*15d0*/  IMAD.WIDE.U32 R10, R33, 0x4, R8 ;  /* 0x00000004210a7825 */ /* 0x002fcc00078e0008 */
[----:B------:R1:W2:Y:S01]  /*15e0*/  LDG.E R10, desc[UR16][R10.64] ;  /* 0x000000100a0a7981 */ /* 0x0002a2000c1e1900 */
[----:B0-----:R-:W-:Y:S01]  /*15f0*/  IADD3 R19, PT, PT, R17, 0xd, RZ ;  /* 0x0000000d11137810 */ /* 0x001fe20007ffe0ff */
[----:B------:R-:W-:Y:S02]  /*1600*/  IMAD.WIDE.U32 R34, R33, 0x4, R6 ;  /* 0x0000000421227825 */ /* 0x000fe400078e0006 */
[----:B----4-:R0:W-:Y:S02]  /*1610*/  STS [R12+0x8], R31 ;  /* 0x0000081f0c007388 */ /* 0x0101e40000000800 */
[----:B------:R-:W-:Y:S02]  /*1620*/  IMAD.WIDE.U32 R32, R19, 0x4, R8 ;  /* 0x0000000413207825 */ /* 0x000fe400078e0008 */
[----:B------:R-:W4:Y:S01]  /*1630*/  LDG.E R35, desc[UR16][R34.64] ;  /* 0x0000001022237981 */ /* 0x000f22000c1e1900 */
[C---:B-1----:R-:W-:Y:S02]  /*1640*/  IADD3 R11, PT, PT, R17.reuse, 0xe, RZ ;  /* 0x0000000e110b7810 */ /* 0x042fe40007ffe0ff */
[----:B------:R-:W-:Y:S01]  /*1650*/  IADD3 R17, PT, PT, R17, 0xf, RZ ;  /* 0x0000000f11117810 */ /* 0x000fe20007ffe0ff */
[----:B------:R-:W5:Y:S01]  /*1660*/  LDG.E R32, desc[UR16][R32.64] ;  /* 0x0000001020207981 */ /* 0x000f62000c1e1900 */
[----:B0-----:R-:W-:-:S03]  /*1670*/  IMAD.WIDE.U32 R30, R19, 0x4, R6 ;  /* 0x00000004131e7825 */ /* 0x001fc600078e0006 */
[----:B---3--:R0:W-:Y:S04]  /*1680*/  STS [R13+0xc], R18 ;  /* 0x00000c120d007388 */ /* 0x0081e80000000800 */
[----:B------:R1:W-:Y:S01]  /*1690*/  STS [R12+0xc], R15 ;  /* 0x00000c0f0c007388 */ /* 0x0003e20000000800 */
[----:B0-----:R-:W-:-:S04]  /*16a0*/  IMAD.WIDE.U32 R18, R11, 0x4, R8 ;  /* 0x000000040b127825 */ /* 0x001fc800078e0008 */
[----:B------:R-:W-:Y:S01]  /*16b0*/  IMAD.WIDE.U32 R8, R17, 0x4, R8 ;  /* 0x0000000411087825 */ /* 0x000fe200078e0008 */
[----:B-1----:R-:W3:Y:S04]  /*16c0*/  LDG.E R15, desc[UR16][R30.64] ;  /* 0x000000101e0f7981 */ /* 0x002ee8000c1e1900 */
[----:B------:R-:W3:Y:S04]  /*16d0*/  LDG.E R14, desc[UR16][R18.64] ;  /* 0x00000010120e7981 */ /* 0x000ee8000c1e1900 */
[----:B------:R-:W3:Y:S04]  /*16e0*/  LDG.E R8, desc[UR16][R8.64] ;  /* 0x0000001008087981 */ /* 0x000ee8000c1e1900 */
[----:B--2---:R0:W-:Y:S02]  /*16f0*/  STS [R13+0x10], R10 ;  /* 0x0000100a0d007388 */ /* 0x0041e40000000800 */
[----:B0-----:R-:W-:-:S04]  /*1700*/  IMAD.WIDE.U32 R10, R11, 0x4, R6 ;  /* 0x000000040b0a7825 */ /* 0x001fc800078e0006 */
[----:B------:R-:W-:Y:S02]  /*1710*/  IMAD.WIDE.U32 R6, R17, 0x4, R6 ;  /* 0x0000000411067825 */ /* 0x000fe400078e0006 */
[----:B------:R-:W2:Y:S04]  /*1720*/  LDG.E R11, desc[UR16][R10.64] ;  /* 0x000000100a0b7981 */ /* 0x000ea8000c1e1900 */
[----:B------:R-:W2:Y:S01]  /*1730*/  LDG.E R7, desc[UR16][R6.64] ;  /* 0x0000001006077981 */ /* 0x000ea2000c1e1900 */
[----:B------:R-:W-:-:S04]  /*1740*/  UIADD3 UR8, UPT, UPT, UR8, 0x10, URZ ;  /* 0x0000001008087890 */ /* 0x000fc8000fffe0ff */
[----:B------:R-:W-:Y:S01]  /*1750*/  UISETP.NE.AND UP0, UPT, UR8, URZ, UPT ;  /* 0x000000ff0800728c */ /* 0x000fe2000bf05270 */
[----:B----4-:R-:W-:Y:S04]  /*1760*/  STS [R12+0x10], R35 ;  /* 0x000010230c007388 */ /* 0x010fe80000000800 */
[----:B-----5:R-:W-:Y:S04]  /*1770*/  STS [R13+0x14], R32 ;  /* 0x000014200d007388 */ /* 0x020fe80000000800 */
[----:B---3--:R-:W-:Y:S04]  /*1780*/  STS [R12+0x14], R15 ;  /* 0x0000140f0c007388 */ /* 0x008fe80000000800 */
[----:B------:R-:W-:Y:S01]  /*1790*/  STS [R13+0x18], R14 ;  /* 0x0000180e0d007388 */ /* 0x000fe20000000800 */
[----:B------:R-:W-:-:S03]  /*17a0*/  UIADD3 UR5, UPT, UPT, UR5, 0x10, URZ ;  /* 0x0000001005057890 */ /* 0x000fc6000fffe0ff */
[----:B--2---:R-:W-:Y:S04]  /*17b0*/  STS [R12+0x18], R11 ;  /* 0x0000180b0c007388 */ /* 0x004fe80000000800 */
[----:B------:R0:W-:Y:S04]  /*17c0*/  STS [R13+0x1c], R8 ;  /* 0x00001c080d007388 */ /* 0x0001e80000000800 */
[----:B------:R1:W-:Y:S01]  /*17d0*/  STS [R12+0x1c], R7 ;  /* 0x00001c070c007388 */ /* 0x0003e20000000800 */
[----:B0-----:R-:W-:Y:S02]  /*17e0*/  IADD3 R13, PT, PT, R13, 0x40, RZ ;  /* 0x000000400d0d7810 */ /* 0x001fe40007ffe0ff */
[----:B-1----:R-:W-:Y:S01]  /*17f0*/  IADD3 R12, PT, PT, R12, 0x40, RZ ;  /* 0x000000400c0c7810 */ /* 0x002fe20007ffe0ff */
[----:B------:R-:W-:Y:S06]  /*1800*/  BRA.U UP0, `(.L_x_109) ;  /* 0xfffffff900207547 */ /* 0x000fec000b83ffff */
[----:B------:R-:W-:-:S07]  /*1810*/  MOV R13, UR26 ;  /* 0x0000001a000d7c02 */ /* 0x000fce0008000f00 */
.L_x_108:
[----:B------:R-:W-:-:S09]  /*1820*/  UISETP.NE.AND UP0, UPT, UR23, URZ, UPT ;  /* 0x000000ff1700728c */ /* 0x000fd2000bf05270 */
[----:B------:R-:W-:Y:S05]  /*1830*/  BRA.U !UP0, `(.L_x_107) ;  /* 0x0000000908107547 */ /* 0x000fea000b800000 */
[----:B------:R-:W-:Y:S02]  /*1840*/  UIADD3 UR5, UPT, UPT, UR23, -0x1, URZ ;  /* 0xffffffff17057890 */ /* 0x000fe4000fffe0ff */
[----:B------:R-:W-:Y:S02]  /*1850*/  UISETP.NE.AND UP1, UPT, UR24, URZ, UPT ;  /* 0x000000ff1800728c */ /* 0x000fe4000bf25270 */
[----:B------:R-:W-:-:S09]  /*1860*/  UISETP.GE.U32.AND UP0, UPT, UR5, 0x7, UPT ;  /* 0x000000070500788c */ /* 0x000fd2000bf06070 */
[----:B------:R-:W-:Y:S05]  /*1870*/  BRA.U !UP0, `(.L_x_110) ;  /* 0x0000000108f47547 */ /* 0x000fea000b800000 */
[----:B------:R-:W0:Y:S01]  /*1880*/  LDC.64 R8, c[0x0][0x388] ;  /* 0x0000e200ff087b82 */ /* 0x000e220000000a00 */
[----:B------:R-:W-:-:S07]  /*1890*/  IMAD R17, R4, R5, R13 ;  /* 0x0000000504117224 */ /* 0x000fce00078e020d */
[----:B------:R-:W1:Y:S01]  /*18a0*/  LDC.64 R6, c[0x0][0x390] ;  /* 0x0000e400ff067b82 */ /* 0x000e620000000a00 */
[C---:B------:R-:W-:Y:S01]  /*18b0*/  IADD3 R31, PT, PT, R17.reuse, 0x1, RZ ;  /* 0x00000001111f7810 */ /* 0x040fe20007ffe0ff */
[----:B0-----:R-:W-:-:S05]  /*18c0*/  IMAD.WIDE.U32 R18, R17, 0x4, R8 ;  /* 0x0000000411127825 */ /* 0x001fca00078e0008 */
[----:B------:R-:W2:Y:S01]  /*18d0*/  LDG.E R15, desc[UR16][R18.64] ;  /* 0x00000010120f7981 */ /* 0x000ea2000c1e1900 */
[----:B-1----:R-:W-:-:S05]  /*18e0*/  IMAD.WIDE.U32 R10, R17, 0x4, R6 ;  /* 0x00000004110a7825 */ /* 0x002fca00078e0006 */
[----:B------:R0:W3:Y:S01]  /*18f0*/  LDG.E R35, desc[UR16][R10.64] ;  /* 0x000000100a237981 */ /* 0x0000e2000c1e1900 */
[----:B------:R-:W-:-:S05]  /*1900*/  IMAD.WIDE.U32 R32, R31, 0x4, R8 ;  /* 0x000000041f207825 */ /* 0x000fca00078e0008 */
[----:B------:R-:W4:Y:S01]  /*1910*/  LDG.E R37, desc[UR16][R32.64] ;  /* 0x0000001020257981 */ /* 0x000f22000c1e1900 */
[----:B0-----:R-:W-:Y:S02]  /*1920*/  IADD3 R11, PT, PT, R17, 0x2, RZ ;  /* 0x00000002110b7810 */ /* 0x001fe40007ffe0ff */
[C---:B------:R-:W-:Y:S02]  /*1930*/  LEA R14, R13.reuse, R28, 0x2 ;  /* 0x0000001c0d0e7211 */ /* 0x040fe400078e10ff */
[----:B------:R-:W-:Y:S01]  /*1940*/  LEA R12, R13, R26, 0x2 ;  /* 0x0000001a0d0c7211 */ /* 0x000fe200078e10ff */
[----:B------:R-:W-:-:S04]  /*1950*/  IMAD.WIDE.U32 R18, R11, 0x4, R8 ;  /* 0x000000040b127825 */ /* 0x000fc800078e0008 */
[--C-:B------:R-:W-:Y:S02]  /*1960*/  IMAD.WIDE.U32 R30, R31, 0x4, R6.reuse ;  /* 0x000000041f1e7825 */ /* 0x100fe400078e0006 */
[----:B------:R0:W5:Y:S02]  /*1970*/  LDG.E R19, desc[UR16][R18.64] ;  /* 0x0000001012137981 */ /* 0x000164000c1e1900 */
[----:B------:R-:W-:Y:S02]  /*1980*/  IMAD.WIDE.U32 R10, R11, 0x4, R6 ;  /* 0x000000040b0a7825 */ /* 0x000fe400078e0006 */
[----:B------:R-:W5:Y:S01]  /*1990*/  LDG.E R16, desc[UR16][R30.64] ;  /* 0x000000101e107981 */ /* 0x000f62000c1e1900 */
[----:B0-----:R-:W-:-:S03]  /*19a0*/  IADD3 R18, PT, PT, R17, 0x4, RZ ;  /* 0x0000000411127810 */ /* 0x001fc60007ffe0ff */
[----:B--2---:R0:W-:Y:S04]  /*19b0*/  STS [R14], R15 ;  /* 0x0000000f0e007388 */ /* 0x0041e80000000800 */
[----:B---3--:R1:W-:Y:S04]  /*19c0*/  STS [R12], R35 ;  /* 0x000000230c007388 */ /* 0x0083e80000000800 */
[----:B0-----:R0:W2:Y:S01]  /*19d0*/  LDG.E R15, desc[UR16][R10.64] ;  /* 0x000000100a0f7981 */ /* 0x0010a2000c1e1900 */
[----:B-1----:R-:W-:-:S03]  /*19e0*/  IADD3 R35, PT, PT, R17, 0x3, RZ ;  /* 0x0000000311237810 */ /* 0x002fc60007ffe0ff */
[----:B----4-:R1:W-:Y:S01]  /*19f0*/  STS [R14+0x4], R37 ;  /* 0x000004250e007388 */ /* 0x0103e20000000800 */
[----:B0-----:R-:W-:-:S04]  /*1a00*/  IMAD.WIDE.U32 R10, R18, 0x4, R8 ;  /* 0x00000004120a7825 */ /* 0x001fc800078e0008 */
[C---:B------:R-:W-:Y:S02]  /*1a10*/  IMAD.WIDE.U32 R32, R35.reuse, 0x4, R8 ;  /* 0x0000000423207825 */ /* 0x040fe400078e0008 */
[----:B------:R0:W3:Y:S02]  /*1a20*/  LDG.E R10, desc[UR16][R10.64] ;  /* 0x000000100a0a7981 */ /* 0x0000e4000c1e1900 */
[--C-:B------:R-:W-:Y:S02]  /*1a30*/  IMAD.WIDE.U32 R30, R35, 0x4, R6.reuse ;  /* 0x00000004231e7825 */ /* 0x100fe400078e0006 */
[----:B-1----:R-:W4:Y:S04]  /*1a40*/  LDG.E R37, desc[UR16][R32.64] ;  /* 0x0000001020257981 */ /* 0x002f28000c1e1900 */
[----:B------:R-:W3:Y:S04]  /*1a50*/  LDG.E R35, desc[UR16][R30.64] ;  /* 0x000000101e237981 */ /* 0x000ee8000c1e1900 */
[----:B-----5:R-:W-:Y:S04]  /*1a60*/  STS [R12+0x4], R16 ;  /* 0x000004100c007388 */ /* 0x020fe80000000800 */
[----:B------:R1:W-:Y:S01]  /*1a70*/  STS [R14+0x8], R19 ;  /* 0x000008130e007388 */ /* 0x0003e20000000800 */
[----:B0-----:R-:W-:Y:S01]  /*1a80*/  IADD3 R11, PT, PT, R17, 0x6, RZ ;  /* 0x00000006110b7810 */ /* 0x001fe20007ffe0ff */
[----:B-1----:R-:W-:-:S05]  /*1a90*/  IMAD.WIDE.U32 R18, R18, 0x4, R6 ;  /* 0x0000000412127825 */ /* 0x002fca00078e0006 */
[----:B------:R0:W5:Y:S02]  /*1aa0*/  LDG.E R16, desc[UR16][R18.64] ;  /* 0x0000001012107981 */ /* 0x000164000c1e1900 */
[----:B0-----:R-:W-:Y:S02]  /*1ab0*/  IMAD.WIDE.U32 R18, R11, 0x4, R8 ;  /* 0x000000040b127825 */ /* 0x001fe400078e0008 */
[----:B--2---:R0:W-:Y:S02]  /*1ac0*/  STS [R12+0x8], R15 ;  /* 0x0000080f0c007388 */ /* 0x0041e40000000800 */
[C---:B0-----:R-:W-:Y:S02]  /*1ad0*/  IADD3 R15, PT, PT, R17.reuse, 0x5, RZ ;  /* 0x00000005110f7810 */ /* 0x041fe40007ffe0ff */
[----:B------:R-:W-:-:S03]  /*1ae0*/  IADD3 R17, PT, PT, R17, 0x7, RZ ;  /* 0x0000000711117810 */ /* 0x000fc60007ffe0ff */
[----:B------:R-:W-:-:S04]  /*1af0*/  IMAD.WIDE.U32 R32, R15, 0x4, R8 ;  /* 0x000000040f207825 */ /* 0x000fc800078e0008 */
[----:B------:R-:W-:Y:S01]  /*1b00*/  IMAD.WIDE.U32 R30, R15, 0x4, R6 ;  /* 0x000000040f1e7825 */ /* 0x000fe200078e0006 */
[----:B----4-:R-:W-:Y:S04]  /*1b10*/  STS [R14+0xc], R37 ;  /* 0x00000c250e007388 */ /* 0x010fe80000000800 */
[----:B---3--:R-:W-:Y:S01]  /*1b20*/  STS [R12+0xc], R35 ;  /* 0x00000c230c007388 */ /* 0x008fe20000000800 */
[----:B------:R-:W-:-:S03]  /*1b30*/  IMAD.WIDE.U32 R8, R17, 0x4, R8 ;  /* 0x0000000411087825 */ /* 0x000fc600078e0008 */
[----:B------:R0:W-:Y:S04]  /*1b40*/  STS [R14+0x10], R10 ;  /* 0x0000100a0e007388 */ /* 0x0001e80000000800 */
[----:B------:R-:W2:Y:S04]  /*1b50*/  LDG.E R33, desc[UR16][R32.64] ;  /* 0x0000001020217981 */ /* 0x000ea8000c1e1900 */
[----:B------:R-:W3:Y:S01]  /*1b60*/  LDG.E R31, desc[UR16][R30.64] ;  /* 0x000000101e1f7981 */ /* 0x000ee2000c1e1900 */
[----:B0-----:R-:W-:-:S03]  /*1b70*/  IMAD.WIDE.U32 R10, R11, 0x4, R6 ;  /* 0x000000040b0a7825 */ /* 0x001fc600078e0006 */
[----:B------:R-:W4:Y:S01]  /*1b80*/  LDG.E R15, desc[UR16][R18.64] ;  /* 0x00000010120f7981 */ /* 0x000f22000c1e1900 */
[----:B------:R-:W-:-:S03]  /*1b90*/  IMAD.WIDE.U32 R6, R17, 0x4, R6 ;  /* 0x0000000411067825 */ /* 0x000fc600078e0006 */
[----:B------:R-:W4:Y:S04]  /*1ba0*/  LDG.E R11, desc[UR16][R10.64] ;  /* 0x000000100a0b7981 */ /* 0x000f28000c1e1900 */
[----:B------:R-:W4:Y:S04]  /*1bb0*/  LDG.E R9, desc[UR16][R8.64] ;  /* 0x0000001008097981 */ /* 0x000f28000c1e1900 */
[----:B------:R-:W4:Y:S04]  /*1bc0*/  LDG.E R7, desc[UR16][R6.64] ;  /* 0x0000001006077981 */ /* 0x000f28000c1e1900 */
[----:B-----5:R0:W-:Y:S01]  /*1bd0*/  STS [R12+0x10], R16 ;  /* 0x000010100c007388 */ /* 0x0201e20000000800 */
[----:B------:R-:W-:-:S03]  /*1be0*/  IADD3 R13, PT, PT, R13, 0x8, RZ ;  /* 0x000000080d0d7810 */ /* 0x000fc60007ffe0ff */
[----:B--2---:R0:W-:Y:S04]  /*1bf0*/  STS [R14+0x14], R33 ;  /* 0x000014210e007388 */ /* 0x0041e80000000800 */
[----:B---3--:R0:W-:Y:S04]  /*1c00*/  STS [R12+0x14], R31 ;  /* 0x0000141f0c007388 */ /* 0x0081e80000000800 */
[----:B----4-:R0:W-:Y:S04]  /*1c10*/  STS [R14+0x18], R15 ;  /* 0x0000180f0e007388 */ /* 0x0101e80000000800 */
[----:B------:R0:W-:Y:S04]  /*1c20*/  STS [R12+0x18], R11 ;  /* 0x0000180b0c007388 */ /* 0x0001e80000000800 */
[----:B------:R0:W-:Y:S04]  /*1c30*/  STS [R14+0x1c], R9 ;  /* 0x00001c090e007388 */ /* 0x0001e80000000800 */
[----:B------:R0:W-:Y:S02]  /*1c40*/  STS [R12+0x1c], R7 ;  /* 0x00001c070c007388 */ /* 0x0001e40000000800 */
.L_x_110:
[----:B------:R-:W-:Y:S05]  /*1c50*/  BRA.U !UP1, `(.L_x_107) ;  /* 0x0000000509087547 */ /* 0x000fea000b800000 */
[----:B------:R-:W-:Y:S02]  /*1c60*/  UISETP.GE.U32.AND UP0, UPT, UR14, 0x3, UPT ;  /* 0x000000030e00788c */ /* 0x000fe4000bf06070 */
[----:B------:R-:W-:-:S07]  /*1c70*/  UISETP.NE.AND UP1, UPT, UR25, URZ, UPT ;  /* 0x000000ff1900728c */ /* 0x000fce000bf25270 */
[----:B------:R-:W-:Y:S05]  /*1c80*/  BRA.U !UP0, `(.L_x_111) ;  /* 0x0000000108847547 */ /* 0x000fea000b800000 */
[----:B0-----:R-:W0:Y:S01]  /*1c90*/  LDC.64 R8, c[0x0][0x388] ;  /* 0x0000e200ff087b82 */ /* 0x001e220000000a00 */
[----:B------:R-:W-:-:S07]  /*1ca0*/  IMAD R17, R4, R5, R13 ;  /* 0x0000000504117224 */ /* 0x000fce00078e020d */
        /* <DEDUP_REMOVED lines=22> */
[----:B------:R-:W-:-:S05]  /*1e10*/  LEA R12, R13, R26, 0x2 ;  /* 0x0000001a0d0c7211 */ /* 0x000fca00078e10ff */
[----:B---3--:R1:W-:Y:S04]  /*1e20*/  STS [R12], R35 ;  /* 0x000000230c007388 */ /* 0x0083e80000000800 */
[----:B----4-:R1:W-:Y:S04]  /*1e30*/  STS [R14+0x4], R33 ;  /* 0x000004210e007388 */ /* 0x0103e80000000800 */
[----:B-----5:R1:W-:Y:S01]  /*1e40*/  STS [R12+0x4], R31 ;  /* 0x0000041f0c007388 */ /* 0x0203e20000000800 */
[----:B------:R-:W-:-:S03]  /*1e50*/  IADD3 R13, PT, PT, R13, 0x4, RZ ;  /* 0x000000040d0d7810 */ /* 0x000fc60007ffe0ff */
[----:B--2---:R1:W-:Y:S04]  /*1e60*/  STS [R14+0x8], R15 ;  /* 0x0000080f0e007388 */ /* 0x0043e80000000800 */
[----:B------:R1:W-:Y:S04]  /*1e70*/  STS [R12+0x8], R11 ;  /* 0x0000080b0c007388 */ /* 0x0003e80000000800 */
[----:B------:R1:W-:Y:S04]  /*1e80*/  STS [R14+0xc], R9 ;  /* 0x00000c090e007388 */ /* 0x0003e80000000800 */
[----:B------:R1:W-:Y:S02]  /*1e90*/  STS [R12+0xc], R7 ;  /* 0x00000c070c007388 */ /* 0x0003e40000000800 */
.L_x_111:
[----:B------:R-:W-:Y:S05]  /*1ea0*/  BRA.U !UP1, `(.L_x_107) ;  /* 0x0000000109747547 */ /* 0x000fea000b800000 */
[----:B01----:R-:W0:Y:S01]  /*1eb0*/  LDC.64 R8, c[0x0][0x388] ;  /* 0x0000e200ff087b82 */ /* 0x003e220000000a00 */
[----:B------:R-:W-:-:S07]  /*1ec0*/  IMAD R15, R4, R5, R13 ;  /* 0x00000005040f7224 */ /* 0x000fce00078e020d */
        /* <DEDUP_REMOVED lines=14> */
[----:B----4-:R-:W-:-:S04]  /*1fb0*/  IMAD.WIDE.U32 R10, R5, 0x4, R8 ;  /* 0x00000004050a7825 */ /* 0x010fc800078e0008 */
[----:B------:R-:W-:Y:S02]  /*1fc0*/  IMAD.WIDE.U32 R4, R5, 0x4, R6 ;  /* 0x0000000405047825 */ /* 0x000fe400078e0006 */
[----:B------:R-:W2:Y:S04]  /*1fd0*/  LDG.E R11, desc[UR16][R10.64] ;  /* 0x000000100a0b7981 */ /* 0x000ea8000c1e1900 */
[----:B------:R-:W3:Y:S02]  /*1fe0*/  LDG.E R4, desc[UR16][R4.64] ;  /* 0x0000001004047981 */ /* 0x000ee4000c1e1900 */
[----:B------:R-:W-:-:S05]  /*1ff0*/  @P3 IADD3 R15, PT, PT, R15, 0x2, RZ ;  /* 0x000000020f0f3810 */ /* 0x000fca0007ffe0ff */
        /* <DEDUP_REMOVED lines=8> */
.L_x_107:
[----:B------:R-:W-:Y:S05]  /*2080*/  BSYNC.RECONVERGENT B0 ;  /* 0x0000000000007941 */ /* 0x000fea0003800200 */
.L_x_106:
[----:B------:R-:W-:Y:S01]  /*2090*/  BAR.SYNC.DEFER_BLOCKING 0x0 ;  /* 0x0000000000007b1d */ /* 0x000fe20000010000 */
[----:B------:R-:W-:-:S05]  /*20a0*/  LOP3.LUT P3, RZ, R3, 0x3fc, R0, 0xc8, !PT ;  /* 0x000003fc03ff7812 */ /* 0x000fca000786c800 */
[----:B------:R-:W-:Y:S08]  /*20b0*/  BSSY.RECONVERGENT B2, `(.L_x_112) ;  /* 0x0000078000027945 */ /* 0x000ff00003800200 */
[----:B------:R-:W-:Y:S05]  /*20c0*/  @P3 BRA `(.L_x_113) ;  /* 0x0000000400d83947 */ /* 0x000fea0003800000 */
[----:B------:R-:W5:Y:S01]  /*20d0*/  LDCU UR5, c[0x0][0x3ac] ;  /* 0x00007580ff0577ac */ /* 0x000f620008000800 */
[----:B0-----:R-:W-:Y:S01]  /*20e0*/  MOV R5, UR4 ;  /* 0x0000000400057c02 */ /* 0x001fe20008000f00 */
[----:B------:R-:W0:Y:S03]  /*20f0*/  LDCU UR8, c[0x0][0x3b0] ;  /* 0x00007600ff0877ac */ /* 0x000e260008000800 */
[----:B------:R-:W-:Y:S02]  /*2100*/  LEA R30, R5, R0, 0x2 ;  /* 0x00000000051e7211 */ /* 0x000fe400078e10ff */
[----:B-----5:R-:W-:-:S04]  /*2110*/  ISETP.GE.U32.AND P3, PT, R22, UR5, PT ;  /* 0x0000000516007c0c */ /* 0x020fc8000bf66070 */
[----:B0-----:R-:W-:-:S13]  /*2120*/  ISETP.GE.U32.OR P3, PT, R30, UR8, P3 ;  /* 0x000000081e007c0c */ /* 0x001fda0009f66470 */
[----:B------:R-:W-:Y:S05]  /*2130*/  @P3 BRA `(.L_x_113) ;  /* 0x0000000400bc3947 */ /* 0x000fea0003800000 */
[----:B------:R-:W0:Y:S01]  /*2140*/  LDCU UR5, c[0x0][0x3b4] ;  /* 0x00007680ff0577ac */ /* 0x000e220008000800 */
[----:B------:R-:W-:Y:S01]  /*2150*/  MOV R19, RZ ;  /* 0x000000ff00137202 */ /* 0x000fe20000000f00 */
[----:B0-----:R-:W-:-:S09]  /*2160*/  UISETP.GE.AND UP0, UPT, UR5, 0x1, UPT ;  /* 0x000000010500788c */ /* 0x001fd2000bf06270 */
[----:B------:R-:W-:Y:S05]  /*2170*/  BRA.U !UP0, `(.L_x_114) ;  /* 0x0000000508487547 */ /* 0x000fea000b800000 */
[----:B------:R-:W-:Y:S01]  /*2180*/  UISETP.GE.U32.AND UP0, UPT, UR22, 0xf, UPT ;  /* 0x0000000f1600788c */ /* 0x000fe2000bf06070 */
[----:B-1----:R-:W-:Y:S01]  /*2190*/  HFMA2 R31, -RZ, RZ, 0, 0 ;  /* 0x00000000ff1f7431 */ /* 0x002fe200000001ff */
[----:B------:R-:W-:-:S07]  /*21a0*/  MOV R19, RZ ;  /* 0x000000ff00137202 */ /* 0x000fce0000000f00 */
[----:B------:R-:W-:Y:S05]  /*21b0*/  BRA.U !UP0, `(.L_x_115) ;  /* 0x0000000108807547 */ /* 0x000fea000b800000 */
[----:B------:R-:W-:Y:S02]  /*21c0*/  MOV R31, RZ ;  /* 0x000000ff001f7202 */ /* 0x000fe40000000f00 */
[----:B------:R-:W-:-:S07]  /*21d0*/  MOV R19, RZ ;  /* 0x000000ff00137202 */ /* 0x000fce0000000f00 */
.L_x_116:
[C---:B------:R-:W-:Y:S02]  /*21e0*/  LEA R33, R31.reuse, R21, 0x2 ;  /* 0x000000151f217211 */ /* 0x040fe400078e10ff */
[C---:B------:R-:W-:Y:S02]  /*21f0*/  LEA R32, R31.reuse, R28, 0x2 ;  /* 0x0000001c1f207211 */ /* 0x040fe400078e10ff */
[----:B------:R-:W-:Y:S01]  /*2200*/  IADD3 R31, PT, PT, R31, 0x10, RZ ;  /* 0x000000101f1f7810 */ /* 0x000fe20007ffe0ff */
[----:B--234-:R-:W-:Y:S03]  /*2210*/  LDS.128 R4, [R33] ;  /* 0x0000000021047984 */ /* 0x01cfe60000000c00 */
[----:B------:R-:W-:Y:S01]  /*2220*/  ISETP.NE.AND P3, PT, R31, UR26, PT ;  /* 0x0000001a1f007c0c */ /* 0x000fe2000bf65270 */
[----:B------:R-:W0:Y:S04]  /*2230*/  LDS.128 R12, [R32] ;  /* 0x00000000200c7984 */ /* 0x000e280000000c00 */
        /* <DEDUP_REMOVED lines=24> */
.L_x_115:
[----:B------:R-:W-:-:S09]  /*23c0*/  UISETP.NE.AND UP0, UPT, UR23, URZ, UPT ;  /* 0x000000ff1700728c */ /* 0x000fd2000bf05270 */
[----:B------:R-:W-:Y:S05]  /*23d0*/  BRA.U !UP0, `(.L_x_114) ;  /* 0x0000000108b07547 */ /* 0x000fea000b800000 */
[----:B------:R-:W-:Y:S02]  /*23e0*/  UIADD3 UR5, UPT, UPT, UR23, -0x1, URZ ;  /* 0xffffffff17057890 */ /* 0x000fe4000fffe0ff */
[----:B------:R-:W-:Y:S02]  /*23f0*/  UISETP.NE.AND UP1, UPT, UR24, URZ, UPT ;  /* 0x000000ff1800728c */ /* 0x000fe4000bf25270 */
[----:B------:R-:W-:-:S09]  /*2400*/  UISETP.GE.U32.AND UP0, UPT, UR5, 0x7, UPT ;  /* 0x000000070500788c */ /* 0x000fd2000bf06070 */
[----:B------:R-:W-:Y:S05]  /*2410*/  BRA.U !UP0, `(.L_x_117) ;  /* 0x00000001083c7547 */ /* 0x000fea000b800000 */
[C---:B------:R-:W-:Y:S02]  /*2420*/  LEA R33, R31.reuse, R21, 0x2 ;  /* 0x000000151f217211 */ /* 0x040fe400078e10ff */
[C---:B------:R-:W-:Y:S02]  /*2430*/  LEA R32, R31.reuse, R28, 0x2 ;  /* 0x0000001c1f207211 */ /* 0x040fe400078e10ff */
[----:B------:R-:W-:Y:S01]  /*2440*/  IADD3 R31, PT, PT, R31, 0x8, RZ ;  /* 0x000000081f1f7810 */ /* 0x000fe20007ffe0ff */
[----:B--234-:R-:W-:Y:S04]  /*2450*/  LDS.128 R4, [R33] ;  /* 0x0000000021047984 */ /* 0x01cfe80000000c00 */
[----:B------:R-:W0:Y:S04]  /*2460*/  LDS.128 R8, [R32] ;  /* 0x0000000020087984 */ /* 0x000e280000000c00 */
        /* <DEDUP_REMOVED lines=10> */
.L_x_117:
[----:B------:R-:W-:Y:S05]  /*2510*/  BRA.U !UP1, `(.L_x_114) ;  /* 0x0000000109607547 */ /* 0x000fea000b800000 */
[----:B------:R-:W-:Y:S02]  /*2520*/  UISETP.GE.U32.AND UP0, UPT, UR14, 0x3, UPT ;  /* 0x000000030e00788c */ /* 0x000fe4000bf06070 */
[----:B------:R-:W-:-:S07]  /*2530*/  UISETP.NE.AND UP1, UPT, UR25, URZ, UPT ;  /* 0x000000ff1900728c */ /* 0x000fce000bf25270 */
[----:B------:R-:W-:Y:S05]  /*2540*/  BRA.U !UP0, `(.L_x_118) ;  /* 0x0000000108247547 */ /* 0x000fea000b800000 */
[C---:B--234-:R-:W-:Y:S02]  /*2550*/  LEA R4, R31.reuse, R21, 0x2 ;  /* 0x000000151f047211 */ /* 0x05cfe400078e10ff */
[C---:B------:R-:W-:Y:S02]  /*2560*/  LEA R8, R31.reuse, R28, 0x2 ;  /* 0x0000001c1f087211 */ /* 0x040fe400078e10ff */
[----:B------:R-:W-:Y:S02]  /*2570*/  IADD3 R31, PT, PT, R31, 0x4, RZ ;  /* 0x000000041f1f7810 */ /* 0x000fe40007ffe0ff */
[----:B------:R-:W-:Y:S04]  /*2580*/  LDS.128 R4, [R4] ;  /* 0x0000000004047984 */ /* 0x000fe80000000c00 */
[----:B------:R-:W0:Y:S02]  /*2590*/  LDS.128 R8, [R8] ;  /* 0x0000000008087984 */ /* 0x000e240000000c00 */
[----:B0-----:R-:W-:-:S04]  /*25a0*/  FFMA R12, R4, R8, R19 ;  /* 0x00000008040c7223 */ /* 0x001fc80000000013 */
[----:B------:R-:W-:-:S04]  /*25b0*/  FFMA R5, R5, R9, R12 ;  /* 0x0000000905057223 */ /* 0x000fc8000000000c */
[----:B------:R-:W-:-:S04]  /*25c0*/  FFMA R6, R6, R10, R5 ;  /* 0x0000000a06067223 */ /* 0x000fc80000000005 */
[----:B------:R-:W-:-:S07]  /*25d0*/  FFMA R19, R7, R11, R6 ;  /* 0x0000000b07137223 */ /* 0x000fce0000000006 */
.L_x_118:
[----:B------:R-:W-:Y:S05]  /*25e0*/  BRA.U !UP1, `(.L_x_114) ;  /* 0x00000001092c7547 */ /* 0x000fea000b800000 */
[C---:B--234-:R-:W-:Y:S01]  /*25f0*/  LEA R4, R31.reuse, R21, 0x2 ;  /* 0x000000151f047211 */ /* 0x05cfe200078e10ff */
[----:B------:R-:W-:Y:S01]  /*2600*/  UISETP.NE.AND UP0, UPT, UR25, 0x1, UPT ;  /* 0x000000011900788c */ /* 0x000fe2000bf05270 */
        /* <DEDUP_REMOVED lines=9> */
.L_x_114:
[----:B-1----:R-:W2:Y:S01]  /*26a0*/  LDC R7, c[0x0][0x3b8] ;  /* 0x0000ee00ff077b82 */ /* 0x002ea20000000800 */
[----:B------:R-:W-:Y:S01]  /*26b0*/  BSSY.RECONVERGENT B3, `(.L_x_119) ;  /* 0x000000e000037945 */ /* 0x000fe20003800200 */
[----:B--234-:R-:W0:Y:S08]  /*26c0*/  MUFU.RCP R4, R7 ;  /* 0x0000000700047308 */ /* 0x01ce300000001000 */
[----:B------:R-:W1:Y:S01]  /*26d0*/  FCHK P3, R19, R7 ;  /* 0x0000000713007302 */ /* 0x000e620000060000 */
[----:B0-----:R-:W-:-:S04]  /*26e0*/  FFMA R5, R4, -R7, 1 ;  /* 0x3f80000004057423 */ /* 0x001fc80000000807 */
[----:B------:R-:W-:-:S04]  /*26f0*/  FFMA R4, R4, R5, R4 ;  /* 0x0000000504047223 */ /* 0x000fc80000000004 */
[----:B------:R-:W-:-:S04]  /*2700*/  FFMA R6, R4, R19, RZ ;  /* 0x0000001304067223 */ /* 0x000fc800000000ff */
[----:B------:R-:W-:-:S04]  /*2710*/  FFMA R5, R6, -R7, R19 ;  /* 0x8000000706057223 */ /* 0x000fc80000000013 */
[----:B------:R-:W-:Y:S01]  /*2720*/  FFMA R6, R4, R5, R6 ;  /* 0x0000000504067223 */ /* 0x000fe20000000006 */
[----:B-1----:R-:W-:Y:S06]  /*2730*/  @!P3 BRA `(.L_x_120) ;  /* 0x000000000014b947 */ /* 0x002fec0003800000 */
[----:B------:R-:W0:Y:S01]  /*2740*/  LDCU UR5, c[0x0][0x3b8] ;  /* 0x00007700ff0577ac */ /* 0x000e220008000800 */
[----:B------:R-:W-:Y:S02]  /*2750*/  MOV R6, 0x2780 ;  /* 0x0000278000067802 */ /* 0x000fe40000000f00 */
[----:B0-----:R-:W-:-:S07]  /*2760*/  MOV R4, UR5 ;  /* 0x0000000500047c02 */ /* 0x001fce0008000f00 */
[----:B------:R-:W-:Y:S05]  /*2770*/  CALL.REL.NOINC `($__internal_1_$__cuda_sm3x_div_rn_noftz_f32_slowpath) ;  /* 0x0000003000007944 */ /* 0x000fea0003c00000 */
[----:B------:R-:W-:-:S07]  /*2780*/  MOV R6, R5 ;  /* 0x0000000500067202 */ /* 0x000fce0000000f00 */
.L_x_120:
[----:B------:R-:W-:Y:S05]  /*2790*/  BSYNC.RECONVERGENT B3 ;  /* 0x0000000000037941 */ /* 0x000fea0003800200 */
.L_x_119:
[----:B------:R-:W0:Y:S01]  /*27a0*/  LDC.64 R4, c[0x0][0x398] ;  /* 0x0000e600ff047b82 */ /* 0x000e220000000a00 */
[----:B------:R-:W1:Y:S02]  /*27b0*/  LDCU UR5, c[0x0][0x3b0] ;  /* 0x00007600ff0577ac */ /* 0x000e640008000800 */
[----:B-1----:R-:W-:-:S04]  /*27c0*/  IMAD R7, R22, UR5, R30 ;  /* 0x0000000516077c24 */ /* 0x002fc8000f8e021e */
[----:B0-----:R-:W-:-:S06]  /*27d0*/  IMAD.WIDE.U32 R4, R7, 0x4, R4 ;  /* 0x0000000407047825 */ /* 0x001fcc00078e0004 */
[----:B------:R-:W2:Y:S01]  /*27e0*/  LDG.E R5, desc[UR16][R4.64] ;  /* 0x0000001004057981 */ /* 0x000ea2000c1e1900 */
[----:B------:R-:W-:Y:S01]  /*27f0*/  LEA R8, R0, R27, 0x2 ;  /* 0x0000001b00087211 */ /* 0x000fe200078e10ff */
[----:B--2---:R-:W-:-:S05]  /*2800*/  FADD R7, R5, R6 ;  /* 0x0000000605077221 */ /* 0x004fca0000000000 */
[----:B------:R0:W-:Y:S04]  /*2810*/  STS [R8], R7 ;  /* 0x0000000708007388 */ /* 0x0001e80000000800 */
[----:B------:R0:W-:Y:S02]  /*2820*/  STS [R24], R7 ;  /* 0x0000000718007388 */ /* 0x0001e40000000800 */
.L_x_113:
[----:B------:R-:W-:Y:S05]  /*2830*/  BSYNC.RECONVERGENT B2 ;  /* 0x0000000000027941 */ /* 0x000fea0003800200 */
.L_x_112:
[----:B------:R-:W-:Y:S04]  /*2840*/  BSSY.RECONVERGENT B0, `(.L_x_121) ;  /* 0x0000012000007945 */ /* 0x000fe80003800200 */
[----:B------:R-:W-:Y:S05]  /*2850*/  @!P4 BRA `(.L_x_122) ;  /* 0x000000000040c947 */ /* 0x000fea0003800000 */
[----:B0-----:R-:W-:-:S07]  /*2860*/  HFMA2 R5, -RZ, RZ, 0, 1.1920928955078125e-07 ;  /* 0x00000002ff057431 */ /* 0x001fce00000001ff */
.L_x_125:
[C---:B01----:R-:W-:Y:S01]  /*2870*/  IADD3 R7, PT, PT, R5.reuse, -0x1, RZ ;  /* 0xffffffff05077810 */ /* 0x043fe20007ffe0ff */
[----:B------:R-:W-:Y:S01]  /*2880*/  BSSY.RECONVERGENT B1, `(.L_x_123) ;  /* 0x000000a000017945 */ /* 0x000fe20003800200 */
[-C--:B--234-:R-:W-:Y:S02]  /*2890*/  LEA.HI R4, R5, R0.reuse, RZ, 0x1f ;  /* 0x0000000005047211 */ /* 0x09cfe400078ff8ff */
[----:B------:R-:W-:-:S04]  /*28a0*/  LOP3.LUT P3, RZ, R7, R0, RZ, 0xc0, !PT ;  /* 0x0000000007ff7212 */ /* 0x000fc8000786c0ff */
[----:B------:R-:W-:-:S13]  /*28b0*/  ISETP.GE.U32.OR P3, PT, R4, UR10, P3 ;  /* 0x0000000a04007c0c */ /* 0x000fda0009f66470 */
[----:B------:R-:W-:Y:S05]  /*28c0*/  @P3 BRA `(.L_x_124) ;  /* 0x0000000000143947 */ /* 0x000fea0003800000 */
[----:B------:R-:W-:Y:S01]  /*28d0*/  LEA R6, R5, R24, 0x1 ;  /* 0x0000001805067211 */ /* 0x000fe200078e08ff */
[----:B------:R-:W-:Y:S04]  /*28e0*/  LDS R4, [R24] ;  /* 0x0000000018047984 */ /* 0x000fe80000000800 */
[----:B------:R-:W0:Y:S02]  /*28f0*/  LDS R7, [R6] ;  /* 0x0000000006077984 */ /* 0x000e240000000800 */
[----:B0-----:R-:W-:-:S13]  /*2900*/  FSETP.GE.AND P3, PT, R4, R7, PT ;  /* 0x000000070400720b */ /* 0x001fda0003f66000 */
[----:B------:R0:W-:Y:S02]  /*2910*/  @!P3 STS [R24], R7 ;  /* 0x000000071800b388 */ /* 0x0001e40000000800 */
.L_x_124:
[----:B------:R-:W-:Y:S05]  /*2920*/  BSYNC.RECONVERGENT B1 ;  /* 0x0000000000017941 */ /* 0x000fea0003800200 */
.L_x_123:
[----:B------:R-:W-:-:S04]  /*2930*/  SHF.L.U32 R5, R5, 0x1, RZ ;  /* 0x0000000105057819 */ /* 0x000fc800000006ff */
[----:B------:R-:W-:-:S13]  /*2940*/  ISETP.GE.AND P3, PT, R5, UR20, PT ;  /* 0x0000001405007c0c */ /* 0x000fda000bf66270 */
[----:B------:R-:W-:Y:S05]  /*2950*/  @!P3 BRA `(.L_x_125) ;  /* 0xfffffffc00c4b947 */ /* 0x000fea000383ffff */
.L_x_122:
[----:B------:R-:W-:Y:S05]  /*2960*/  BSYNC.RECONVERGENT B0 ;  /* 0x0000000000007941 */ /* 0x000fea0003800200 */
.L_x_121:
[----:B------:R-:W-:Y:S06]  /*2970*/  BAR.SYNC.DEFER_BLOCKING 0x0 ;  /* 0x0000000000007b1d */ /* 0x000fec0000010000 */
[----:B------:R-:W-:Y:S04]  /*2980*/  BSSY.RECONVERGENT B0, `(.L_x_126) ;  /* 0x0000007000007945 */ /* 0x000fe80003800200 */
[----:B------:R-:W-:Y:S05]  /*2990*/  @!P1 BRA `(.L_x_127) ;  /* 0x0000000000149947 */ /* 0x000fea0003800000 */
[----:B0-234-:R-:W-:Y:S04]  /*29a0*/  LDS R4, [R2] ;  /* 0x0000000002047984 */ /* 0x01dfe80000000800 */
[----:B------:R-:W0:Y:S02]  /*29b0*/  LDS R5, [R25] ;  /* 0x0000000019057984 */ /* 0x000e240000000800 */
[----:B0-----:R-:W-:-:S13]  /*29c0*/  FSETP.GEU.AND P3, PT, R4, R5, PT ;  /* 0x000000050400720b */ /* 0x001fda0003f6e000 */
[----:B------:R0:W-:Y:S04]  /*29d0*/  @!P3 STS [R23], R5 ;  /* 0x000000051700b388 */ /* 0x0001e80000000800 */
[----:B------:R0:W-:Y:S02]  /*29e0*/  @P3 STS [R23], R4 ;  /* 0x0000000417003388 */ /* 0x0001e40000000800 */
.L_x_127:
[----:B------:R-:W-:Y:S05]  /*29f0*/  BSYNC.RECONVERGENT B0 ;  /* 0x0000000000007941 */ /* 0x000fea0003800200 */
.L_x_126:
[----:B------:R-:W5:Y:S01]  /*2a00*/  LDCU UR5, c[0x0][0x3ac] ;  /* 0x00007580ff0577ac */ /* 0x000f620008000800 */
[----:B0-----:R-:W-:Y:S01]  /*2a10*/  MOV R5, UR4 ;  /* 0x0000000400057c02 */ /* 0x001fe20008000f00 */
[----:B------:R-:W-:Y:S01]  /*2a20*/  BSSY.RECONVERGENT B0, `(.L_x_128) ;  /* 0x0000014000007945 */ /* 0x000fe20003800200 */
[----:B------:R-:W-:Y:S01]  /*2a30*/  BAR.SYNC.DEFER_BLOCKING 0x0 ;  /* 0x0000000000007b1d */ /* 0x000fe20000010000 */
[----:B------:R-:W-:Y:S02]  /*2a40*/  LOP3.LUT P5, RZ, R3, 0x3fc, R0, 0xc8, !PT ;  /* 0x000003fc03ff7812 */ /* 0x000fe400078ac800 */
[----:B--234-:R-:W-:-:S03]  /*2a50*/  LEA R4, R5, R0, 0x2 ;  /* 0x0000000005047211 */ /* 0x01cfc600078e10ff */
[----:B------:R-:W0:Y:S01]  /*2a60*/  LDCU UR8, c[0x0][0x3b0] ;  /* 0x00007600ff0877ac */ /* 0x000e220008000800 */
[----:B-----5:R-:W-:-:S04]  /*2a70*/  ISETP.GE.U32.AND P3, PT, R22, UR5, PT ;  /* 0x0000000516007c0c */ /* 0x020fc8000bf66070 */
[----:B0-----:R-:W-:-:S04]  /*2a80*/  ISETP.GE.U32.OR P3, PT, R4, UR8, P3 ;  /* 0x0000000804007c0c */ /* 0x001fc80009f66470 */
[----:B------:R-:W-:-:S13]  /*2a90*/  PLOP3.LUT P3, PT, P5, P3, PT, 0xf8, 0x8f ;  /* 0x00000000008f781c */ /* 0x000fda0002f67f70 */
[----:B------:R-:W-:Y:S05]  /*2aa0*/  @P3 BRA `(.L_x_129) ;  /* 0x00000000002c3947 */ /* 0x000fea0003800000 */
[----:B------:R-:W-:Y:S01]  /*2ab0*/  LEA R6, R0, R27, 0x2 ;  /* 0x0000001b00067211 */ /* 0x000fe200078e10ff */
[----:B------:R-:W-:Y:S04]  /*2ac0*/  LDS R5, [R23] ;  /* 0x0000000017057984 */ /* 0x000fe80000000800 */
[----:B------:R-:W0:Y:S02]  /*2ad0*/  LDS R4, [R6] ;  /* 0x0000000006047984 */ /* 0x000e240000000800 */
[----:B0-----:R-:W-:-:S04]  /*2ae0*/  FADD R4, R4, -R5 ;  /* 0x8000000504047221 */ /* 0x001fc80000000000 */
[----:B------:R-:W-:-:S05]  /*2af0*/  FMUL R4, R4, 1.4426950216293334961 ;  /* 0x3fb8aa3b04047820 */ /* 0x000fca0000400000 */
[----:B------:R-:W-:-:S13]  /*2b00*/  FSETP.GEU.AND P3, PT, R4, -126, PT ;  /* 0xc2fc00000400780b */ /* 0x000fda0003f6e000 */
[----:B------:R-:W-:-:S04]  /*2b10*/  @!P3 FMUL R4, R4, 0.5 ;  /* 0x3f0000000404b820 */ /* 0x000fc80000400000 */
[----:B------:R-:W0:Y:S02]  /*2b20*/  MUFU.EX2 R5, R4 ;  /* 0x0000000400057308 */ /* 0x000e240000000800 */
[----:B0-----:R-:W-:-:S05]  /*2b30*/  @!P3 FMUL R5, R5, R5 ;  /* 0x000000050505b220 */ /* 0x001fca0000400000 */
[----:B------:R0:W-:Y:S04]  /*2b40*/  STS [R6], R5 ;  /* 0x0000000506007388 */ /* 0x0001e80000000800 */
[----:B------:R0:W-:Y:S02]  /*2b50*/  STS [R24], R5 ;  /* 0x0000000518007388 */ /* 0x0001e40000000800 */
.L_x_129:
[----:B------:R-:W-:Y:S05]  /*2b60*/  BSYNC.RECONVERGENT B0 ;  /* 0x0000000000007941 */ /* 0x000fea0003800200 */
.L_x_128:
[----:B------:R-:W-:Y:S06]  /*2b70*/  BAR.SYNC.DEFER_BLOCKING 0x0 ;  /* 0x0000000000007b1d */ /* 0x000fec0000010000 */
[----:B------:R-:W-:Y:S04]  /*2b80*/  BSSY.RECONVERGENT B0, `(.L_x_130) ;  /* 0x000000f000007945 */ /* 0x000fe80003800200 */
[----:B------:R-:W-:Y:S05]  /*2b90*/  @!P4 BRA `(.L_x_131) ;  /* 0x000000000034c947 */ /* 0x000fea0003800000 */
[----:B0-----:R-:W-:-:S07]  /*2ba0*/  MOV R5, 0x2 ;  /* 0x0000000200057802 */ /* 0x001fce0000000f00 */
.L_x_132:
[C---:B-1----:R-:W-:Y:S02]  /*2bb0*/  IADD3 R7, PT, PT, R5.reuse, -0x1, RZ ;  /* 0xffffffff05077810 */ /* 0x042fe40007ffe0ff */
[-C--:B------:R-:W-:Y:S02]  /*2bc0*/  LEA.HI R4, R5, R0.reuse, RZ, 0x1f ;  /* 0x0000000005047211 */ /* 0x080fe400078ff8ff */
[----:B------:R-:W-:-:S04]  /*2bd0*/  LOP3.LUT P3, RZ, R7, R0, RZ, 0xc0, !PT ;  /* 0x0000000007ff7212 */ /* 0x000fc8000786c0ff */
[----:B------:R-:W-:-:S13]  /*2be0*/  ISETP.GE.U32.OR P3, PT, R4, UR10, P3 ;  /* 0x0000000a04007c0c */ /* 0x000fda0009f66470 */
[C---:B------:R-:W-:Y:S01]  /*2bf0*/  @!P3 LEA R4, R5.reuse, R24, 0x1 ;  /* 0x000000180504b211 */ /* 0x040fe200078e08ff */
[----:B------:R-:W-:Y:S01]  /*2c00*/  @!P3 LDS R7, [R24] ;  /* 0x000000001807b984 */ /* 0x000fe20000000800 */
[----:B------:R-:W-:-:S04]  /*2c10*/  SHF.L.U32 R5, R5, 0x1, RZ ;  /* 0x0000000105057819 */ /* 0x000fc800000006ff */
[----:B------:R-:W0:Y:S02]  /*2c20*/  @!P3 LDS R4, [R4] ;  /* 0x000000000404b984 */ /* 0x000e240000000800 */
[----:B0-----:R-:W-:-:S05]  /*2c30*/  @!P3 FADD R7, R4, R7 ;  /* 0x000000070407b221 */ /* 0x001fca0000000000 */
[----:B------:R2:W-:Y:S01]  /*2c40*/  @!P3 STS [R24], R7 ;  /* 0x000000071800b388 */ /* 0x0005e20000000800 */
[----:B------:R-:W-:-:S13]  /*2c50*/  ISETP.GE.AND P3, PT, R5, UR20, PT ;  /* 0x0000001405007c0c */ /* 0x000fda000bf66270 */
[----:B--2---:R-:W-:Y:S05]  /*2c60*/  @!P3 BRA `(.L_x_132) ;  /* 0xfffffffc00d0b947 */ /* 0x004fea000383ffff */
.L_x_131:
[----:B------:R-:W-:Y:S05]  /*2c70*/  BSYNC.RECONVERGENT B0 ;  /* 0x0000000000007941 */ /* 0x000fea0003800200 */
.L_x_130:
[----:B------:R-:W-:Y:S06]  /*2c80*/  BAR.SYNC.DEFER_BLOCKING 0x0 ;  /* 0x0000000000007b1d */ /* 0x000fec0000010000 */
[----:B------:R-:W-:Y:S04]  /*2c90*/  BSSY.RECONVERGENT B0, `(.L_x_133) ;  /* 0x000008b000007945 */ /* 0x000fe80003800200 */
[----:B------:R-:W-:Y:S05]  /*2ca0*/  @!P2 BRA `(.L_x_134) ;  /* 0x000000080024a947 */ /* 0x000fea0003800000 */
[----:B------:R-:W-:Y:S01]  /*2cb0*/  LDS R4, [R2] ;  /* 0x0000000002047984 */ /* 0x000fe20000000800 */
[----:B------:R-:W2:Y:S03]  /*2cc0*/  LDCU UR5, c[0x0][0x3b4] ;  /* 0x00007680ff0577ac */ /* 0x000ea60008000800 */
[----:B0-----:R-:W0:Y:S04]  /*2cd0*/  LDS R5, [R23] ;  /* 0x0000000017057984 */ /* 0x001e280000000800 */
[----:B-1----:R-:W-:Y:S04]  /*2ce0*/  LDS R7, [R20] ;  /* 0x0000000014077984 */ /* 0x002fe80000000800 */
[----:B------:R-:W1:Y:S01]  /*2cf0*/  LDS R9, [R25] ;  /* 0x0000000019097984 */ /* 0x000e620000000800 */
[----:B--2---:R-:W-:Y:S01]  /*2d00*/  UISETP.GE.AND UP0, UPT, UR5, 0x1, UPT ;  /* 0x000000010500788c */ /* 0x004fe2000bf06270 */
[----:B0-----:R-:W-:-:S04]  /*2d10*/  FADD R4, R4, -R5 ;  /* 0x8000000504047221 */ /* 0x001fc80000000000 */
[----:B------:R-:W-:-:S05]  /*2d20*/  FMUL R5, R4, 1.4426950216293334961 ;  /* 0x3fb8aa3b04057820 */ /* 0x000fca0000400000 */
[----:B------:R-:W-:-:S13]  /*2d30*/  FSETP.GEU.AND P3, PT, R5, -126, PT ;  /* 0xc2fc00000500780b */ /* 0x000fda0003f6e000 */
[----:B------:R-:W-:-:S04]  /*2d40*/  @!P3 FMUL R5, R5, 0.5 ;  /* 0x3f0000000505b820 */ /* 0x000fc80000400000 */
[----:B------:R-:W0:Y:S02]  /*2d50*/  MUFU.EX2 R4, R5 ;  /* 0x0000000500047308 */ /* 0x000e240000000800 */
[----:B0-----:R-:W-:-:S04]  /*2d60*/  @!P3 FMUL R4, R4, R4 ;  /* 0x000000040404b220 */ /* 0x001fc80000400000 */
[----:B-1----:R-:W-:-:S05]  /*2d70*/  FFMA R7, R4, R7, R9 ;  /* 0x0000000704077223 */ /* 0x002fca0000000009 */
[----:B------:R2:W-:Y:S01]  /*2d80*/  STS [R20], R7 ;  /* 0x0000000714007388 */ /* 0x0005e20000000800 */
[----:B------:R-:W-:Y:S05]  /*2d90*/  BRA.U !UP0, `(.L_x_134) ;  /* 0x0000000508e87547 */ /* 0x000fea000b800000 */
[----:B------:R-:W-:Y:S01]  /*2da0*/  UISETP.GE.U32.AND UP0, UPT, UR22, 0xf, UPT ;  /* 0x0000000f1600788c */ /* 0x000fe2000bf06070 */
[----:B------:R-:W-:-:S08]  /*2db0*/  HFMA2 R6, -RZ, RZ, 0, 0 ;  /* 0x00000000ff067431 */ /* 0x000fd000000001ff */
[----:B------:R-:W-:Y:S05]  /*2dc0*/  BRA.U !UP0, `(.L_x_135) ;  /* 0x0000000108d87547 */ /* 0x000fea000b800000 */
[----:B------:R-:W-:-:S07]  /*2dd0*/  MOV R6, RZ ;  /* 0x000000ff00067202 */ /* 0x000fce0000000f00 */
.L_x_136:
[C---:B---3--:R-:W-:Y:S02]  /*2de0*/  LEA R5, R6.reuse, R29, 0x2 ;  /* 0x0000001d06057211 */ /* 0x048fe400078e10ff */
[----:B------:R-:W-:-:S03]  /*2df0*/  IADD3 R6, PT, PT, R6, 0x10, RZ ;  /* 0x0000001006067810 */ /* 0x000fc60007ffe0ff */
[----:B--2---:R-:W0:Y:S01]  /*2e00*/  LDS R7, [R5] ;  /* 0x0000000005077984 */ /* 0x004e220000000800 */
[----:B------:R-:W-:-:S03]  /*2e10*/  ISETP.NE.AND P3, PT, R6, UR26, PT ;  /* 0x0000001a06007c0c */ /* 0x000fc6000bf65270 */
[----:B------:R-:W1:Y:S04]  /*2e20*/  LDS R9, [R5+0x4] ;  /* 0x0000040005097984 */ /* 0x000e680000000800 */
[----:B------:R-:W2:Y:S04]  /*2e30*/  LDS R19, [R5+0x8] ;  /* 0x0000080005137984 */ /* 0x000ea80000000800 */
[----:B------:R-:W3:Y:S04]  /*2e40*/  LDS R31, [R5+0xc] ;  /* 0x00000c00051f7984 */ /* 0x000ee80000000800 */
[----:B------:R-:W4:Y:S04]  /*2e50*/  LDS R17, [R5+0x10] ;  /* 0x0000100005117984 */ /* 0x000f280000000800 */
[----:B------:R-:W5:Y:S04]  /*2e60*/  LDS R15, [R5+0x14] ;  /* 0x00001400050f7984 */ /* 0x000f680000000800 */
[----:B------:R-:W-:Y:S04]  /*2e70*/  LDS R13, [R5+0x20] ;  /* 0x00002000050d7984 */ /* 0x000fe80000000800 */
[----:B------:R-:W-:Y:S04]  /*2e80*/  LDS R11, [R5+0x24] ;  /* 0x00002400050b7984 */ /* 0x000fe80000000800 */
[----:B------:R-:W-:Y:S04]  /*2e90*/  LDS R35, [R5+0x2c] ;  /* 0x00002c0005237984 */ /* 0x000fe80000000800 */
[----:B------:R-:W-:Y:S01]  /*2ea0*/  LDS R33, [R5+0x34] ;  /* 0x0000340005217984 */ /* 0x000fe20000000800 */
[----:B0-----:R-:W-:-:S03]  /*2eb0*/  FMUL R8, R4, R7 ;  /* 0x0000000704087220 */ /* 0x001fc60000400000 */
[----:B------:R-:W0:Y:S01]  /*2ec0*/  LDS R7, [R5+0x18] ;  /* 0x0000180005077984 */ /* 0x000e220000000800 */
[----:B-1----:R-:W-:-:S03]  /*2ed0*/  FMUL R10, R4, R9 ;  /* 0x00000009040a7220 */ /* 0x002fc60000400000 */
[----:B------:R-:W1:Y:S01]  /*2ee0*/  LDS R9, [R5+0x1c] ;  /* 0x00001c0005097984 */ /* 0x000e620000000800 */
[----:B--2---:R-:W-:-:S03]  /*2ef0*/  FMUL R12, R4, R19 ;  /* 0x00000013040c7220 */ /* 0x004fc60000400000 */
[----:B------:R-:W2:Y:S01]  /*2f00*/  LDS R19, [R5+0x3c] ;  /* 0x00003c0005137984 */ /* 0x000ea20000000800 */
[----:B---3--:R-:W-:-:S03]  /*2f10*/  FMUL R14, R4, R31 ;  /* 0x0000001f040e7220 */ /* 0x008fc60000400000 */
[----:B------:R-:W3:Y:S01]  /*2f20*/  LDS R31, [R5+0x38] ;  /* 0x00003800051f7984 */ /* 0x000ee20000000800 */
[----:B----4-:R-:W-:-:S03]  /*2f30*/  FMUL R16, R4, R17 ;  /* 0x0000001104107220 */ /* 0x010fc60000400000 */
[----:B------:R-:W4:Y:S01]  /*2f40*/  LDS R17, [R5+0x30] ;  /* 0x0000300005117984 */ /* 0x000f220000000800 */
[----:B-----5:R-:W-:-:S03]  /*2f50*/  FMUL R18, R4, R15 ;  /* 0x0000000f04127220 */ /* 0x020fc60000400000 */
[----:B------:R-:W5:Y:S04]  /*2f60*/  LDS R15, [R5+0x28] ;  /* 0x00002800050f7984 */ /* 0x000f680000000800 */
[----:B------:R0:W-:Y:S04]  /*2f70*/  STS [R5], R8 ;  /* 0x0000000805007388 */ /* 0x0001e80000000800 */
[----:B------:R-:W-:Y:S04]  /*2f80*/  STS [R5+0x4], R10 ;  /* 0x0000040a05007388 */ /* 0x000fe80000000800 */
[----:B------:R1:W-:Y:S04]  /*2f90*/  STS [R5+0x8], R12 ;  /* 0x0000080c05007388 */ /* 0x0003e80000000800 */
[----:B------:R2:W-:Y:S01]  /*2fa0*/  STS [R5+0xc], R14 ;  /* 0x00000c0e05007388 */ /* 0x0005e20000000800 */
[----:B0-----:R-:W-:-:S03]  /*2fb0*/  FMUL R8, R4, R7 ;  /* 0x0000000704087220 */ /* 0x001fc60000400000 */
[----:B------:R-:W-:Y:S01]  /*2fc0*/  STS [R5+0x10], R16 ;  /* 0x0000101005007388 */ /* 0x000fe20000000800 */
[C---:B-1----:R-:W-:Y:S01]  /*2fd0*/  FMUL R12, R4.reuse, R13 ;  /* 0x0000000d040c7220 */ /* 0x042fe20000400000 */
[C---:B------:R-:W-:Y:S02]  /*2fe0*/  FMUL R10, R4.reuse, R9 ;  /* 0x00000009040a7220 */ /* 0x040fe40000400000 */
[----:B------:R0:W-:Y:S01]  /*2ff0*/  STS [R5+0x14], R18 ;  /* 0x0000141205007388 */ /* 0x0001e20000000800 */
[C---:B--2---:R-:W-:Y:S01]  /*3000*/  FMUL R14, R4.reuse, R11 ;  /* 0x0000000b040e7220 */ /* 0x044fe20000400000 */
[C---:B------:R-:W-:Y:S02]  /*3010*/  FMUL R34, R4.reuse, R19 ;  /* 0x0000001304227220 */ /* 0x040fe40000400000 */
[----:B------:R1:W-:Y:S01]  /*3020*/  STS [R5+0x18], R8 ;  /* 0x0000180805007388 */ /* 0x0003e20000000800 */
[----:B---3--:R-:W-:-:S03]  /*3030*/  FMUL R32, R4, R31 ;  /* 0x0000001f04207220 */ /* 0x008fc60000400000 */
[----:B------:R3:W-:Y:S01]  /*3040*/  STS [R5+0x1c], R10 ;  /* 0x00001c0a05007388 */ /* 0x0007e20000000800 */
[C---:B0-----:R-:W-:Y:S01]  /*3050*/  FMUL R18, R4.reuse, R35 ;  /* 0x0000002304127220 */ /* 0x041fe20000400000 */
[C---:B----4-:R-:W-:Y:S02]  /*3060*/  FMUL R30, R4.reuse, R17 ;  /* 0x00000011041e7220 */ /* 0x050fe40000400000 */
[----:B------:R3:W-:Y:S01]  /*3070*/  STS [R5+0x20], R12 ;  /* 0x0000200c05007388 */ /* 0x0007e20000000800 */
[C---:B-1----:R-:W-:Y:S01]  /*3080*/  FMUL R8, R4.reuse, R33 ;  /* 0x0000002104087220 */ /* 0x042fe20000400000 */
[----:B-----5:R-:W-:Y:S02]  /*3090*/  FMUL R16, R4, R15 ;  /* 0x0000000f04107220 */ /* 0x020fe40000400000 */
[----:B------:R3:W-:Y:S04]  /*30a0*/  STS [R5+0x24], R14 ;  /* 0x0000240e05007388 */ /* 0x0007e80000000800 */
[----:B------:R3:W-:Y:S04]  /*30b0*/  STS [R5+0x28], R16 ;  /* 0x0000281005007388 */ /* 0x0007e80000000800 */
[----:B------:R3:W-:Y:S04]  /*30c0*/  STS [R5+0x2c], R18 ;  /* 0x00002c1205007388 */ /* 0x0007e80000000800 */
[----:B------:R3:W-:Y:S04]  /*30d0*/  STS [R5+0x30], R30 ;  /* 0x0000301e05007388 */ /* 0x0007e80000000800 */
[----:B------:R3:W-:Y:S04]  /*30e0*/  STS [R5+0x34], R8 ;  /* 0x0000340805007388 */ /* 0x0007e80000000800 */
[----:B------:R3:W-:Y:S04]  /*30f0*/  STS [R5+0x38], R32 ;  /* 0x0000382005007388 */ /* 0x0007e80000000800 */
[----:B------:R3:W-:Y:S01]  /*3100*/  STS [R5+0x3c], R34 ;  /* 0x00003c2205007388 */ /* 0x0007e20000000800 */
[----:B------:R-:W-:Y:S05]  /*3110*/  @P3 BRA `(.L_x_136) ;  /* 0xfffffffc00303947 */ /* 0x000fea000383ffff */
[----:B------:R-:W-:-:S07]  /*3120*/  MOV R6, UR26 ;  /* 0x0000001a00067c02 */ /* 0x000fce0008000f00 */
.L_x_135:
[----:B------:R-:W-:-:S09]  /*3130*/  UISETP.NE.AND UP0, UPT, UR23, URZ, UPT ;  /* 0x000000ff1700728c */ /* 0x000fd2000bf05270 */
[----:B------:R-:W-:Y:S05]  /*3140*/  BRA.U !UP0, `(.L_x_134) ;  /* 0x0000000108fc7547 */ /* 0x000fea000b800000 */
[----:B------:R-:W-:Y:S02]  /*3150*/  UIADD3 UR5, UPT, UPT, UR23, -0x1, URZ ;  /* 0xffffffff17057890 */ /* 0x000fe4000fffe0ff */
[----:B------:R-:W-:Y:S02]  /*3160*/  UISETP.NE.AND UP1, UPT, UR24, URZ, UPT ;  /* 0x000000ff1800728c */ /* 0x000fe4000bf25270 */
[----:B------:R-:W-:-:S09]  /*3170*/  UISETP.GE.U32.AND UP0, UPT, UR5, 0x7, UPT ;  /* 0x000000070500788c */ /* 0x000fd2000bf06070 */
[----:B------:R-:W-:Y:S05]  /*3180*/  BRA.U !UP0, `(.L_x_137) ;  /* 0x0000000108687547 */ /* 0x000fea000b800000 */
[C---:B---3--:R-:W-:Y:S02]  /*3190*/  LEA R5, R6.reuse, R29, 0x2 ;  /* 0x0000001d06057211 */ /* 0x048fe400078e10ff */
[----:B------:R-:W-:-:S03]  /*31a0*/  IADD3 R6, PT, PT, R6, 0x8, RZ ;  /* 0x0000000806067810 */ /* 0x000fc60007ffe0ff */
[----:B------:R-:W0:Y:S04]  /*31b0*/  LDS R11, [R5] ;  /* 0x00000000050b7984 */ /* 0x000e280000000800 */
[----:B------:R-:W1:Y:S04]  /*31c0*/  LDS R15, [R5+0x4] ;  /* 0x00000400050f7984 */ /* 0x000e680000000800 */
[----:B------:R-:W3:Y:S04]  /*31d0*/  LDS R17, [R5+0x8] ;  /* 0x0000080005117984 */ /* 0x000ee80000000800 */
[----:B------:R-:W4:Y:S04]  /*31e0*/  LDS R19, [R5+0xc] ;  /* 0x00000c0005137984 */ /* 0x000f280000000800 */
[----:B------:R-:W5:Y:S04]  /*31f0*/  LDS R13, [R5+0x10] ;  /* 0x00001000050d7984 */ /* 0x000f680000000800 */
[----:B------:R-:W5:Y:S04]  /*3200*/  LDS R31, [R5+0x14] ;  /* 0x00001400051f7984 */ /* 0x000f680000000800 */
[----:B------:R-:W5:Y:S04]  /*3210*/  LDS R9, [R5+0x18] ;  /* 0x0000180005097984 */ /* 0x000f680000000800 */
[----:B--2---:R-:W2:Y:S01]  /*3220*/  LDS R7, [R5+0x1c] ;  /* 0x00001c0005077984 */ /* 0x004ea20000000800 */
[C---:B0-----:R-:W-:Y:S01]  /*3230*/  FMUL R8, R4.reuse, R11 ;  /* 0x0000000b04087220 */ /* 0x041fe20000400000 */
[----:B-1----:R-:W-:-:S04]  /*3240*/  FMUL R10, R4, R15 ;  /* 0x0000000f040a7220 */ /* 0x002fc80000400000 */
[----:B------:R0:W-:Y:S01]  /*3250*/  STS [R5], R8 ;  /* 0x0000000805007388 */ /* 0x0001e20000000800 */
[----:B---3--:R-:W-:-:S03]  /*3260*/  FMUL R12, R4, R17 ;  /* 0x00000011040c7220 */ /* 0x008fc60000400000 */
[----:B------:R0:W-:Y:S01]  /*3270*/  STS [R5+0x4], R10 ;  /* 0x0000040a05007388 */ /* 0x0001e20000000800 */
[----:B----4-:R-:W-:-:S03]  /*3280*/  FMUL R14, R4, R19 ;  /* 0x00000013040e7220 */ /* 0x010fc60000400000 */
[----:B------:R0:W-:Y:S01]  /*3290*/  STS [R5+0x8], R12 ;  /* 0x0000080c05007388 */ /* 0x0001e20000000800 */
[----:B-----5:R-:W-:-:S03]  /*32a0*/  FMUL R16, R4, R13 ;  /* 0x0000000d04107220 */ /* 0x020fc60000400000 */
[----:B------:R0:W-:Y:S01]  /*32b0*/  STS [R5+0xc], R14 ;  /* 0x00000c0e05007388 */ /* 0x0001e20000000800 */
[----:B------:R-:W-:-:S03]  /*32c0*/  FMUL R18, R4, R31 ;  /* 0x0000001f04127220 */ /* 0x000fc60000400000 */
[----:B------:R0:W-:Y:S01]  /*32d0*/  STS [R5+0x10], R16 ;  /* 0x0000101005007388 */ /* 0x0001e20000000800 */
[----:B------:R-:W-:-:S03]  /*32e0*/  FMUL R30, R4, R9 ;  /* 0x00000009041e7220 */ /* 0x000fc60000400000 */
[----:B------:R0:W-:Y:S01]  /*32f0*/  STS [R5+0x14], R18 ;  /* 0x0000141205007388 */ /* 0x0001e20000000800 */
[----:B--2---:R-:W-:-:S03]  /*3300*/  FMUL R32, R4, R7 ;  /* 0x0000000704207220 */ /* 0x004fc60000400000 */
[----:B------:R0:W-:Y:S04]  /*3310*/  STS [R5+0x18], R30 ;  /* 0x0000181e05007388 */ /* 0x0001e80000000800 */
[----:B------:R0:W-:Y:S02]  /*3320*/  STS [R5+0x1c], R32 ;  /* 0x00001c2005007388 */ /* 0x0001e40000000800 */
.L_x_137:
[----:B------:R-:W-:Y:S05]  /*3330*/  BRA.U !UP1, `(.L_x_134) ;  /* 0x0000000109807547 */ /* 0x000fea000b800000 */
[----:B------:R-:W-:Y:S02]  /*3340*/  UISETP.GE.U32.AND UP0, UPT, UR14, 0x3, UPT ;  /* 0x000000030e00788c */ /* 0x000fe4000bf06070 */
[----:B------:R-:W-:-:S07]  /*3350*/  UISETP.NE.AND UP1, UPT, UR25, URZ, UPT ;  /* 0x000000ff1900728c */ /* 0x000fce000bf25270 */
[----:B------:R-:W-:Y:S05]  /*3360*/  BRA.U !UP0, `(.L_x_138) ;  /* 0x0000000108387547 */ /* 0x000fea000b800000 */
[C---:B0--3--:R-:W-:Y:S02]  /*3370*/  LEA R10, R6.reuse, R29, 0x2 ;  /* 0x0000001d060a7211 */ /* 0x049fe400078e10ff */
[----:B------:R-:W-:-:S03]  /*3380*/  IADD3 R6, PT, PT, R6, 0x4, RZ ;  /* 0x0000000406067810 */ /* 0x000fc60007ffe0ff */
[----:B------:R-:W0:Y:S04]  /*3390*/  LDS R9, [R10+0x8] ;  /* 0x000008000a097984 */ /* 0x000e280000000800 */
[----:B------:R-:W1:Y:S04]  /*33a0*/  LDS R5, [R10] ;  /* 0x000000000a057984 */ /* 0x000e680000000800 */
[----:B--2---:R-:W2:Y:S04]  /*33b0*/  LDS R7, [R10+0x4] ;  /* 0x000004000a077984 */ /* 0x004ea80000000800 */
[----:B------:R-:W3:Y:S01]  /*33c0*/  LDS R11, [R10+0xc] ;  /* 0x00000c000a0b7984 */ /* 0x000ee20000000800 */
[C---:B0-----:R-:W-:Y:S01]  /*33d0*/  FMUL R8, R4.reuse, R9 ;  /* 0x0000000904087220 */ /* 0x041fe20000400000 */
[----:B-1----:R-:W-:-:S04]  /*33e0*/  FMUL R5, R4, R5 ;  /* 0x0000000504057220 */ /* 0x002fc80000400000 */
[----:B------:R1:W-:Y:S01]  /*33f0*/  STS [R10+0x8], R8 ;  /* 0x000008080a007388 */ /* 0x0003e20000000800 */
[----:B--2---:R-:W-:-:S03]  /*3400*/  FMUL R7, R4, R7 ;  /* 0x0000000704077220 */ /* 0x004fc60000400000 */
[----:B------:R1:W-:Y:S01]  /*3410*/  STS [R10], R5 ;  /* 0x000000050a007388 */ /* 0x0003e20000000800 */
[----:B---3--:R-:W-:-:S03]  /*3420*/  FMUL R9, R4, R11 ;  /* 0x0000000b04097220 */ /* 0x008fc60000400000 */
[----:B------:R1:W-:Y:S04]  /*3430*/  STS [R10+0x4], R7 ;  /* 0x000004070a007388 */ /* 0x0003e80000000800 */
[----:B------:R1:W-:Y:S02]  /*3440*/  STS [R10+0xc], R9 ;  /* 0x00000c090a007388 */ /* 0x0003e40000000800 */
.L_x_138:
[----:B------:R-:W-:Y:S05]  /*3450*/  BRA.U !UP1, `(.L_x_134) ;  /* 0x0000000109387547 */ /* 0x000fea000b800000 */
[----:B------:R-:W-:Y:S01]  /*3460*/  LEA R6, R6, R29, 0x2 ;  /* 0x0000001d06067211 */ /* 0x000fe200078e10ff */
[----:B------:R-:W-:-:S04]  /*3470*/  UISETP.NE.AND UP0, UPT, UR25, 0x1, UPT ;  /* 0x000000011900788c */ /* 0x000fc8000bf05270 */
[----:B01-3--:R-:W0:Y:S02]  /*3480*/  LDS R5, [R6] ;  /* 0x0000000006057984 */ /* 0x00be240000000800 */
[----:B0-----:R-:W-:-:S05]  /*3490*/  FMUL R5, R4, R5 ;  /* 0x0000000504057220 */ /* 0x001fca0000400000 */
[----:B------:R4:W-:Y:S01]  /*34a0*/  STS [R6], R5 ;  /* 0x0000000506007388 */ /* 0x0009e20000000800 */
[----:B------:R-:W-:Y:S05]  /*34b0*/  BRA.U !UP0, `(.L_x_134) ;  /* 0x0000000108207547 */ /* 0x000fea000b800000 */
[----:B------:R-:W-:Y:S01]  /*34c0*/  UISETP.NE.AND UP0, UPT, UR25, 0x2, UPT ;  /* 0x000000021900788c */ /* 0x000fe2000bf05270 */
[----:B----4-:R-:W0:Y:S05]  /*34d0*/  LDS R5, [R6+0x4] ;  /* 0x0000040006057984 */ /* 0x010e2a0000000800 */
[----:B------:R-:W-:-:S13]  /*34e0*/  PLOP3.LUT P3, PT, PT, PT, UP0, 0x80, 0x8 ;  /* 0x000000000008781c */ /* 0x000fda0003f6f008 */
[----:B--2---:R-:W1:Y:S01]  /*34f0*/  @P3 LDS R7, [R6+0x8] ;  /* 0x0000080006073984 */ /* 0x004e620000000800 */
[----:B0-----:R-:W-:-:S05]  /*3500*/  FMUL R5, R4, R5 ;  /* 0x0000000504057220 */ /* 0x001fca0000400000 */
[----:B------:R0:W-:Y:S01]  /*3510*/  STS [R6+0x4], R5 ;  /* 0x0000040506007388 */ /* 0x0001e20000000800 */
[----:B-1----:R-:W-:-:S05]  /*3520*/  @P3 FMUL R4, R4, R7 ;  /* 0x0000000704043220 */ /* 0x002fca0000400000 */
[----:B------:R0:W-:Y:S02]  /*3530*/  @P3 STS [R6+0x8], R4 ;  /* 0x0000080406003388 */ /* 0x0001e40000000800 */
.L_x_134:
[----:B------:R-:W-:Y:S05]  /*3540*/  BSYNC.RECONVERGENT B0 ;  /* 0x0000000000007941 */ /* 0x000fea0003800200 */
.L_x_133:
[----:B------:R-:W-:Y:S06]  /*3550*/  BAR.SYNC.DEFER_BLOCKING 0x0 ;  /* 0x0000000000007b1d */ /* 0x000fec0000010000 */
[----:B------:R-:W-:Y:S04]  /*3560*/  BSSY.RECONVERGENT B0, `(.L_x_139) ;  /* 0x00000d1000007945 */ /* 0x000fe80003800200 */
[----:B------:R-:W-:Y:S05]  /*3570*/  @!P2 BRA `(.L_x_140) ;  /* 0x0000000c003ca947 */ /* 0x000fea0003800000 */
[----:B------:R-:W5:Y:S02]  /*3580*/  LDCU UR11, c[0x0][0x3b4] ;  /* 0x00007680ff0b77ac */ /* 0x000f640008000800 */
[----:B-----5:R-:W-:-:S09]  /*3590*/  UISETP.GE.AND UP0, UPT, UR11, 0x1, UPT ;  /* 0x000000010b00788c */ /* 0x020fd2000bf06270 */
[----:B------:R-:W-:Y:S05]  /*35a0*/  BRA.U !UP0, `(.L_x_141) ;  /* 0x0000000d08287547 */ /* 0x000fea000b800000 */
[----:B------:R-:W-:Y:S01]  /*35b0*/  UISETP.GE.U32.AND UP0, UPT, UR22, 0x7, UPT ;  /* 0x000000071600788c */ /* 0x000fe2000bf06070 */
[----:B------:R-:W-:-:S08]  /*35c0*/  UMOV UR5, URZ ;  /* 0x000000ff00057c82 */ /* 0x000fd00008000000 */
[----:B------:R-:W-:Y:S05]  /*35d0*/  BRA.U !UP0, `(.L_x_142) ;  /* 0x0000000508747547 */ /* 0x000fea000b800000 */
[----:B01234-:R0:W1:Y:S01]  /*35e0*/  LDS.128 R4, [R27] ;  /* 0x000000001b047984 */ /* 0x01f0620000000c00 */
[----:B------:R-:W2:Y:S01]  /*35f0*/  S2UR UR8, SR_CgaCtaId ;  /* 0x00000000000879c3 */ /* 0x000ea20000008800 */
[----:B------:R-:W-:Y:S02]  /*3600*/  UMOV UR5, 0x400 ;  /* 0x0000040000057882 */ /* 0x000fe40000000000 */
[----:B------:R-:W-:-:S04]  /*3610*/  UIADD3 UR5, UPT, UPT, UR5, 0x1820, URZ ;  /* 0x0000182005057890 */ /* 0x000fc8000fffe0ff */
[----:B--2---:R-:W-:-:S03]  /*3620*/  ULEA UR8, UR8, UR5, 0x18 ;  /* 0x0000000508087291 */ /* 0x004fc6000f8ec0ff */
[----:B0-----:R-:W-:-:S09]  /*3630*/  UMOV UR5, URZ ;  /* 0x000000ff00057c82 */ /* 0x001fd20008000000 */
.L_x_143:
[----:B------:R-:W-:Y:S02]  /*3640*/  ULEA UR9, UR5, UR8, 0x2 ;  /* 0x0000000805097291 */ /* 0x000fe4000f8e10ff */
[----:B0-----:R-:W-:Y:S01]  /*3650*/  MOV R8, UR5 ;  /* 0x0000000500087c02 */ /* 0x001fe20008000f00 */
[----:B------:R-:W-:-:S03]  /*3660*/  UIADD3 UR5, UPT, UPT, UR5, 0x8, URZ ;  /* 0x0000000805057890 */ /* 0x000fc6000fffe0ff */
[----:B------:R-:W-:Y:S01]  /*3670*/  LEA R8, R8, R29, 0x2 ;  /* 0x0000001d08087211 */ /* 0x000fe200078e10ff */
[----:B------:R-:W-:Y:S02]  /*3680*/  UISETP.NE.AND UP0, UPT, UR5, UR12, UPT ;  /* 0x0000000c0500728c */ /* 0x000fe4000bf05270 */
[----:B------:R-:W-:Y:S04]  /*3690*/  LDS R10, [UR9] ;  /* 0x00000009ff0a7984 */ /* 0x000fe80008000800 */
[----:B------:R-:W1:Y:S04]  /*36a0*/  LDS R9, [R8] ;  /* 0x0000000008097984 */ /* 0x000e680000000800 */
[----:B------:R-:W0:Y:S04]  /*36b0*/  LDS R11, [UR9+0x200] ;  /* 0x00020009ff0b7984 */ /* 0x000e280008000800 */
[----:B------:R-:W2:Y:S04]  /*36c0*/  LDS R12, [UR9+0x400] ;  /* 0x00040009ff0c7984 */ /* 0x000ea80008000800 */
[----:B------:R-:W3:Y:S04]  /*36d0*/  LDS R13, [UR9+0x600] ;  /* 0x00060009ff0d7984 */ /* 0x000ee80008000800 */
[----:B------:R-:W-:Y:S01]  /*36e0*/  LDS R17, [R8+0x4] ;  /* 0x0000040008117984 */ /* 0x000fe20000000800 */
[----:B-1----:R-:W-:-:S04]  /*36f0*/  FFMA R10, R4, R10, R9 ;  /* 0x0000000a040a7223 */ /* 0x002fc80000000009 */
[----:B0-----:R-:W-:-:S04]  /*3700*/  FFMA R11, R11, R5, R10 ;  /* 0x000000050b0b7223 */ /* 0x001fc8000000000a */
[----:B--2---:R-:W-:-:S04]  /*3710*/  FFMA R12, R12, R6, R11 ;  /* 0x000000060c0c7223 */ /* 0x004fc8000000000b */
[----:B---3--:R-:W-:-:S05]  /*3720*/  FFMA R13, R13, R7, R12 ;  /* 0x000000070d0d7223 */ /* 0x008fca000000000c */
[----:B------:R-:W-:Y:S04]  /*3730*/  STS [R8], R13 ;  /* 0x0000000d08007388 */ /* 0x000fe80000000800 */
[----:B------:R-:W0:Y:S04]  /*3740*/  LDS R9, [UR9+0x4] ;  /* 0x00000409ff097984 */ /* 0x000e280008000800 */
[----:B------:R-:W1:Y:S04]  /*3750*/  LDS R11, [UR9+0x204] ;  /* 0x00020409ff0b7984 */ /* 0x000e680008000800 */
[----:B------:R-:W2:Y:S04]  /*3760*/  LDS R12, [UR9+0x404] ;  /* 0x00040409ff0c7984 */ /* 0x000ea80008000800 */
[----:B------:R-:W3:Y:S01]  /*3770*/  LDS R15, [UR9+0x604] ;  /* 0x00060409ff0f7984 */ /* 0x000ee20008000800 */
[----:B0-----:R-:W-:-:S03]  /*3780*/  FFMA R10, R4, R9, R17 ;  /* 0x00000009040a7223 */ /* 0x001fc60000000011 */
[----:B------:R-:W-:Y:S01]  /*3790*/  LDS R17, [R8+0x8] ;  /* 0x0000080008117984 */ /* 0x000fe20000000800 */
[----:B-1----:R-:W-:-:S04]  /*37a0*/  FFMA R11, R11, R5, R10 ;  /* 0x000000050b0b7223 */ /* 0x002fc8000000000a */
[----:B--2---:R-:W-:-:S04]  /*37b0*/  FFMA R12, R12, R6, R11 ;  /* 0x000000060c0c7223 */ /* 0x004fc8000000000b */
[----:B---3--:R-:W-:-:S05]  /*37c0*/  FFMA R15, R15, R7, R12 ;  /* 0x000000070f0f7223 */ /* 0x008fca000000000c */
[----:B------:R-:W-:Y:S04]  /*37d0*/  STS [R8+0x4], R15 ;  /* 0x0000040f08007388 */ /* 0x000fe80000000800 */
        /* <DEDUP_REMOVED lines=16> */
[----:B-1----:R-:W-:-:S03]  /*38e0*/  FFMA R11, R11, R5, R10 ;  /* 0x000000050b0b7223 */ /* 0x002fc6000000000a */
[----:B------:R-:W-:Y:S01]  /*38f0*/  LDS R17, [R8+0x14] ;  /* 0x0000140008117984 */ /* 0x000fe20000000800 */
[----:B--2---:R-:W-:-:S04]  /*3900*/  FFMA R12, R12, R6, R11 ;  /* 0x000000060c0c7223 */ /* 0x004fc8000000000b */
[----:B---3--:R-:W-:-:S05]  /*3910*/  FFMA R15, R15, R7, R12 ;  /* 0x000000070f0f7223 */ /* 0x008fca000000000c */
[----:B------:R-:W-:Y:S04]  /*3920*/  STS [R8+0xc], R15 ;  /* 0x00000c0f08007388 */ /* 0x000fe80000000800 */
[----:B------:R-:W0:Y:S04]  /*3930*/  LDS R10, [UR9+0x10] ;  /* 0x00001009ff0a7984 */ /* 0x000e280008000800 */
[----:B------:R-:W1:Y:S04]  /*3940*/  LDS R11, [UR9+0x210] ;  /* 0x00021009ff0b7984 */ /* 0x000e680008000800 */
[----:B------:R-:W2:Y:S04]  /*3950*/  LDS R12, [UR9+0x410] ;  /* 0x00041009ff0c7984 */ /* 0x000ea80008000800 */
[----:B------:R-:W3:Y:S01]  /*3960*/  LDS R13, [UR9+0x610] ;  /* 0x00061009ff0d7984 */ /* 0x000ee20008000800 */
[----:B0-----:R-:W-:-:S04]  /*3970*/  FFMA R10, R4, R10, R9 ;  /* 0x0000000a040a7223 */ /* 0x001fc80000000009 */
        /* <DEDUP_REMOVED lines=32> */
[----:B------:R0:W-:Y:S01]  /*3b80*/  STS [R8+0x1c], R15 ;  /* 0x00001c0f08007388 */ /* 0x0001e20000000800 */
[----:B------:R-:W-:Y:S05]  /*3b90*/  BRA.U UP0, `(.L_x_143) ;  /* 0xfffffff900a87547 */ /* 0x000fea000b83ffff */
[----:B------:R-:W-:-:S05]  /*3ba0*/  UMOV UR5, UR12 ;  /* 0x0000000c00057c82 */ /* 0x000fca0008000000 */
.L_x_142:
[----:B------:R-:W-:-:S09]  /*3bb0*/  UISETP.NE.AND UP0, UPT, UR24, URZ, UPT ;  /* 0x000000ff1800728c */ /* 0x000fd2000bf05270 */
[----:B------:R-:W-:Y:S05]  /*3bc0*/  BRA.U !UP0, `(.L_x_141) ;  /* 0x0000000508a07547 */ /* 0x000fea000b800000 */
[----:B------:R-:W-:Y:S02]  /*3bd0*/  UISETP.GE.U32.AND UP0, UPT, UR14, 0x3, UPT ;  /* 0x000000030e00788c */ /* 0x000fe4000bf06070 */
[----:B------:R-:W-:-:S07]  /*3be0*/  UISETP.NE.AND UP1, UPT, UR25, URZ, UPT ;  /* 0x000000ff1900728c */ /* 0x000fce000bf25270 */
[----:B------:R-:W-:Y:S05]  /*3bf0*/  BRA.U !UP0, `(.L_x_144) ;  /* 0x0000000108c47547 */ /* 0x000fea000b800000 */
[----:B------:R-:W5:Y:S01]  /*3c00*/  S2UR UR9, SR_CgaCtaId ;  /* 0x00000000000979c3 */ /* 0x000f620000008800 */
[----:B------:R-:W-:Y:S01]  /*3c10*/  UMOV UR8, 0x400 ;  /* 0x0000040000087882 */ /* 0x000fe20000000000 */
[----:B01-3--:R-:W-:Y:S01]  /*3c20*/  MOV R8, UR5 ;  /* 0x0000000500087c02 */ /* 0x00bfe20008000f00 */
[----:B------:R-:W-:Y:S01]  /*3c30*/  UIADD3 UR8, UPT, UPT, UR8, 0x1820, URZ ;  /* 0x0000182008087890 */ /* 0x000fe2000fffe0ff */
[----:B--2-4-:R-:W-:Y:S02]  /*3c40*/  LDS.128 R4, [R27] ;  /* 0x000000001b047984 */ /* 0x014fe40000000c00 */
[----:B------:R-:W-:-:S05]  /*3c50*/  LEA R8, R8, R29, 0x2 ;  /* 0x0000001d08087211 */ /* 0x000fca00078e10ff */
[----:B------:R-:W-:Y:S04]  /*3c60*/  LDS R9, [R8] ;  /* 0x0000000008097984 */ /* 0x000fe80000000800 */
[----:B------:R-:W-:Y:S01]  /*3c70*/  LDS R17, [R8+0x4] ;  /* 0x0000040008117984 */ /* 0x000fe20000000800 */
[----:B-----5:R-:W-:-:S04]  /*3c80*/  ULEA UR8, UR9, UR8, 0x18 ;  /* 0x0000000809087291 */ /* 0x020fc8000f8ec0ff */
[----:B------:R-:W-:Y:S02]  /*3c90*/  ULEA UR8, UR5, UR8, 0x2 ;  /* 0x0000000805087291 */ /* 0x000fe4000f8e10ff */
[----:B------:R-:W-:-:S07]  /*3ca0*/  UIADD3 UR5, UPT, UPT, UR5, 0x4, URZ ;  /* 0x0000000405057890 */ /* 0x000fce000fffe0ff */
[----:B------:R-:W0:Y:S04]  /*3cb0*/  LDS R10, [UR8] ;  /* 0x00000008ff0a7984 */ /* 0x000e280008000800 */
[----:B------:R-:W1:Y:S04]  /*3cc0*/  LDS R11, [UR8+0x200] ;  /* 0x00020008ff0b7984 */ /* 0x000e680008000800 */
[----:B------:R-:W2:Y:S04]  /*3cd0*/  LDS R12, [UR8+0x400] ;  /* 0x00040008ff0c7984 */ /* 0x000ea80008000800 */
[----:B------:R-:W3:Y:S01]  /*3ce0*/  LDS R13, [UR8+0x600] ;  /* 0x00060008ff0d7984 */ /* 0x000ee20008000800 */
[----:B0-----:R-:W-:-:S04]  /*3cf0*/  FFMA R10, R4, R10, R9 ;  /* 0x0000000a040a7223 */ /* 0x001fc80000000009 */
[----:B-1----:R-:W-:-:S04]  /*3d00*/  FFMA R11, R11, R5, R10 ;  /* 0x000000050b0b7223 */ /* 0x002fc8000000000a */
        /* <DEDUP_REMOVED lines=31> */
[----:B------:R0:W-:Y:S02]  /*3f00*/  STS [R8+0xc], R15 ;  /* 0x00000c0f08007388 */ /* 0x0001e40000000800 */
.L_x_144:
[----:B------:R-:W-:Y:S05]  /*3f10*/  BRA.U !UP1, `(.L_x_141) ;  /* 0x0000000109cc7547 */ /* 0x000fea000b800000 */
[----:B------:R-:W-:Y:S02]  /*3f20*/  UISETP.NE.AND UP1, UPT, UR25, 0x1, UPT ;  /* 0x000000011900788c */ /* 0x000fe4000bf25270 */
[----:B------:R-:W-:-:S07]  /*3f30*/  ULOP3.LUT UP0, URZ, UR11, 0x1, URZ, 0xc0, !UPT ;  /* 0x000000010bff7892 */ /* 0x000fce000f80c0ff */
        /* <DEDUP_REMOVED lines=30> */
.L_x_145:
[----:B------:R-:W-:Y:S05]  /*4120*/  BRA.U !UP0, `(.L_x_141) ;  /* 0x0000000108487547 */ /* 0x000fea000b800000 */
[----:B------:R-:W5:Y:S01]  /*4130*/  S2UR UR9, SR_CgaCtaId ;  /* 0x00000000000979c3 */ /* 0x000f620000008800 */
[----:B------:R-:W-:Y:S01]  /*4140*/  UMOV UR8, 0x400 ;  /* 0x0000040000087882 */ /* 0x000fe20000000000 */
[----:B01-3--:R-:W-:Y:S01]  /*4150*/  MOV R8, UR5 ;  /* 0x0000000500087c02 */ /* 0x00bfe20008000f00 */
[----:B------:R-:W-:Y:S01]  /*4160*/  UIADD3 UR8, UPT, UPT, UR8, 0x1820, URZ ;  /* 0x0000182008087890 */ /* 0x000fe2000fffe0ff */
[----:B--2-4-:R-:W-:Y:S02]  /*4170*/  LDS.128 R4, [R27] ;  /* 0x000000001b047984 */ /* 0x014fe40000000c00 */
[----:B------:R-:W-:-:S05]  /*4180*/  LEA R8, R8, R29, 0x2 ;  /* 0x0000001d08087211 */ /* 0x000fca00078e10ff */
[----:B------:R-:W-:Y:S01]  /*4190*/  LDS R9, [R8] ;  /* 0x0000000008097984 */ /* 0x000fe20000000800 */
[----:B-----5:R-:W-:-:S04]  /*41a0*/  ULEA UR8, UR9, UR8, 0x18 ;  /* 0x0000000809087291 */ /* 0x020fc8000f8ec0ff */
[----:B------:R-:W-:-:S09]  /*41b0*/  ULEA UR5, UR5, UR8, 0x2 ;  /* 0x0000000805057291 */ /* 0x000fd2000f8e10ff */
        /* <DEDUP_REMOVED lines=8> */
[----:B------:R0:W-:Y:S02]  /*4240*/  STS [R8], R7 ;  /* 0x0000000708007388 */ /* 0x0001e40000000800 */
.L_x_141:
[----:B01-34-:R-:W0:Y:S04]  /*4250*/  LDS R5, [R23] ;  /* 0x0000000017057984 */ /* 0x01be280000000800 */
[----:B0-----:R0:W-:Y:S02]  /*4260*/  STS [R2], R5 ;  /* 0x0000000502007388 */ /* 0x0011e40000000800 */
.L_x_140:
[----:B------:R-:W-:Y:S05]  /*4270*/  BSYNC.RECONVERGENT B0 ;  /* 0x0000000000007941 */ /* 0x000fea0003800200 */
.L_x_139:
[----:B------:R-:W5:Y:S01]  /*4280*/  LDCU UR5, c[0x0][0x3c0] ;  /* 0x00007800ff0577ac */ /* 0x000f620008000800 */
[----:B------:R-:W-:-:S04]  /*4290*/  UIADD3 UR4, UPT, UPT, UR4, 0x1, URZ ;  /* 0x0000000104047890 */ /* 0x000fc8000fffe0ff */
[----:B-----5:R-:W-:Y:S01]  /*42a0*/  UISETP.NE.AND UP0, UPT, UR4, UR5, UPT ;  /* 0x000000050400728c */ /* 0x020fe2000bf05270 */
[----:B------:R-:W-:Y:S08]  /*42b0*/  BAR.SYNC.DEFER_BLOCKING 0x0 ;  /* 0x0000000000007b1d */ /* 0x000ff00000010000 */
[----:B------:R-:W-:Y:S05]  /*42c0*/  BRA.U UP0, `(.L_x_146) ;  /* 0xffffffcd00147547 */ /* 0x000fea000b83ffff */
.L_x_105:
[----:B------:R-:W5:Y:S01]  /*42d0*/  LDCU UR5, c[0x0][0x3ac] ;  /* 0x00007580ff0577ac */ /* 0x000f620008000800 */
[----:B0-----:R-:W-:Y:S01]  /*42e0*/  MOV R2, UR6 ;  /* 0x0000000600027c02 */ /* 0x001fe20008000f00 */
[----:B------:R-:W1:Y:S03]  /*42f0*/  LDCU UR8, c[0x0][0x3b4] ;  /* 0x00007680ff0877ac */ /* 0x000e660008000800 */
[----:B------:R-:W-:-:S04]  /*4300*/  LEA R2, R2, R3, 0x2 ;  /* 0x0000000302027211 */ /* 0x000fc800078e10ff */
[----:B-----5:R-:W-:Y:S02]  /*4310*/  ISETP.GE.U32.AND P0, PT, R2, UR5, PT ;  /* 0x0000000502007c0c */ /* 0x020fe4000bf06070 */
[----:B-123--:R-:W-:Y:S02]  /*4320*/  MOV R4, UR8 ;  /* 0x0000000800047c02 */ /* 0x00efe40008000f00 */
[----:B------:R-:W-:-:S04]  /*4330*/  ISETP.GT.U32.OR P0, PT, R3, 0x3, P0 ;  /* 0x000000030300780c */ /* 0x000fc80000704470 */
[----:B------:R-:W-:-:S04]  /*4340*/  ISETP.LT.OR P0, PT, R4, 0x1, P0 ;  /* 0x000000010400780c */ /* 0x000fc80000701670 */
[----:B------:R-:W-:-:S13]  /*4350*/  ISETP.NE.OR P0, PT, R0, RZ, P0 ;  /* 0x000000ff0000720c */ /* 0x000fda0000705670 */
[----:B------:R-:W-:Y:S05]  /*4360*/  @P0 EXIT ;  /* 0x000000000000094d */ /* 0x000fea0003800000 */
[----:B------:R-:W0:Y:S01]  /*4370*/  LDS R20, [R20] ;  /* 0x0000000014147984 */ /* 0x000e220000000800 */
[----:B------:R-:W-:Y:S01]  /*4380*/  UISETP.GE.U32.AND UP0, UPT, UR8, 0x8, UPT ;  /* 0x000000080800788c */ /* 0x000fe2000bf06070 */
[----:B----4-:R-:W-:Y:S01]  /*4390*/  MOV R5, UR5 ;  /* 0x0000000500057c02 */ /* 0x010fe20008000f00 */
[----:B------:R-:W-:Y:S01]  /*43a0*/  ULOP3.LUT UR9, UR8, 0x7, URZ, 0xc0, !UPT ;  /* 0x0000000708097892 */ /* 0x000fe2000f8ec0ff */
[----:B------:R-:W-:-:S03]  /*43b0*/  UMOV UR4, URZ ;  /* 0x000000ff00047c82 */ /* 0x000fc60008000000 */
[----:B------:R-:W-:-:S03]  /*43c0*/  IMAD R0, R5, UR7, R2 ;  /* 0x0000000705007c24 */ /* 0x000fc6000f8e0202 */
[----:B------:R-:W-:Y:S05]  /*43d0*/  BRA.U !UP0, `(.L_x_147) ;  /* 0x0000000908707547 */ /* 0x000fea000b800000 */
[----:B------:R-:W1:Y:S01]  /*43e0*/  S2UR UR5, SR_CgaCtaId ;  /* 0x00000000000579c3 */ /* 0x000e620000008800 */
[----:B------:R-:W-:Y:S02]  /*43f0*/  UMOV UR4, 0x400 ;  /* 0x0000040000047882 */ /* 0x000fe40000000000 */
[----:B------:R-:W-:-:S05]  /*4400*/  UIADD3 UR4, UPT, UPT, UR4, 0x800, URZ ;  /* 0x0000080004047890 */ /* 0x000fca000fffe0ff */
[----:B------:R-:W2:Y:S08]  /*4410*/  LDC R15, c[0x0][0x3b4] ;  /* 0x0000ed00ff0f7b82 */ /* 0x000eb00000000800 */
[----:B------:R-:W3:Y:S01]  /*4420*/  LDC.64 R12, c[0x0][0x3a0] ;  /* 0x0000e800ff0c7b82 */ /* 0x000ee20000000a00 */
[----:B-1----:R-:W-:Y:S02]  /*4430*/  ULEA UR5, UR5, UR4, 0x18 ;  /* 0x0000000405057291 */ /* 0x002fe4000f8ec0ff */
[----:B------:R-:W-:-:S04]  /*4440*/  ULOP3.LUT UR4, UR8, 0x7ffffff8, URZ, 0xc0, !UPT ;  /* 0x7ffffff808047892 */ /* 0x000fc8000f8ec0ff */
[----:B------:R-:W-:Y:S01]  /*4450*/  LEA R29, R3, UR5, 0x9 ;  /* 0x00000005031d7c11 */ /* 0x000fe2000f8e48ff */
[----:B------:R-:W-:Y:S01]  /*4460*/  UIADD3 UR6, UPT, UPT, -UR4, URZ, URZ ;  /* 0x000000ff04067290 */ /* 0x000fe2000fffe1ff */
[----:B------:R-:W-:Y:S02]  /*4470*/  UMOV UR5, URZ ;  /* 0x000000ff00057c82 */ /* 0x000fe40008000000 */
[----:B------:R-:W-:-:S09]  /*4480*/  IADD3 R2, PT, PT, R29, 0x10, RZ ;  /* 0x000000101d027810 */ /* 0x000fd20007ffe0ff */
.L_x_164:
[----:B-1----:R-:W1:Y:S01]  /*4490*/  LDS R19, [R2+-0x10] ;  /* 0xfffff00002137984 */ /* 0x002e620000000800 */
[----:B0-----:R-:W0:Y:S01]  /*44a0*/  MUFU.RCP R3, R20 ;  /* 0x0000001400037308 */ /* 0x001e220000001000 */
[----:B------:R-:W-:Y:S01]  /*44b0*/  BSSY.RECONVERGENT B2, `(.L_x_148) ;  /* 0x000000b000027945 */ /* 0x000fe20003800200 */
[----:B0-----:R-:W-:-:S04]  /*44c0*/  FFMA R4, -R20, R3, 1 ;  /* 0x3f80000014047423 */ /* 0x001fc80000000103 */
[----:B------:R-:W-:Y:S02]  /*44d0*/  FFMA R4, R3, R4, R3 ;  /* 0x0000000403047223 */ /* 0x000fe40000000003 */
[----:B-1----:R-:W0:Y:S02]  /*44e0*/  FCHK P0, R19, R20 ;  /* 0x0000001413007302 */ /* 0x002e240000000000 */
[----:B------:R-:W-:-:S04]  /*44f0*/  FFMA R3, R19, R4, RZ ;  /* 0x0000000413037223 */ /* 0x000fc800000000ff */
[----:B------:R-:W-:-:S04]  /*4500*/  FFMA R5, -R20, R3, R19 ;  /* 0x0000000314057223 */ /* 0x000fc80000000113 */
[----:B------:R-:W-:Y:S01]  /*4510*/  FFMA R5, R4, R5, R3 ;  /* 0x0000000504057223 */ /* 0x000fe20000000003 */
[----:B0-----:R-:W-:Y:S06]  /*4520*/  @!P0 BRA `(.L_x_149) ;  /* 0x00000000000c8947 */ /* 0x001fec0003800000 */
[----:B------:R-:W-:Y:S02]  /*4530*/  MOV R4, R20 ;  /* 0x0000001400047202 */ /* 0x000fe40000000f00 */
[----:B------:R-:W-:-:S07]  /*4540*/  MOV R6, 0x4560 ;  /* 0x0000456000067802 */ /* 0x000fce0000000f00 */
[----:B--23--:R-:W-:Y:S05]  /*4550*/  CALL.REL.NOINC `($__internal_1_$__cuda_sm3x_div_rn_noftz_f32_slowpath) ;  /* 0x0000001000887944 */ /* 0x00cfea0003c00000 */
.L_x_149:
[----:B------:R-:W-:Y:S05]  /*4560*/  BSYNC.RECONVERGENT B2 ;  /* 0x0000000000027941 */ /* 0x000fea0003800200 */
.L_x_148:
[----:B------:R-:W0:Y:S01]  /*4570*/  LDS R19, [R2+-0xc] ;  /* 0xfffff40002137984 */ /* 0x000e220000000800 */
[----:B------:R-:W1:Y:S01]  /*4580*/  MUFU.RCP R9, R20 ;  /* 0x0000001400097308 */ /* 0x000e620000001000 */
[----:B--2---:R-:W-:Y:S01]  /*4590*/  IMAD R3, R0, R15, UR5 ;  /* 0x0000000500037e24 */ /* 0x004fe2000f8e020f */
[----:B------:R-:W-:Y:S03]  /*45a0*/  BSSY.RECONVERGENT B2, `(.L_x_150) ;  /* 0x000000e000027945 */ /* 0x000fe60003800200 */
[----:B---3--:R-:W-:-:S05]  /*45b0*/  IMAD.WIDE.U32 R6, R3, 0x4, R12 ;  /* 0x0000000403067825 */ /* 0x008fca00078e000c */
[----:B------:R2:W-:Y:S01]  /*45c0*/  STG.E desc[UR16][R6.64], R5 ;  /* 0x0000000506007986 */ /* 0x0005e2000c101910 */
[----:B-1----:R-:W-:-:S04]  /*45d0*/  FFMA R4, -R20, R9, 1 ;  /* 0x3f80000014047423 */ /* 0x002fc80000000109 */
[----:B------:R-:W-:Y:S01]  /*45e0*/  FFMA R4, R9, R4, R9 ;  /* 0x0000000409047223 */ /* 0x000fe20000000009 */
[----:B0-----:R-:W0:Y:S03]  /*45f0*/  FCHK P0, R19, R20 ;  /* 0x0000001413007302 */ /* 0x001e260000000000 */
[----:B------:R-:W-:-:S04]  /*4600*/  FFMA R9, R4, R19, RZ ;  /* 0x0000001304097223 */ /* 0x000fc800000000ff */
[----:B------:R-:W-:-:S04]  /*4610*/  FFMA R8, -R20, R9, R19 ;  /* 0x0000000914087223 */ /* 0x000fc80000000113 */
[----:B------:R-:W-:Y:S01]  /*4620*/  FFMA R9, R4, R8, R9 ;  /* 0x0000000804097223 */ /* 0x000fe20000000009 */
[----:B0-2---:R-:W-:Y:S06]  /*4630*/  @!P0 BRA `(.L_x_151) ;  /* 0x0000000000108947 */ /* 0x005fec0003800000 */
[----:B------:R-:W-:Y:S02]  /*4640*/  MOV R4, R20 ;  /* 0x0000001400047202 */ /* 0x000fe40000000f00 */
[----:B------:R-:W-:-:S07]  /*4650*/  MOV R6, 0x4670 ;  /* 0x0000467000067802 */ /* 0x000fce0000000f00 */
[----:B------:R-:W-:Y:S05]  /*4660*/  CALL.REL.NOINC `($__internal_1_$__cuda_sm3x_div_rn_noftz_f32_slowpath) ;  /* 0x0000001000447944 */ /* 0x000fea0003c00000 */
[----:B------:R-:W-:-:S07]  /*4670*/  MOV R9, R5 ;  /* 0x0000000500097202 */ /* 0x000fce0000000f00 */
.L_x_151:
[----:B------:R-:W-:Y:S05]  /*4680*/  BSYNC.RECONVERGENT B2 ;  /* 0x0000000000027941 */ /* 0x000fea0003800200 */
.L_x_150:
[----:B------:R-:W0:Y:S01]  /*4690*/  LDS R19, [R2+-0x8] ;  /* 0xfffff80002137984 */ /* 0x000e220000000800 */
[----:B------:R-:W1:Y:S01]  /*46a0*/  MUFU.RCP R5, R20 ;  /* 0x0000001400057308 */ /* 0x000e620000001000 */
[----:B------:R-:W-:Y:S01]  /*46b0*/  IADD3 R7, PT, PT, R3, 0x1, RZ ;  /* 0x0000000103077810 */ /* 0x000fe20007ffe0ff */
[----:B------:R-:W-:Y:S04]  /*46c0*/  BSSY.RECONVERGENT B2, `(.L_x_152) ;  /* 0x000000d000027945 */ /* 0x000fe80003800200 */
[----:B------:R-:W-:-:S05]  /*46d0*/  IMAD.WIDE.U32 R6, R7, 0x4, R12 ;  /* 0x0000000407067825 */ /* 0x000fca00078e000c */
        /* <DEDUP_REMOVED lines=11> */
.L_x_153:
[----:B------:R-:W-:Y:S05]  /*4790*/  BSYNC.RECONVERGENT B2 ;  /* 0x0000000000027941 */ /* 0x000fea0003800200 */
.L_x_152:
        /* <DEDUP_REMOVED lines=17> */
.L_x_155:
[----:B------:R-:W-:Y:S05]  /*48b0*/  BSYNC.RECONVERGENT B2 ;  /* 0x0000000000027941 */ /* 0x000fea0003800200 */
.L_x_154:
[----:B------:R-:W0:Y:S01]  /*48c0*/  LDS R19, [R2] ;  /* 0x0000000002137984 */ /* 0x000e220000000800 */
        /* <DEDUP_REMOVED lines=15> */
.L_x_157:
[----:B------:R-:W-:Y:S05]  /*49c0*/  BSYNC.RECONVERGENT B2 ;  /* 0x0000000000027941 */ /* 0x000fea0003800200 */
.L_x_156:
[----:B------:R-:W0:Y:S01]  /*49d0*/  LDS R19, [R2+0x4] ;  /* 0x0000040002137984 */ /* 0x000e220000000800 */
        /* <DEDUP_REMOVED lines=16> */
.L_x_159:
[----:B------:R-:W-:Y:S05]  /*4ae0*/  BSYNC.RECONVERGENT B2 ;  /* 0x0000000000027941 */ /* 0x000fea0003800200 */
.L_x_158:
        /* <DEDUP_REMOVED lines=16> */
.L_x_161:
[----:B------:R-:W-:Y:S05]  /*4bf0*/  BSYNC.RECONVERGENT B2 ;  /* 0x0000000000027941 */ /* 0x000fea0003800200 */
.L_x_160:
        /* <DEDUP_REMOVED lines=17> */
.L_x_163:
[----:B------:R-:W-:Y:S05]  /*4d10*/  BSYNC.RECONVERGENT B2 ;  /* 0x0000000000027941 */ /* 0x000fea0003800200 */
.L_x_162:
[----:B------:R-:W-:Y:S01]  /*4d20*/  IADD3 R5, PT, PT, R3, 0x7, RZ ;  /* 0x0000000703057810 */ /* 0x000fe20007ffe0ff */
[----:B------:R-:W-:Y:S01]  /*4d30*/  UIADD3 UR6, UPT, UPT, UR6, 0x8, URZ ;  /* 0x0000000806067890 */ /* 0x000fe2000fffe0ff */
[----:B------:R-:W-:Y:S01]  /*4d40*/  IADD3 R2, PT, PT, R2, 0x20, RZ ;  /* 0x0000002002027810 */ /* 0x000fe20007ffe0ff */
[----:B------:R-:W-:Y:S02]  /*4d50*/  UIADD3 UR5, UPT, UPT, UR5, 0x8, URZ ;  /* 0x0000000805057890 */ /* 0x000fe4000fffe0ff */
[----:B------:R-:W-:Y:S01]  /*4d60*/  IMAD.WIDE.U32 R4, R5, 0x4, R12 ;  /* 0x0000000405047825 */ /* 0x000fe200078e000c */
[----:B------:R-:W-:-:S04]  /*4d70*/  UISETP.NE.AND UP0, UPT, UR6, URZ, UPT ;  /* 0x000000ff0600728c */ /* 0x000fc8000bf05270 */
[----:B------:R1:W-:Y:S05]  /*4d80*/  STG.E desc[UR16][R4.64], R9 ;  /* 0x0000000904007986 */ /* 0x0003ea000c101910 */
[----:B------:R-:W-:Y:S05]  /*4d90*/  BRA.U UP0, `(.L_x_164) ;  /* 0xfffffff500bc7547 */ /* 0x000fea000b83ffff */
.L_x_147:
[----:B------:R-:W-:-:S13]  /*4da0*/  ISETP.NE.AND P0, PT, RZ, UR9, PT ;  /* 0x00000009ff007c0c */ /* 0x000fda000bf05270 */
[----:B------:R-:W-:Y:S05]  /*4db0*/  @!P0 EXIT ;  /* 0x000000000000894d */ /* 0x000fea0003800000 */
[----:B------:R-:W2:Y:S01]  /*4dc0*/  LDCU UR5, c[0x0][0x3b4] ;  /* 0x00007680ff0577ac */ /* 0x000ea20008000800 */
[----:B------:R-:W-:Y:S02]  /*4dd0*/  UISETP.GE.U32.AND UP0, UPT, UR9, 0x4, UPT ;  /* 0x000000040900788c */ /* 0x000fe4000bf06070 */
[----:B--2---:R-:W-:-:S07]  /*4de0*/  ULOP3.LUT UR5, UR5, 0x3, URZ, 0xc0, !UPT ;  /* 0x0000000305057892 */ /* 0x004fce000f8ec0ff */
[----:B------:R-:W-:Y:S05]  /*4df0*/  BRA.U !UP0, `(.L_x_165) ;  /* 0x00000005083c7547 */ /* 0x000fea000b800000 */
[----:B------:R-:W-:Y:S01]  /*4e00*/  MOV R2, UR4 ;  /* 0x0000000400027c02 */ /* 0x000fe20008000f00 */
[----:B01----:R-:W0:Y:S01]  /*4e10*/  MUFU.RCP R5, R20 ;  /* 0x0000001400057308 */ /* 0x003e220000001000 */
[----:B------:R-:W-:Y:S02]  /*4e20*/  BSSY.RECONVERGENT B2, `(.L_x_166) ;  /* 0x000000d000027945 */ /* 0x000fe40003800200 */
[----:B------:R-:W-:-:S05]  /*4e30*/  LEA R3, R2, R29, 0x2 ;  /* 0x0000001d02037211 */ /* 0x000fca00078e10ff */
[----:B------:R-:W1:Y:S01]  /*4e40*/  LDS R19, [R3] ;  /* 0x0000000003137984 */ /* 0x000e620000000800 */
[----:B0-----:R-:W-:-:S04]  /*4e50*/  FFMA R2, -R20, R5, 1 ;  /* 0x3f80000014027423 */ /* 0x001fc80000000105 */
[----:B------:R-:W-:Y:S01]  /*4e60*/  FFMA R2, R5, R2, R5 ;  /* 0x0000000205027223 */ /* 0x000fe20000000005 */
[----:B-1----:R-:W0:Y:S03]  /*4e70*/  FCHK P0, R19, R20 ;  /* 0x0000001413007302 */ /* 0x002e260000000000 */
[----:B------:R-:W-:-:S04]  /*4e80*/  FFMA R5, R2, R19, RZ ;  /* 0x0000001302057223 */ /* 0x000fc800000000ff */
[----:B------:R-:W-:-:S04]  /*4e90*/  FFMA R4, -R20, R5, R19 ;  /* 0x0000000514047223 */ /* 0x000fc80000000113 */
[----:B------:R-:W-:Y:S01]  /*4ea0*/  FFMA R5, R2, R4, R5 ;  /* 0x0000000402057223 */ /* 0x000fe20000000005 */
[----:B0-----:R-:W-:Y:S06]  /*4eb0*/  @!P0 BRA `(.L_x_167) ;  /* 0x00000000000c8947 */ /* 0x001fec0003800000 */
[----:B------:R-:W-:Y:S02]  /*4ec0*/  MOV R4, R20 ;  /* 0x0000001400047202 */ /* 0x000fe40000000f00 */
[----:B------:R-:W-:-:S07]  /*4ed0*/  MOV R6, 0x4ef0 ;  /* 0x00004ef000067802 */ /* 0x000fce0000000f00 */
[----:B------:R-:W-:Y:S05]  /*4ee0*/  CALL.REL.NOINC `($__internal_1_$__cuda_sm3x_div_rn_noftz_f32_slowpath) ;  /* 0x0000000800247944 */ /* 0x000fea0003c00000 */
.L_x_167:
[----:B------:R-:W-:Y:S05]  /*4ef0*/  BSYNC.RECONVERGENT B2 ;  /* 0x0000000000027941 */ /* 0x000fea0003800200 */
.L_x_166:
[----:B------:R-:W0:Y:S01]  /*4f00*/  LDS R19, [R3+0x4] ;  /* 0x0000040003137984 */ /* 0x000e220000000800 */
[----:B------:R-:W1:Y:S01]  /*4f10*/  LDCU UR6, c[0x0][0x3b4] ;  /* 0x00007680ff0677ac */ /* 0x000e620008000800 */
[----:B------:R-:W2:Y:S01]  /*4f20*/  LDC.64 R6, c[0x0][0x3a0] ;  /* 0x0000e800ff067b82 */ /* 0x000ea20000000a00 */
[----:B------:R-:W3:Y:S01]  /*4f30*/  MUFU.RCP R9, R20 ;  /* 0x0000001400097308 */ /* 0x000ee20000001000 */
[----:B------:R-:W-:Y:S01]  /*4f40*/  BSSY.RECONVERGENT B2, `(.L_x_168) ;  /* 0x0000010000027945 */ /* 0x000fe20003800200 */
[----:B-1----:R-:W-:Y:S01]  /*4f50*/  MOV R11, UR6 ;  /* 0x00000006000b7c02 */ /* 0x002fe20008000f00 */
[----:B---3--:R-:W-:-:S04]  /*4f60*/  FFMA R4, -R20, R9, 1 ;  /* 0x3f80000014047423 */ /* 0x008fc80000000109 */
[----:B------:R-:W-:Y:S02]  /*4f70*/  IMAD R2, R0, R11, UR4 ;  /* 0x0000000400027e24 */ /* 0x000fe4000f8e020b */
[----:B------:R-:W-:Y:S02]  /*4f80*/  FFMA R4, R9, R4, R9 ;  /* 0x0000000409047223 */ /* 0x000fe40000000009 */
[----:B--2---:R-:W-:-:S05]  /*4f90*/  IMAD.WIDE.U32 R6, R2, 0x4, R6 ;  /* 0x0000000402067825 */ /* 0x004fca00078e0006 */
[----:B------:R1:W-:Y:S01]  /*4fa0*/  STG.E desc[UR16][R6.64], R5 ;  /* 0x0000000506007986 */ /* 0x0003e2000c101910 */
[----:B0-----:R-:W0:Y:S01]  /*4fb0*/  FCHK P0, R19, R20 ;  /* 0x0000001413007302 */ /* 0x001e220000000000 */
[----:B------:R-:W-:-:S04]  /*4fc0*/  FFMA R9, R4, R19, RZ ;  /* 0x0000001304097223 */ /* 0x000fc800000000ff */
[----:B------:R-:W-:-:S04]  /*4fd0*/  FFMA R8, -R20, R9, R19 ;  /* 0x0000000914087223 */ /* 0x000fc80000000113 */
[----:B------:R-:W-:Y:S01]  /*4fe0*/  FFMA R9, R4, R8, R9 ;  /* 0x0000000804097223 */ /* 0x000fe20000000009 */
[----:B01----:R-:W-:Y:S06]  /*4ff0*/  @!P0 BRA `(.L_x_169) ;  /* 0x0000000000108947 */ /* 0x003fec0003800000 */
[----:B------:R-:W-:Y:S02]  /*5000*/  MOV R4, R20 ;  /* 0x0000001400047202 */ /* 0x000fe40000000f00 */
[----:B------:R-:W-:-:S07]  /*5010*/  MOV R6, 0x5030 ;  /* 0x0000503000067802 */ /* 0x000fce0000000f00 */
[----:B------:R-:W-:Y:S05]  /*5020*/  CALL.REL.NOINC `($__internal_1_$__cuda_sm3x_div_rn_noftz_f32_slowpath) ;  /* 0x0000000400d47944 */ /* 0x000fea0003c00000 */
[----:B------:R-:W-:-:S07]  /*5030*/  MOV R9, R5 ;  /* 0x0000000500097202 */ /* 0x000fce0000000f00 */
.L_x_169:
[----:B------:R-:W-:Y:S05]  /*5040*/  BSYNC.RECONVERGENT B2 ;  /* 0x0000000000027941 */ /* 0x000fea0003800200 */
.L_x_168:
[----:B------:R-:W0:Y:S01]  /*5050*/  LDS R19, [R3+0x8] ;  /* 0x0000080003137984 */ /* 0x000e220000000800 */
[----:B------:R-:W1:Y:S01]  /*5060*/  LDC.64 R6, c[0x0][0x3a0] ;  /* 0x0000e800ff067b82 */ /* 0x000e620000000a00 */
[----:B------:R-:W2:Y:S01]  /*5070*/  MUFU.RCP R11, R20 ;  /* 0x00000014000b7308 */ /* 0x000ea20000001000 */
[----:B------:R-:W-:Y:S01]  /*5080*/  IADD3 R5, PT, PT, R2, 0x1, RZ ;  /* 0x0000000102057810 */ /* 0x000fe20007ffe0ff */
[----:B------:R-:W-:Y:S01]  /*5090*/  BSSY.RECONVERGENT B2, `(.L_x_170) ;  /* 0x000000d000027945 */ /* 0x000fe20003800200 */
[----:B--2---:R-:W-:-:S04]  /*50a0*/  FFMA R4, -R20, R11, 1 ;  /* 0x3f80000014047423 */ /* 0x004fc8000000010b */
[----:B------:R-:W-:Y:S01]  /*50b0*/  FFMA R4, R11, R4, R11 ;  /* 0x000000040b047223 */ /* 0x000fe2000000000b */
[----:B-1----:R-:W-:-:S05]  /*50c0*/  IMAD.WIDE.U32 R6, R5, 0x4, R6 ;  /* 0x0000000405067825 */ /* 0x002fca00078e0006 */
        /* <DEDUP_REMOVED lines=9> */
.L_x_171:
[----:B------:R-:W-:Y:S05]  /*5160*/  BSYNC.RECONVERGENT B2 ;  /* 0x0000000000027941 */ /* 0x000fea0003800200 */
.L_x_170:
        /* <DEDUP_REMOVED lines=18> */
.L_x_173:
[----:B------:R-:W-:Y:S05]  /*5290*/  BSYNC.RECONVERGENT B2 ;  /* 0x0000000000027941 */ /* 0x000fea0003800200 */
.L_x_172:
[----:B------:R-:W0:Y:S01]  /*52a0*/  LDC.64 R4, c[0x0][0x3a0] ;  /* 0x0000e800ff047b82 */ /* 0x000e220000000a00 */
[----:B------:R-:W-:Y:S01]  /*52b0*/  IADD3 R3, PT, PT, R2, 0x3, RZ ;  /* 0x0000000302037810 */ /* 0x000fe20007ffe0ff */
[----:B------:R-:W-:-:S04]  /*52c0*/  UIADD3 UR4, UPT, UPT, UR4, 0x4, URZ ;  /* 0x0000000404047890 */ /* 0x000fc8000fffe0ff */
[----:B0-----:R-:W-:-:S05]  /*52d0*/  IMAD.WIDE.U32 R2, R3, 0x4, R4 ;  /* 0x0000000403027825 */ /* 0x001fca00078e0004 */
[----:B------:R2:W-:Y:S03]  /*52e0*/  STG.E desc[UR16][R2.64], R9 ;  /* 0x0000000902007986 */ /* 0x0005e6000c101910 */
.L_x_165:
[----:B------:R-:W-:-:S13]  /*52f0*/  ISETP.NE.AND P0, PT, RZ, UR5, PT ;  /* 0x00000005ff007c0c */ /* 0x000fda000bf05270 */
[----:B------:R-:W-:Y:S05]  /*5300*/  @!P0 EXIT ;  /* 0x000000000000894d */ /* 0x000fea0003800000 */
[----:B------:R-:W-:-:S09]  /*5310*/  UISETP.NE.AND UP0, UPT, UR5, 0x1, UPT ;  /* 0x000000010500788c */ /* 0x000fd2000bf05270 */
[----:B------:R-:W-:Y:S05]  /*5320*/  BRA.U !UP0, `(.L_x_174) ;  /* 0x0000000108a87547 */ /* 0x000fea000b800000 */
[----:B--2---:R-:W-:Y:S01]  /*5330*/  MOV R2, UR4 ;  /* 0x0000000400027c02 */ /* 0x004fe20008000f00 */
        /* <DEDUP_REMOVED lines=14> */
.L_x_176:
[----:B------:R-:W-:Y:S05]  /*5420*/  BSYNC.RECONVERGENT B2 ;  /* 0x0000000000027941 */ /* 0x000fea0003800200 */
.L_x_175:
        /* <DEDUP_REMOVED lines=20> */
.L_x_178:
[----:B------:R-:W-:Y:S05]  /*5570*/  BSYNC.RECONVERGENT B2 ;  /* 0x0000000000027941 */ /* 0x000fea0003800200 */
.L_x_177:
[----:B------:R-:W0:Y:S01]  /*5580*/  LDC.64 R4, c[0x0][0x3a0] ;  /* 0x0000e800ff047b82 */ /* 0x000e220000000a00 */
[----:B------:R-:W-:Y:S01]  /*5590*/  IADD3 R3, PT, PT, R2, 0x1, RZ ;  /* 0x0000000102037810 */ /* 0x000fe20007ffe0ff */
[----:B------:R-:W-:-:S04]  /*55a0*/  UIADD3 UR4, UPT, UPT, UR4, 0x2, URZ ;  /* 0x0000000204047890 */ /* 0x000fc8000fffe0ff */
[----:B0-----:R-:W-:-:S05]  /*55b0*/  IMAD.WIDE.U32 R2, R3, 0x4, R4 ;  /* 0x0000000403027825 */ /* 0x001fca00078e0004 */
[----:B------:R3:W-:Y:S03]  /*55c0*/  STG.E desc[UR16][R2.64], R9 ;  /* 0x0000000902007986 */ /* 0x0007e6000c101910 */
.L_x_174:
[----:B--23--:R-:W2:Y:S02]  /*55d0*/  LDC R2, c[0x0][0x3b4] ;  /* 0x0000ed00ff027b82 */ /* 0x00cea40000000800 */
[----:B--2---:R-:W-:-:S04]  /*55e0*/  LOP3.LUT R2, R2, 0x1, RZ, 0xc0, !PT ;  /* 0x0000000102027812 */ /* 0x004fc800078ec0ff */
[----:B------:R-:W-:-:S13]  /*55f0*/  ISETP.NE.U32.AND P0, PT, R2, 0x1, PT ;  /* 0x000000010200780c */ /* 0x000fda0003f05070 */
[----:B------:R-:W-:Y:S05]  /*5600*/  @P0 EXIT ;  /* 0x000000000000094d */ /* 0x000fea0003800000 */
[----:B------:R-:W-:Y:S01]  /*5610*/  MOV R2, UR4 ;  /* 0x0000000400027c02 */ /* 0x000fe20008000f00 */
[----:B0-----:R-:W0:Y:S01]  /*5620*/  MUFU.RCP R3, R20 ;  /* 0x0000001400037308 */ /* 0x001e220000001000 */
[----:B------:R-:W-:Y:S02]  /*5630*/  BSSY.RECONVERGENT B2, `(.L_x_179) ;  /* 0x000000d000027945 */ /* 0x000fe40003800200 */
[----:B------:R-:W-:-:S05]  /*5640*/  LEA R29, R2, R29, 0x2 ;  /* 0x0000001d021d7211 */ /* 0x000fca00078e10ff */
[----:B------:R-:W2:Y:S01]  /*5650*/  LDS R19, [R29] ;  /* 0x000000001d137984 */ /* 0x000ea20000000800 */
[----:B0-----:R-:W-:-:S04]  /*5660*/  FFMA R2, -R20, R3, 1 ;  /* 0x3f80000014027423 */ /* 0x001fc80000000103 */
[----:B------:R-:W-:Y:S01]  /*5670*/  FFMA R2, R3, R2, R3 ;  /* 0x0000000203027223 */ /* 0x000fe20000000003 */
[----:B--2---:R-:W0:Y:S03]  /*5680*/  FCHK P0, R19, R20 ;  /* 0x0000001413007302 */ /* 0x004e260000000000 */
[----:B------:R-:W-:-:S04]  /*5690*/  FFMA R3, R2, R19, RZ ;  /* 0x0000001302037223 */ /* 0x000fc800000000ff */
[----:B-1----:R-:W-:-:S04]  /*56a0*/  FFMA R4, -R20, R3, R19 ;  /* 0x0000000314047223 */ /* 0x002fc80000000113 */
[----:B------:R-:W-:Y:S01]  /*56b0*/  FFMA R5, R2, R4, R3 ;  /* 0x0000000402057223 */ /* 0x000fe20000000003 */
[----:B0-----:R-:W-:Y:S06]  /*56c0*/  @!P0 BRA `(.L_x_180) ;  /* 0x00000000000c8947 */ /* 0x001fec0003800000 */
[----:B------:R-:W-:Y:S02]  /*56d0*/  MOV R4, R20 ;  /* 0x0000001400047202 */ /* 0x000fe40000000f00 */
[----:B------:R-:W-:-:S07]  /*56e0*/  MOV R6, 0x5700 ;  /* 0x0000570000067802 */ /* 0x000fce0000000f00 */
[----:B------:R-:W-:Y:S05]  /*56f0*/  CALL.REL.NOINC `($__internal_1_$__cuda_sm3x_div_rn_noftz_f32_slowpath) ;  /* 0x0000000000207944 */ /* 0x000fea0003c00000 */
.L_x_180:
[----:B------:R-:W-:Y:S05]  /*5700*/  BSYNC.RECONVERGENT B2 ;  /* 0x0000000000027941 */ /* 0x000fea0003800200 */
.L_x_179:
[----:B------:R-:W0:Y:S01]  /*5710*/  LDCU UR5, c[0x0][0x3b4] ;  /* 0x00007680ff0577ac */ /* 0x000e220008000800 */
[----:B------:R-:W1:Y:S01]  /*5720*/  LDC.64 R2, c[0x0][0x3a0] ;  /* 0x0000e800ff027b82 */ /* 0x000e620000000a00 */
[----:B0-----:R-:W-:-:S05]  /*5730*/  MOV R7, UR5 ;  /* 0x0000000500077c02 */ /* 0x001fca0008000f00 */
[----:B------:R-:W-:-:S04]  /*5740*/  IMAD R7, R0, R7, UR4 ;  /* 0x0000000400077e24 */ /* 0x000fc8000f8e0207 */
[----:B-1----:R-:W-:-:S05]  /*5750*/  IMAD.WIDE.U32 R2, R7, 0x4, R2 ;  /* 0x0000000407027825 */ /* 0x002fca00078e0002 */
[----:B------:R-:W-:Y:S01]  /*5760*/  STG.E desc[UR16][R2.64], R5 ;  /* 0x0000000502007986 */ /* 0x000fe2000c101910 */
[----:B------:R-:W-:Y:S05]  /*5770*/  EXIT ;  /* 0x000000000000794d */ /* 0x000fea0003800000 */
        .weak           $__internal_1_$__cuda_sm3x_div_rn_noftz_f32_slowpath
        .type           $__internal_1_$__cuda_sm3x_div_rn_noftz_f32_slowpath,@function
        .size           $__internal_1_$__cuda_sm3x_div_rn_noftz_f32_slowpath,(.L_x_237 - $__internal_1_$__cuda_sm3x_div_rn_noftz_f32_slowpath)
$__internal_1_$__cuda_sm3x_div_rn_noftz_f32_slowpath:
[----:B------:R-:W-:Y:S01]  /*5780*/  SHF.R.U32.HI R5, RZ, 0x17, R4 ;  /* 0x00000017ff057819 */ /* 0x000fe20000011604 */
[----:B------:R-:W-:Y:S01]  /*5790*/  BSSY.RECONVERGENT B0, `(.L_x_181) ;  /* 0x0000064000007945 */ /* 0x000fe20003800200 */
[----:B------:R-:W-:Y:S02]  /*57a0*/  SHF.R.U32.HI R8, RZ, 0x17, R19 ;  /* 0x00000017ff087819 */ /* 0x000fe40000011613 */
[----:B------:R-:W-:Y:S02]  /*57b0*/  LOP3.LUT R5, R5, 0xff, RZ, 0xc0, !PT ;  /* 0x000000ff05057812 */ /* 0x000fe400078ec0ff */
[----:B------:R-:W-:Y:S02]  /*57c0*/  LOP3.LUT R8, R8, 0xff, RZ, 0xc0, !PT ;  /* 0x000000ff08087812 */ /* 0x000fe400078ec0ff */
[----:B------:R-:W-:Y:S02]  /*57d0*/  IADD3 R7, PT, PT, R5, -0x1, RZ ;  /* 0xffffffff05077810 */ /* 0x000fe40007ffe0ff */
[----:B------:R-:W-:-:S02]  /*57e0*/  IADD3 R9, PT, PT, R8, -0x1, RZ ;  /* 0xffffffff08097810 */ /* 0x000fc40007ffe0ff */
[----:B------:R-:W-:-:S04]  /*57f0*/  ISETP.GT.U32.AND P3, PT, R7, 0xfd, PT ;  /* 0x000000fd0700780c */ /* 0x000fc80003f64070 */
[----:B------:R-:W-:-:S13]  /*5800*/  ISETP.GT.U32.OR P3, PT, R9, 0xfd, P3 ;  /* 0x000000fd0900780c */ /* 0x000fda0001f64470 */
[----:B------:R-:W-:Y:S01]  /*5810*/  @!P3 MOV R7, RZ ;  /* 0x000000ff0007b202 */ /* 0x000fe20000000f00 */
        /* <DEDUP_REMOVED lines=17> */
[----:B------:R-:W-:-:S04]  /*5930*/  IADD3 R7, PT, PT, R8, -0x1, RZ ;  /* 0xffffffff08077810 */ /* 0x000fc80007ffe0ff */
[----:B------:R-:W-:Y:S02]  /*5940*/  ISETP.GE.AND P3, PT, R7, RZ, PT ;  /* 0x000000ff0700720c */ /* 0x000fe40003f66270 */
[----:B------:R-:W-:-:S04]  /*5950*/  IADD3 R7, PT, PT, R5, -0x1, RZ ;  /* 0xffffffff05077810 */ /* 0x000fc80007ffe0ff */
[----:B------:R-:W-:-:S07]  /*5960*/  ISETP.GE.AND P5, PT, R7, RZ, PT ;  /* 0x000000ff0700720c */ /* 0x000fce0003fa6270 */
[----:B------:R-:W-:Y:S01]  /*5970*/  @P3 MOV R7, RZ ;  /* 0x000000ff00073202 */ /* 0x000fe20000000f00 */
[----:B------:R-:W-:Y:S01]  /*5980*/  @!P3 FFMA R19, R19, 1.84467440737095516160e+19, RZ ;  /* 0x5f8000001313b823 */ /* 0x000fe200000000ff */
[----:B------:R-:W-:-:S04]  /*5990*/  @!P3 MOV R7, 0xffffffc0 ;  /* 0xffffffc00007b802 */ /* 0x000fc80000000f00 */
[----:B------:R-:W-:Y:S01]  /*59a0*/  @!P5 FFMA R4, R4, 1.84467440737095516160e+19, RZ ;  /* 0x5f8000000404d823 */ /* 0x000fe200000000ff */
[----:B------:R-:W-:-:S07]  /*59b0*/  @!P5 IADD3 R7, PT, PT, R7, 0x40, RZ ;  /* 0x000000400707d810 */ /* 0x000fce0007ffe0ff */
.L_x_182:
[----:B------:R-:W-:Y:S01]  /*59c0*/  LEA R9, R5, 0xc0800000, 0x17 ;  /* 0xc080000005097811 */ /* 0x000fe200078eb8ff */
[----:B------:R-:W-:Y:S01]  /*59d0*/  BSSY.RECONVERGENT B1, `(.L_x_187) ;  /* 0x0000036000017945 */ /* 0x000fe20003800200 */
[----:B------:R-:W-:Y:S02]  /*59e0*/  IADD3 R8, PT, PT, R8, -0x7f, RZ ;  /* 0xffffff8108087810 */ /* 0x000fe40007ffe0ff */
[----:B------:R-:W-:-:S03]  /*59f0*/  IADD3 R16, PT, PT, -R9, R4, RZ ;  /* 0x0000000409107210 */ /* 0x000fc60007ffe1ff */
[----:B------:R-:W-:Y:S01]  /*5a00*/  IMAD R4, R8, -0x800000, R19 ;  /* 0xff80000008047824 */ /* 0x000fe200078e0213 */
[----:B------:R-:W0:Y:S01]  /*5a10*/  MUFU.RCP R10, R16 ;  /* 0x00000010000a7308 */ /* 0x000e220000001000 */
[----:B------:R-:W-:Y:S01]  /*5a20*/  FADD.FTZ R9, -R16, -RZ ;  /* 0x800000ff10097221 */ /* 0x000fe20000010100 */
[----:B------:R-:W-:-:S04]  /*5a30*/  IADD3 R8, PT, PT, R8, 0x7f, -R5 ;  /* 0x0000007f08087810 */ /* 0x000fc80007ffe805 */
[----:B------:R-:W-:Y:S01]  /*5a40*/  IADD3 R7, PT, PT, R8, R7, RZ ;  /* 0x0000000708077210 */ /* 0x000fe20007ffe0ff */
[----:B0-----:R-:W-:-:S04]  /*5a50*/  FFMA R11, R10, R9, 1 ;  /* 0x3f8000000a0b7423 */ /* 0x001fc80000000009 */
        /* <DEDUP_REMOVED lines=8> */
[----:B------:R-:W-:-:S04]  /*5ae0*/  IADD3 R5, PT, PT, R8, R7, RZ ;  /* 0x0000000708057210 */ /* 0x000fc80007ffe0ff */
[----:B------:R-:W-:-:S04]  /*5af0*/  IADD3 R8, PT, PT, R5, -0x1, RZ ;  /* 0xffffffff05087810 */ /* 0x000fc80007ffe0ff */
        /* <DEDUP_REMOVED lines=9> */
[CCC-:B------:R-:W-:Y:S01]  /*5b90*/  FFMA.RZ R7, R11.reuse, R9.reuse, R14.reuse ;  /* 0x000000090b077223 */ /* 0x1c0fe2000000c00e */
[CCC-:B------:R-:W-:Y:S01]  /*5ba0*/  FFMA.RP R8, R11.reuse, R9.reuse, R14.reuse ;  /* 0x000000090b087223 */ /* 0x1c0fe2000000800e */
[----:B------:R-:W-:Y:S01]  /*5bb0*/  FFMA.RM R11, R11, R9, R14 ;  /* 0x000000090b0b7223 */ /* 0x000fe2000000400e */
[----:B------:R-:W-:Y:S02]  /*5bc0*/  IADD3 R9, PT, PT, R5, 0x20, RZ ;  /* 0x0000002005097810 */ /* 0x000fe40007ffe0ff */
[----:B------:R-:W-:Y:S02]  /*5bd0*/  LOP3.LUT R7, R7, 0x7fffff, RZ, 0xc0, !PT ;  /* 0x007fffff07077812 */ /* 0x000fe400078ec0ff */
[----:B------:R-:W-:Y:S02]  /*5be0*/  ISETP.NE.AND P6, PT, R5, RZ, PT ;  /* 0x000000ff0500720c */ /* 0x000fe40003fc5270 */
[----:B------:R-:W-:Y:S02]  /*5bf0*/  LOP3.LUT R10, R7, 0x800000, RZ, 0xfc, !PT ;  /* 0x00800000070a7812 */ /* 0x000fe400078efcff */
[----:B------:R-:W-:-:S02]  /*5c00*/  ISETP.NE.AND P5, PT, R5, RZ, PT ;  /* 0x000000ff0500720c */ /* 0x000fc40003fa5270 */
        /* <DEDUP_REMOVED lines=14> */
.L_x_189:
[----:B------:R-:W-:-:S04]  /*5cf0*/  LOP3.LUT R4, R4, 0x80000000, RZ, 0xc0, !PT ;  /* 0x8000000004047812 */ /* 0x000fc800078ec0ff */
[----:B------:R-:W-:Y:S01]  /*5d00*/  LOP3.LUT R4, R4, 0x7f800000, RZ, 0xfc, !PT ;  /* 0x7f80000004047812 */ /* 0x000fe200078efcff */
[----:B------:R-:W-:Y:S06]  /*5d10*/  BRA `(.L_x_190) ;  /* 0x0000000000047947 */ /* 0x000fec0003800000 */
.L_x_188:
[----:B------:R-:W-:-:S07]  /*5d20*/  LEA R4, R7, R4, 0x17 ;  /* 0x0000000407047211 */ /* 0x000fce00078eb8ff */
.L_x_190:
[----:B------:R-:W-:Y:S05]  /*5d30*/  BSYNC.RECONVERGENT B1 ;  /* 0x0000000000017941 */ /* 0x000fea0003800200 */
.L_x_187:
[----:B------:R-:W-:Y:S05]  /*5d40*/  BRA `(.L_x_191) ;  /* 0x0000000000207947 */ /* 0x000fea0003800000 */
.L_x_186:
[----:B------:R-:W-:-:S04]  /*5d50*/  LOP3.LUT R4, R4, 0x80000000, R19, 0x48, !PT ;  /* 0x8000000004047812 */ /* 0x000fc800078e4813 */
[----:B------:R-:W-:Y:S01]  /*5d60*/  LOP3.LUT R4, R4, 0x7f800000, RZ, 0xfc, !PT ;  /* 0x7f80000004047812 */ /* 0x000fe200078efcff */
[----:B------:R-:W-:Y:S06]  /*5d70*/  BRA `(.L_x_191) ;  /* 0x0000000000147947 */ /* 0x000fec0003800000 */
.L_x_185:
[----:B------:R-:W-:Y:S01]  /*5d80*/  LOP3.LUT R4, R4, 0x80000000, R19, 0x48, !PT ;  /* 0x8000000004047812 */ /* 0x000fe200078e4813 */
[----:B------:R-:W-:Y:S06]  /*5d90*/  BRA `(.L_x_191) ;  /* 0x00000000000c7947 */ /* 0x000fec0003800000 */
.L_x_184:
[----:B------:R-:W0:Y:S01]  /*5da0*/  MUFU.RSQ R4, -QNAN ;  /* 0xffc0000000047908 */ /* 0x000e220000001400 */
[----:B------:R-:W-:Y:S05]  /*5db0*/  BRA `(.L_x_191) ;  /* 0x0000000000047947 */ /* 0x000fea0003800000 */
.L_x_183:
[----:B------:R-:W-:-:S07]  /*5dc0*/  FADD.FTZ R4, R19, R4 ;  /* 0x0000000413047221 */ /* 0x000fce0000010000 */
.L_x_191:
[----:B------:R-:W-:Y:S05]  /*5dd0*/  BSYNC.RECONVERGENT B0 ;  /* 0x0000000000007941 */ /* 0x000fea0003800200 */
.L_x_181:
[----:B------:R-:W-:Y:S01]  /*5de0*/  HFMA2 R7, -RZ, RZ, 0, 0 ;  /* 0x00000000ff077431 */ /* 0x000fe200000001ff */
[----:B0-----:R-:W-:-:S03]  /*5df0*/  MOV R5, R4 ;  /* 0x0000000400057202 */ /* 0x001fc60000000f00 */
[----:B------:R-:W-:Y:S05]  /*5e00*/  RET.REL.NODEC R6 `(_Z23flash_attention_forwardPfS_S_S_S_iiiifii) ;  /* 0xffffffa0067c7950 */ /* 0x000fea0003c3ffff */
.L_x_192:
        /* <DEDUP_REMOVED lines=15> */
.L_x_237:


//--------------------- .text._Z8conv_bmmPfS_S_iiii --------------------------
	.section	.text._Z8conv_bmmPfS_S_iiii,"ax",@progbits
	.align	128
        .global         _Z8conv_bmmPfS_S_iiii
        .type           _Z8conv_bmmPfS_S_iiii,@function
        .size           _Z8conv_bmmPfS_S_iiii,(.L_x_244 - _Z8conv_bmmPfS_S_iiii)
        .other          _Z8conv_bmmPfS_S_iiii,@"STO_CUDA_ENTRY STV_DEFAULT"
_Z8conv_bmmPfS_S_iiii:
.text._Z8conv_bmmPfS_S_iiii:
[----:B------:R-:W-:Y:S08]  /*0000*/  LDC R1, c[0x0][0x37c] ;  /* 0x0000df00ff017b82 */ /* 0x000ff00000000800 */
[----:B------:R-:W0:Y:S01]  /*0010*/  LDC R15, c[0x0][0x3a4] ;  /* 0x0000e900ff0f7b82 */ /* 0x000e220000000800 */
[----:B------:R-:W1:Y:S01]  /*0020*/  LDCU UR9, c[0x0][0x39c] ;  /* 0x00007380ff0977ac */ /* 0x000e620008000800 */
[----:B------:R-:W2:Y:S01]  /*0030*/  S2R R14, SR_TID.X ;  /* 0x00000000000e7919 */ /* 0x000ea20000002100 */
[----:B-1----:R-:W-:-:S04]  /*0040*/  UIADD3 UR4, UPT, UPT, UR9, 0x1f, URZ ;  /* 0x0000001f09047890 */ /* 0x002fc8000fffe0ff */
[----:B------:R-:W-:Y:S01]  /*0050*/  USHF.R.S32.HI UR5, URZ, 0x1f, UR4 ;  /* 0x0000001fff057899 */ /* 0x000fe20008011404 */
[----:B0-----:R-:W-:-:S03]  /*0060*/  IADD3 R0, PT, PT, R15, 0x1f, RZ ;  /* 0x0000001f0f007810 */ /* 0x001fc60007ffe0ff */
[----:B------:R-:W-:Y:S01]  /*0070*/  ULEA.HI UR5, UR5, UR4, URZ, 0x5 ;  /* 0x0000000405057291 */ /* 0x000fe2000f8f28ff */
[----:B------:R-:W-:-:S03]  /*0080*/  SHF.R.S32.HI R3, RZ, 0x1f, R0 ;  /* 0x0000001fff037819 */ /* 0x000fc60000011400 */
[----:B------:R-:W-:Y:S01]  /*0090*/  USHF.R.S32.HI UR5, URZ, 0x5, UR5 ;  /* 0x00000005ff057899 */ /* 0x000fe20008011405 */
[----:B------:R-:W-:-:S04]  /*00a0*/  LEA.HI R3, R3, R0, RZ, 0x5 ;  /* 0x0000000003037211 */ /* 0x000fc800078f28ff */
[----:B------:R-:W-:-:S04]  /*00b0*/  SHF.R.S32.HI R3, RZ, 0x5, R3 ;  /* 0x00000005ff037819 */ /* 0x000fc80000011403 */
[----:B------:R-:W-:-:S04]  /*00c0*/  VIMNMX R3, PT, PT, R3, UR5, !PT ;  /* 0x0000000503037c48 */ /* 0x000fc8000ffe0100 */
[C---:B------:R-:W-:Y:S01]  /*00d0*/  ISETP.GE.AND P0, PT, R3.reuse, 0x1, PT ;  /* 0x000000010300780c */ /* 0x040fe20003f06270 */
[----:B--2---:R-:W-:-:S05]  /*00e0*/  IMAD R14, R3, R14, RZ ;  /* 0x0000000e030e7224 */ /* 0x004fca00078e02ff */
[----:B------:R-:W-:-:S13]  /*00f0*/  ISETP.GE.OR P0, PT, R14, UR9, !P0 ;  /* 0x000000090e007c0c */ /* 0x000fda000c706670 */
[----:B------:R-:W-:Y:S05]  /*0100*/  @P0 EXIT ;  /* 0x000000000000094d */ /* 0x000fea0003800000 */
[----:B------:R-:W0:Y:S01]  /*0110*/  S2R R0, SR_TID.Y ;  /* 0x0000000000007919 */ /* 0x000e220000002200 */
[----:B------:R-:W1:Y:S01]  /*0120*/  LDCU UR4, c[0x0][0x3a0] ;  /* 0x00007400ff0477ac */ /* 0x000e620008000800 */
[----:B------:R-:W2:Y:S01]  /*0130*/  S2UR UR8, SR_CTAID.X ;  /* 0x00000000000879c3 */ /* 0x000ea20000002500 */
[----:B------:R-:W-:Y:S01]  /*0140*/  VIADDMNMX R17, R14, R3, UR9, PT ;  /* 0x000000090e117e46 */ /* 0x000fe2000b800103 */
[----:B------:R-:W3:Y:S01]  /*0150*/  LDCU.64 UR6, c[0x0][0x358] ;  /* 0x00006b00ff0677ac */ /* 0x000ee20008000a00 */
[----:B-1----:R-:W-:Y:S01]  /*0160*/  UISETP.GE.AND UP0, UPT, UR4, 0x1, UPT ;  /* 0x000000010400788c */ /* 0x002fe2000bf06270 */
[----:B0-----:R-:W-:-:S05]  /*0170*/  IMAD R0, R3, R0, RZ ;  /* 0x0000000003007224 */ /* 0x001fca00078e02ff */
[----:B------:R-:W-:-:S03]  /*0180*/  VIADDMNMX R15, R0, R3, R15, PT ;  /* 0x00000003000f7246 */ /* 0x000fc6000380010f */
[----:B--23--:R-:W-:Y:S05]  /*0190*/  BRA.U !UP0, `(.L_x_193) ;  /* 0x0000000908207547 */ /* 0x00cfea000b800000 */
[----:B------:R-:W-:-:S12]  /*01a0*/  ULOP3.LUT UR4, UR4, 0x7, URZ, 0xc0, !UPT ;  /* 0x0000000704047892 */ /* 0x000fd8000f8ec0ff */
.L_x_201:
[----:B0-----:R-:W0:Y:S01]  /*01b0*/  LDCU UR5, c[0x0][0x3a4] ;  /* 0x00007480ff0577ac */ /* 0x001e220008000800 */
[----:B------:R-:W-:Y:S01]  /*01c0*/  BSSY.RECONVERGENT B0, `(.L_x_194) ;  /* 0x0000081000007945 */ /* 0x000fe20003800200 */
[----:B0-----:R-:W-:-:S13]  /*01d0*/  ISETP.GE.AND P0, PT, R0, UR5, PT ;  /* 0x0000000500007c0c */ /* 0x001fda000bf06270 */
[----:B------:R-:W-:Y:S05]  /*01e0*/  @P0 BRA `(.L_x_195) ;  /* 0x0000000400f80947 */ /* 0x000fea0003800000 */
[----:B------:R-:W0:Y:S01]  /*01f0*/  LDC R3, c[0x0][0x39c] ;  /* 0x0000e700ff037b82 */ /* 0x000e220000000800 */
[----:B------:R-:W1:Y:S01]  /*0200*/  LDCU UR5, c[0x0][0x3a0] ;  /* 0x00007400ff0577ac */ /* 0x000e620008000800 */
[----:B------:R-:W-:Y:S01]  /*0210*/  MOV R16, R0 ;  /* 0x0000000000107202 */ /* 0x000fe20000000f00 */
[----:B0-----:R-:W-:-:S04]  /*0220*/  IMAD R18, R3, UR8, R14 ;  /* 0x0000000803127c24 */ /* 0x001fc8000f8e020e */
[----:B-1----:R-:W-:-:S07]  /*0230*/  IMAD R18, R18, UR5, RZ ;  /* 0x0000000512127c24 */ /* 0x002fce000f8e02ff */
.L_x_200:
[----:B0-----:R-:W0:Y:S01]  /*0240*/  LDC R19, c[0x0][0x3a0] ;  /* 0x0000e800ff137b82 */ /* 0x001e220000000800 */
[----:B------:R-:W-:Y:S01]  /*0250*/  HFMA2 R21, -RZ, RZ, 0, 0 ;  /* 0x00000000ff157431 */ /* 0x000fe200000001ff */
[----:B------:R-:W-:Y:S02]  /*0260*/  MOV R8, RZ ;  /* 0x000000ff00087202 */ /* 0x000fe40000000f00 */
[----:B0-----:R-:W-:-:S13]  /*0270*/  ISETP.GE.U32.AND P0, PT, R19, 0x8, PT ;  /* 0x000000081300780c */ /* 0x001fda0003f06070 */
[----:B------:R-:W-:Y:S05]  /*0280*/  @!P0 BRA `(.L_x_196) ;  /* 0x0000000000b88947 */ /* 0x000fea0003800000 */
[----:B------:R-:W-:Y:S02]  /*0290*/  LOP3.LUT R21, R19, 0x7ffffff8, RZ, 0xc0, !PT ;  /* 0x7ffffff813157812 */ /* 0x000fe400078ec0ff */
[----:B------:R-:W-:Y:S02]  /*02a0*/  MOV R8, RZ ;  /* 0x000000ff00087202 */ /* 0x000fe40000000f00 */
[----:B------:R-:W-:Y:S02]  /*02b0*/  MOV R20, R18 ;  /* 0x0000001200147202 */ /* 0x000fe40000000f00 */
[----:B------:R-:W-:Y:S02]  /*02c0*/  MOV R23, R16 ;  /* 0x0000001000177202 */ /* 0x000fe40000000f00 */
[----:B------:R-:W-:-:S07]  /*02d0*/  IADD3 R22, PT, PT, -R21, RZ, RZ ;  /* 0x000000ff15167210 */ /* 0x000fce0007ffe1ff */
.L_x_197:
[----:B------:R-:W0:Y:S08]  /*02e0*/  LDC.64 R2, c[0x0][0x380] ;  /* 0x0000e000ff027b82 */ /* 0x000e300000000a00 */
[----:B------:R-:W1:Y:S08]  /*02f0*/  LDC.64 R4, c[0x0][0x388] ;  /* 0x0000e200ff047b82 */ /* 0x000e700000000a00 */
[----:B------:R-:W2:Y:S01]  /*0300*/  LDC R25, c[0x0][0x3a4] ;  /* 0x0000e900ff197b82 */ /* 0x000ea20000000800 */
[----:B0-----:R-:W-:-:S05]  /*0310*/  IMAD.WIDE R2, R20, 0x4, R2 ;  /* 0x0000000414027825 */ /* 0x001fca00078e0202 */
[----:B------:R-:W3:Y:S01]  /*0320*/  LDG.E R9, desc[UR6][R2.64] ;  /* 0x0000000602097981 */ /* 0x000ee2000c1e1900 */
[----:B-1----:R-:W-:-:S03]  /*0330*/  IMAD.WIDE R10, R23, 0x4, R4 ;  /* 0x00000004170a7825 */ /* 0x002fc600078e0204 */
[----:B------:R-:W4:Y:S04]  /*0340*/  LDG.E R29, desc[UR6][R2.64+0x4] ;  /* 0x00000406021d7981 */ /* 0x000f28000c1e1900 */
[----:B------:R-:W3:Y:S01]  /*0350*/  LDG.E R24, desc[UR6][R10.64] ;  /* 0x000000060a187981 */ /* 0x000ee2000c1e1900 */
[----:B--2---:R-:W-:-:S03]  /*0360*/  IMAD.WIDE R12, R25, 0x4, R10 ;  /* 0x00000004190c7825 */ /* 0x004fc600078e020a */
[----:B------:R-:W2:Y:S04]  /*0370*/  LDG.E R27, desc[UR6][R2.64+0x8] ;  /* 0x00000806021b7981 */ /* 0x000ea8000c1e1900 */
[----:B------:R3:W4:Y:S01]  /*0380*/  LDG.E R26, desc[UR6][R12.64] ;  /* 0x000000060c1a7981 */ /* 0x000722000c1e1900 */
[----:B------:R-:W-:-:S04]  /*0390*/  IMAD.WIDE R4, R25, 0x4, R12 ;  /* 0x0000000419047825 */ /* 0x000fc800078e020c */
[----:B------:R-:W-:-:S04]  /*03a0*/  IMAD.WIDE R6, R25, 0x4, R4 ;  /* 0x0000000419067825 */ /* 0x000fc800078e0204 */
[----:B---3--:R-:W-:Y:S01]  /*03b0*/  FFMA R12, R9, R24, R8 ;  /* 0x00000018090c7223 */ /* 0x008fe20000000008 */
[C---:B------:R-:W-:Y:S01]  /*03c0*/  IMAD.WIDE R8, R25.reuse, 0x4, R6 ;  /* 0x0000000419087825 */ /* 0x040fe200078e0206 */
[----:B------:R0:W2:Y:S04]  /*03d0*/  LDG.E R24, desc[UR6][R4.64] ;  /* 0x0000000604187981 */ /* 0x0000a8000c1e1900 */
[----:B------:R-:W3:Y:S01]  /*03e0*/  LDG.E R6, desc[UR6][R6.64] ;  /* 0x0000000606067981 */ /* 0x000ee2000c1e1900 */
[----:B------:R-:W-:-:S04]  /*03f0*/  IMAD.WIDE R10, R25, 0x4, R8 ;  /* 0x00000004190a7825 */ /* 0x000fc800078e0208 */
[----:B----4-:R-:W-:Y:S01]  /*0400*/  FFMA R26, R29, R26, R12 ;  /* 0x0000001a1d1a7223 */ /* 0x010fe2000000000c */
[----:B------:R-:W4:Y:S04]  /*0410*/  LDG.E R28, desc[UR6][R8.64] ;  /* 0x00000006081c7981 */ /* 0x000f28000c1e1900 */
[----:B------:R-:W3:Y:S01]  /*0420*/  LDG.E R7, desc[UR6][R2.64+0xc] ;  /* 0x00000c0602077981 */ /* 0x000ee2000c1e1900 */
[----:B------:R-:W-:-:S03]  /*0430*/  IMAD.WIDE R12, R25, 0x4, R10 ;  /* 0x00000004190c7825 */ /* 0x000fc600078e020a */
[----:B------:R-:W4:Y:S04]  /*0440*/  LDG.E R9, desc[UR6][R2.64+0x10] ;  /* 0x0000100602097981 */ /* 0x000f28000c1e1900 */
[----:B------:R-:W5:Y:S01]  /*0450*/  LDG.E R29, desc[UR6][R10.64] ;  /* 0x000000060a1d7981 */ /* 0x000f62000c1e1900 */
[----:B0-----:R-:W-:-:S03]  /*0460*/  IMAD.WIDE R4, R25, 0x4, R12 ;  /* 0x0000000419047825 */ /* 0x001fc600078e020c */
[----:B------:R-:W5:Y:S04]  /*0470*/  LDG.E R8, desc[UR6][R2.64+0x18] ;  /* 0x0000180602087981 */ /* 0x000f68000c1e1900 */
[----:B------:R-:W5:Y:S04]  /*0480*/  LDG.E R4, desc[UR6][R4.64] ;  /* 0x0000000604047981 */ /* 0x000f68000c1e1900 */
[----:B------:R-:W5:Y:S04]  /*0490*/  LDG.E R10, desc[UR6][R2.64+0x14] ;  /* 0x00001406020a7981 */ /* 0x000f68000c1e1900 */
[----:B------:R-:W5:Y:S04]  /*04a0*/  LDG.E R11, desc[UR6][R2.64+0x1c] ;  /* 0x00001c06020b7981 */ /* 0x000f68000c1e1900 */
[----:B------:R-:W5:Y:S01]  /*04b0*/  LDG.E R3, desc[UR6][R12.64] ;  /* 0x000000060c037981 */ /* 0x000f62000c1e1900 */
[----:B------:R-:W-:-:S04]  /*04c0*/  IADD3 R22, PT, PT, R22, 0x8, RZ ;  /* 0x0000000816167810 */ /* 0x000fc80007ffe0ff */
[----:B------:R-:W-:Y:S02]  /*04d0*/  ISETP.NE.AND P0, PT, R22, RZ, PT ;  /* 0x000000ff1600720c */ /* 0x000fe40003f05270 */
[----:B------:R-:W-:Y:S02]  /*04e0*/  LEA R23, R25, R23, 0x3 ;  /* 0x0000001719177211 */ /* 0x000fe400078e18ff */
[----:B------:R-:W-:Y:S01]  /*04f0*/  IADD3 R20, PT, PT, R20, 0x8, RZ ;  /* 0x0000000814147810 */ /* 0x000fe20007ffe0ff */
[----:B--2---:R-:W-:-:S04]  /*0500*/  FFMA R24, R27, R24, R26 ;  /* 0x000000181b187223 */ /* 0x004fc8000000001a */
[----:B---3--:R-:W-:-:S04]  /*0510*/  FFMA R6, R7, R6, R24 ;  /* 0x0000000607067223 */ /* 0x008fc80000000018 */
[----:B----4-:R-:W-:-:S04]  /*0520*/  FFMA R9, R9, R28, R6 ;  /* 0x0000001c09097223 */ /* 0x010fc80000000006 */
[----:B-----5:R-:W-:-:S04]  /*0530*/  FFMA R9, R10, R29, R9 ;  /* 0x0000001d0a097223 */ /* 0x020fc80000000009 */
[----:B------:R-:W-:-:S04]  /*0540*/  FFMA R8, R8, R3, R9 ;  /* 0x0000000308087223 */ /* 0x000fc80000000009 */
[----:B------:R-:W-:Y:S01]  /*0550*/  FFMA R8, R11, R4, R8 ;  /* 0x000000040b087223 */ /* 0x000fe20000000008 */
[----:B------:R-:W-:Y:S06]  /*0560*/  @P0 BRA `(.L_x_197) ;  /* 0xfffffffc005c0947 */ /* 0x000fec000383ffff */
.L_x_196:
[----:B------:R-:W-:-:S09]  /*0570*/  UISETP.NE.AND UP0, UPT, UR4, URZ, UPT ;  /* 0x000000ff0400728c */ /* 0x000fd2000bf05270 */
[----:B------:R-:W-:Y:S05]  /*0580*/  BRA.U !UP0, `(.L_x_198) ;  /* 0x0000000108e07547 */ /* 0x000fea000b800000 */
[----:B------:R-:W-:Y:S01]  /*0590*/  UIADD3 UR5, UPT, UPT, UR4, -0x1, URZ ;  /* 0xffffffff04057890 */ /* 0x000fe2000fffe0ff */
[----:B------:R-:W-:-:S03]  /*05a0*/  LOP3.LUT P0, R20, R19, 0x3, RZ, 0xc0, !PT ;  /* 0x0000000313147812 */ /* 0x000fc6000780c0ff */
[----:B------:R-:W-:-:S09]  /*05b0*/  UISETP.GE.U32.AND UP0, UPT, UR5, 0x3, UPT ;  /* 0x000000030500788c */ /* 0x000fd2000bf06070 */
[----:B------:R-:W-:Y:S05]  /*05c0*/  BRA.U !UP0, `(.L_x_199) ;  /* 0x00000001085c7547 */ /* 0x000fea000b800000 */
[----:B------:R-:W0:Y:S01]  /*05d0*/  LDC R13, c[0x0][0x3a4] ;  /* 0x0000e900ff0d7b82 */ /* 0x000e220000000800 */
[----:B------:R-:W-:-:S07]  /*05e0*/  IADD3 R7, PT, PT, R18, R21, RZ ;  /* 0x0000001512077210 */ /* 0x000fce0007ffe0ff */
[----:B------:R-:W1:Y:S08]  /*05f0*/  LDC.64 R4, c[0x0][0x388] ;  /* 0x0000e200ff047b82 */ /* 0x000e700000000a00 */
[----:B------:R-:W2:Y:S01]  /*0600*/  LDC.64 R2, c[0x0][0x380] ;  /* 0x0000e000ff027b82 */ /* 0x000ea20000000a00 */
[----:B0-----:R-:W-:-:S04]  /*0610*/  IMAD R9, R21, R13, R16 ;  /* 0x0000000d15097224 */ /* 0x001fc800078e0210 */
[----:B-1----:R-:W-:-:S04]  /*0620*/  IMAD.WIDE R4, R9, 0x4, R4 ;  /* 0x0000000409047825 */ /* 0x002fc800078e0204 */
[----:B--2---:R-:W-:-:S04]  /*0630*/  IMAD.WIDE R2, R7, 0x4, R2 ;  /* 0x0000000407027825 */ /* 0x004fc800078e0202 */
[C---:B------:R-:W-:Y:S01]  /*0640*/  IMAD.WIDE R6, R13.reuse, 0x4, R4 ;  /* 0x000000040d067825 */ /* 0x040fe200078e0204 */
[----:B------:R-:W2:Y:S04]  /*0650*/  LDG.E R9, desc[UR6][R2.64] ;  /* 0x0000000602097981 */ /* 0x000ea8000c1e1900 */
[----:B------:R-:W2:Y:S01]  /*0660*/  LDG.E R4, desc[UR6][R4.64] ;  /* 0x0000000604047981 */ /* 0x000ea2000c1e1900 */
[----:B------:R-:W-:-:S03]  /*0670*/  IMAD.WIDE R10, R13, 0x4, R6 ;  /* 0x000000040d0a7825 */ /* 0x000fc600078e0206 */
[----:B------:R-:W3:Y:S04]  /*0680*/  LDG.E R6, desc[UR6][R6.64] ;  /* 0x0000000606067981 */ /* 0x000ee8000c1e1900 */
[----:B------:R-:W3:Y:S01]  /*0690*/  LDG.E R22, desc[UR6][R2.64+0x4] ;  /* 0x0000040602167981 */ /* 0x000ee2000c1e1900 */
[----:B------:R-:W-:-:S03]  /*06a0*/  IMAD.WIDE R12, R13, 0x4, R10 ;  /* 0x000000040d0c7825 */ /* 0x000fc600078e020a */
[----:B------:R-:W4:Y:S04]  /*06b0*/  LDG.E R23, desc[UR6][R10.64] ;  /* 0x000000060a177981 */ /* 0x000f28000c1e1900 */
[----:B------:R-:W4:Y:S04]  /*06c0*/  LDG.E R24, desc[UR6][R2.64+0x8] ;  /* 0x0000080602187981 */ /* 0x000f28000c1e1900 */
[----:B------:R-:W5:Y:S04]  /*06d0*/  LDG.E R26, desc[UR6][R2.64+0xc] ;  /* 0x00000c06021a7981 */ /* 0x000f68000c1e1900 */
[----:B------:R-:W5:Y:S01]  /*06e0*/  LDG.E R12, desc[UR6][R12.64] ;  /* 0x000000060c0c7981 */ /* 0x000f62000c1e1900 */
[----:B------:R-:W-:Y:S01]  /*06f0*/  IADD3 R21, PT, PT, R21, 0x4, RZ ;  /* 0x0000000415157810 */ /* 0x000fe20007ffe0ff */
[----:B--2---:R-:W-:-:S04]  /*0700*/  FFMA R9, R9, R4, R8 ;  /* 0x0000000409097223 */ /* 0x004fc80000000008 */
[----:B---3--:R-:W-:-:S04]  /*0710*/  FFMA R9, R22, R6, R9 ;  /* 0x0000000616097223 */ /* 0x008fc80000000009 */
[----:B----4-:R-:W-:-:S04]  /*0720*/  FFMA R9, R24, R23, R9 ;  /* 0x0000001718097223 */ /* 0x010fc80000000009 */
[----:B-----5:R-:W-:-:S07]  /*0730*/  FFMA R8, R26, R12, R9 ;  /* 0x0000000c1a087223 */ /* 0x020fce0000000009 */
.L_x_199:
[----:B------:R-:W-:Y:S05]  /*0740*/  @!P0 BRA `(.L_x_198) ;  /* 0x0000000000708947 */ /* 0x000fea0003800000 */
[----:B------:R-:W-:Y:S01]  /*0750*/  ISETP.NE.AND P0, PT, R20, 0x1, PT ;  /* 0x000000011400780c */ /* 0x000fe20003f05270 */
[----:B------:R-:W0:Y:S01]  /*0760*/  LDC.64 R12, c[0x0][0x388] ;  /* 0x0000e200ff0c7b82 */ /* 0x000e220000000a00 */
[----:B------:R-:W-:-:S04]  /*0770*/  LOP3.LUT R19, R19, 0x1, RZ, 0xc0, !PT ;  /* 0x0000000113137812 */ /* 0x000fc800078ec0ff */
[----:B------:R-:W-:-:S03]  /*0780*/  ISETP.NE.U32.AND P1, PT, R19, 0x1, PT ;  /* 0x000000011300780c */ /* 0x000fc60003f25070 */
[----:B------:R-:W1:Y:S04]  /*0790*/  LDC.64 R10, c[0x0][0x380] ;  /* 0x0000e000ff0a7b82 */ /* 0x000e680000000a00 */
[----:B------:R-:W-:-:S04]  /*07a0*/  @P0 IADD3 R7, PT, PT, R18, R21, RZ ;  /* 0x0000001512070210 */ /* 0x000fc80007ffe0ff */
[----:B------:R-:W2:Y:S08]  /*07b0*/  @P0 LDC R23, c[0x0][0x3a4] ;  /* 0x0000e900ff170b82 */ /* 0x000eb00000000800 */
[----:B------:R-:W3:Y:S08]  /*07c0*/  @!P1 LDC R20, c[0x0][0x3a4] ;  /* 0x0000e900ff149b82 */ /* 0x000ef00000000800 */
[----:B------:R-:W4:Y:S01]  /*07d0*/  LDC.64 R2, c[0x0][0x380] ;  /* 0x0000e000ff027b82 */ /* 0x000f220000000a00 */
[----:B-1----:R-:W-:-:S07]  /*07e0*/  @P0 IMAD.WIDE R10, R7, 0x4, R10 ;  /* 0x00000004070a0825 */ /* 0x002fce00078e020a */
[----:B------:R-:W1:Y:S01]  /*07f0*/  LDC.64 R4, c[0x0][0x388] ;  /* 0x0000e200ff047b82 */ /* 0x000e620000000a00 */
[C---:B--2---:R-:W-:Y:S01]  /*0800*/  @P0 IMAD R9, R21.reuse, R23, R16 ;  /* 0x0000001715090224 */ /* 0x044fe200078e0210 */
[----:B------:R-:W-:-:S03]  /*0810*/  @P0 IADD3 R21, PT, PT, R21, 0x2, RZ ;  /* 0x0000000215150810 */ /* 0x000fc60007ffe0ff */
[----:B0-----:R-:W-:Y:S01]  /*0820*/  @P0 IMAD.WIDE R12, R9, 0x4, R12 ;  /* 0x00000004090c0825 */ /* 0x001fe200078e020c */
[----:B------:R-:W-:-:S03]  /*0830*/  @!P1 IADD3 R19, PT, PT, R18, R21, RZ ;  /* 0x0000001512139210 */ /* 0x000fc60007ffe0ff */
[----:B---3--:R-:W-:Y:S01]  /*0840*/  @!P1 IMAD R21, R21, R20, R16 ;  /* 0x0000001415159224 */ /* 0x008fe200078e0210 */
[----:B------:R-:W2:Y:S01]  /*0850*/  @P0 LDG.E R9, desc[UR6][R12.64] ;  /* 0x000000060c090981 */ /* 0x000ea2000c1e1900 */
[----:B------:R-:W-:-:S03]  /*0860*/  @P0 IMAD.WIDE R6, R23, 0x4, R12 ;  /* 0x0000000417060825 */ /* 0x000fc600078e020c */
[----:B------:R-:W2:Y:S01]  /*0870*/  @P0 LDG.E R23, desc[UR6][R10.64] ;  /* 0x000000060a170981 */ /* 0x000ea2000c1e1900 */
[----:B----4-:R-:W-:-:S03]  /*0880*/  @!P1 IMAD.WIDE R2, R19, 0x4, R2 ;  /* 0x0000000413029825 */ /* 0x010fc600078e0202 */
[----:B------:R-:W3:Y:S04]  /*0890*/  @P0 LDG.E R20, desc[UR6][R10.64+0x4] ;  /* 0x000004060a140981 */ /* 0x000ee8000c1e1900 */
[----:B------:R-:W3:Y:S01]  /*08a0*/  @P0 LDG.E R6, desc[UR6][R6.64] ;  /* 0x0000000606060981 */ /* 0x000ee2000c1e1900 */
[----:B-1----:R-:W-:-:S03]  /*08b0*/  @!P1 IMAD.WIDE R4, R21, 0x4, R4 ;  /* 0x0000000415049825 */ /* 0x002fc600078e0204 */
[----:B------:R-:W4:Y:S04]  /*08c0*/  @!P1 LDG.E R3, desc[UR6][R2.64] ;  /* 0x0000000602039981 */ /* 0x000f28000c1e1900 */
[----:B------:R-:W4:Y:S01]  /*08d0*/  @!P1 LDG.E R4, desc[UR6][R4.64] ;  /* 0x0000000604049981 */ /* 0x000f22000c1e1900 */
[----:B--2---:R-:W-:-:S04]  /*08e0*/  @P0 FFMA R9, R23, R9, R8 ;  /* 0x0000000917090223 */ /* 0x004fc80000000008 */
[----:B---3--:R-:W-:-:S04]  /*08f0*/  @P0 FFMA R8, R20, R6, R9 ;  /* 0x0000000614080223 */ /* 0x008fc80000000009 */
[----:B----4-:R-:W-:-:S07]  /*0900*/  @!P1 FFMA R8, R3, R4, R8 ;  /* 0x0000000403089223 */ /* 0x010fce0000000008 */
.L_x_198:
[----:B------:R-:W0:Y:S01]  /*0910*/  LDC R5, c[0x0][0x39c] ;  /* 0x0000e700ff057b82 */ /* 0x000e220000000800 */
[----:B------:R-:W1:Y:S07]  /*0920*/  LDCU UR5, c[0x0][0x3a4] ;  /* 0x00007480ff0577ac */ /* 0x000e6e0008000800 */
[----:B------:R-:W2:Y:S01]  /*0930*/  LDC.64 R2, c[0x0][0x390] ;  /* 0x0000e400ff027b82 */ /* 0x000ea20000000a00 */
[----:B0-----:R-:W-:-:S04]  /*0940*/  IMAD R5, R5, UR8, R14 ;  /* 0x0000000805057c24 */ /* 0x001fc8000f8e020e */
[----:B-1----:R-:W-:-:S04]  /*0950*/  IMAD R5, R5, UR5, R16 ;  /* 0x0000000505057c24 */ /* 0x002fc8000f8e0210 */
[----:B--2---:R-:W-:-:S05]  /*0960*/  IMAD.WIDE R2, R5, 0x4, R2 ;  /* 0x0000000405027825 */ /* 0x004fca00078e0202 */
[----:B------:R-:W2:Y:S01]  /*0970*/  LDG.E R5, desc[UR6][R2.64] ;  /* 0x0000000602057981 */ /* 0x000ea2000c1e1900 */
[----:B------:R-:W-:-:S04]  /*0980*/  IADD3 R16, PT, PT, R16, 0x1, RZ ;  /* 0x0000000110107810 */ /* 0x000fc80007ffe0ff */
[----:B------:R-:W-:Y:S01]  /*0990*/  ISETP.GE.AND P0, PT, R16, R15, PT ;  /* 0x0000000f1000720c */ /* 0x000fe20003f06270 */
[----:B--2---:R-:W-:-:S05]  /*09a0*/  FADD R5, R5, R8 ;  /* 0x0000000805057221 */ /* 0x004fca0000000000 */
[----:B------:R0:W-:Y:S07]  /*09b0*/  STG.E desc[UR6][R2.64], R5 ;  /* 0x0000000502007986 */ /* 0x0001ee000c101906 */
[----:B------:R-:W-:Y:S05]  /*09c0*/  @!P0 BRA `(.L_x_200) ;  /* 0xfffffff8001c8947 */ /* 0x000fea000383ffff */
.L_x_195:
[----:B------:R-:W-:Y:S05]  /*09d0*/  BSYNC.RECONVERGENT B0 ;  /* 0x0000000000007941 */ /* 0x000fea0003800200 */
.L_x_194:
[----:B------:R-:W-:-:S04]  /*09e0*/  IADD3 R14, PT, PT, R14, 0x1, RZ ;  /* 0x000000010e0e7810 */ /* 0x000fc80007ffe0ff */
[----:B------:R-:W-:-:S13]  /*09f0*/  ISETP.GE.AND P0, PT, R14, R17, PT ;  /* 0x000000110e00720c */ /* 0x000fda0003f06270 */
[----:B------:R-:W-:Y:S05]  /*0a00*/  @!P0 BRA `(.L_x_201) ;  /* 0xfffffff400e88947 */ /* 0x000fea000383ffff */
[----:B------:R-:W-:Y:S05]  /*0a10*/  EXIT ;  /* 0x000000000000794d */ /* 0x000fea0003800000 */
.L_x_193:
[C---:B------:R-:W-:Y:S02]  /*0a20*/  IADD3 R4, PT, PT, R0.reuse, 0x1, RZ ;  /* 0x0000000100047810 */ /* 0x040fe40007ffe0ff */
[C---:B------:R-:W-:Y:S02]  /*0a30*/  IADD3 R5, PT, PT, R0.reuse, 0x2, RZ ;  /* 0x0000000200057810 */ /* 0x040fe40007ffe0ff */
[----:B------:R-:W-:Y:S02]  /*0a40*/  VIMNMX R3, PT, PT, R15, R4, !PT ;  /* 0x000000040f037248 */ /* 0x000fe40007fe0100 */
[C---:B------:R-:W-:Y:S02]  /*0a50*/  IADD3 R6, PT, PT, R0.reuse, 0x3, RZ ;  /* 0x0000000300067810 */ /* 0x040fe40007ffe0ff */
[CC--:B------:R-:W-:Y:S02]  /*0a60*/  IADD3 R2, PT, PT, R0.reuse, -R3.reuse, RZ ;  /* 0x8000000300027210 */ /* 0x0c0fe40007ffe0ff */
[----:B------:R-:W-:-:S02]  /*0a70*/  IADD3 R7, PT, PT, -R0, R3, RZ ;  /* 0x0000000300077210 */ /* 0x000fc40007ffe1ff */
[----:B------:R-:W-:Y:S02]  /*0a80*/  ISETP.GT.U32.AND P0, PT, R2, -0x4, PT ;  /* 0xfffffffc0200780c */ /* 0x000fe40003f04070 */
[----:B------:R-:W-:-:S11]  /*0a90*/  LOP3.LUT R7, R7, 0x3, RZ, 0xc0, !PT ;  /* 0x0000000307077812 */ /* 0x000fd600078ec0ff */
.L_x_207:
[----:B0-----:R-:W0:Y:S01]  /*0aa0*/  LDC R9, c[0x0][0x3a4] ;  /* 0x0000e900ff097b82 */ /* 0x001e220000000800 */
[----:B------:R-:W-:Y:S01]  /*0ab0*/  BSSY.RECONVERGENT B0, `(.L_x_202) ;  /* 0x0000030000007945 */ /* 0x000fe20003800200 */
[----:B0-----:R-:W-:-:S13]  /*0ac0*/  ISETP.GE.AND P1, PT, R0, R9, PT ;  /* 0x000000090000720c */ /* 0x001fda0003f26270 */
[----:B-123--:R-:W-:Y:S05]  /*0ad0*/  @P1 BRA `(.L_x_203) ;  /* 0x0000000000b41947 */ /* 0x00efea0003800000 */
[----:B------:R-:W0:Y:S01]  /*0ae0*/  LDC R3, c[0x0][0x39c] ;  /* 0x0000e700ff037b82 */ /* 0x000e220000000800 */
[----:B------:R-:W-:Y:S01]  /*0af0*/  ISETP.NE.AND P1, PT, R7, RZ, PT ;  /* 0x000000ff0700720c */ /* 0x000fe20003f25270 */
[----:B------:R-:W-:Y:S01]  /*0b00*/  BSSY.RECONVERGENT B1, `(.L_x_204) ;  /* 0x0000017000017945 */ /* 0x000fe20003800200 */
[----:B------:R-:W-:Y:S01]  /*0b10*/  MOV R10, R0 ;  /* 0x00000000000a7202 */ /* 0x000fe20000000f00 */
[----:B0-----:R-:W-:-:S10]  /*0b20*/  IMAD R8, R3, UR8, R14 ;  /* 0x0000000803087c24 */ /* 0x001fd4000f8e020e */
[----:B------:R-:W-:Y:S05]  /*0b30*/  @!P1 BRA `(.L_x_205) ;  /* 0x00000000004c9947 */ /* 0x000fea0003800000 */
[----:B------:R-:W0:Y:S01]  /*0b40*/  LDC.64 R2, c[0x0][0x390] ;  /* 0x0000e400ff027b82 */ /* 0x000e220000000a00 */
[----:B------:R-:W-:-:S04]  /*0b50*/  IMAD R11, R8, R9, R0 ;  /* 0x00000009080b7224 */ /* 0x000fc800078e0200 */
[----:B0-----:R-:W-:-:S05]  /*0b60*/  IMAD.WIDE R2, R11, 0x4, R2 ;  /* 0x000000040b027825 */ /* 0x001fca00078e0202 */
[----:B------:R-:W2:Y:S01]  /*0b70*/  LDG.E R10, desc[UR6][R2.64] ;  /* 0x00000006020a7981 */ /* 0x000ea2000c1e1900 */
[----:B------:R-:W-:Y:S01]  /*0b80*/  ISETP.NE.AND P1, PT, R7, 0x1, PT ;  /* 0x000000010700780c */ /* 0x000fe20003f25270 */
[----:B--2---:R-:W-:Y:S01]  /*0b90*/  FADD R11, RZ, R10 ;  /* 0x0000000aff0b7221 */ /* 0x004fe20000000000 */
[----:B------:R-:W-:-:S04]  /*0ba0*/  MOV R10, R4 ;  /* 0x00000004000a7202 */ /* 0x000fc80000000f00 */
[----:B------:R0:W-:Y:S07]  /*0bb0*/  STG.E desc[UR6][R2.64], R11 ;  /* 0x0000000b02007986 */ /* 0x0001ee000c101906 */
[----:B------:R-:W-:Y:S05]  /*0bc0*/  @!P1 BRA `(.L_x_205) ;  /* 0x0000000000289947 */ /* 0x000fea0003800000 */
[----:B------:R-:W0:Y:S01]  /*0bd0*/  LDG.E R10, desc[UR6][R2.64+0x4] ;  /* 0x00000406020a7981 */ /* 0x000e22000c1e1900 */
[----:B------:R-:W-:Y:S01]  /*0be0*/  ISETP.NE.AND P1, PT, R7, 0x2, PT ;  /* 0x000000020700780c */ /* 0x000fe20003f25270 */
[----:B0-----:R-:W-:Y:S01]  /*0bf0*/  FADD R11, RZ, R10 ;  /* 0x0000000aff0b7221 */ /* 0x001fe20000000000 */
[----:B------:R-:W-:-:S04]  /*0c00*/  MOV R10, R5 ;  /* 0x00000005000a7202 */ /* 0x000fc80000000f00 */
[----:B------:R1:W-:Y:S07]  /*0c10*/  STG.E desc[UR6][R2.64+0x4], R11 ;  /* 0x0000040b02007986 */ /* 0x0003ee000c101906 */
[----:B------:R-:W-:Y:S05]  /*0c20*/  @!P1 BRA `(.L_x_205) ;  /* 0x0000000000109947 */ /* 0x000fea0003800000 */
[----:B------:R-:W1:Y:S02]  /*0c30*/  LDG.E R10, desc[UR6][R2.64+0x8] ;  /* 0x00000806020a7981 */ /* 0x000e64000c1e1900 */
[----:B-1----:R-:W-:Y:S01]  /*0c40*/  FADD R11, RZ, R10 ;  /* 0x0000000aff0b7221 */ /* 0x002fe20000000000 */
[----:B------:R-:W-:-:S04]  /*0c50*/  MOV R10, R6 ;  /* 0x00000006000a7202 */ /* 0x000fc80000000f00 */
[----:B------:R2:W-:Y:S03]  /*0c60*/  STG.E desc[UR6][R2.64+0x8], R11 ;  /* 0x0000080b02007986 */ /* 0x0005e6000c101906 */
.L_x_205:
[----:B------:R-:W-:Y:S05]  /*0c70*/  BSYNC.RECONVERGENT B1 ;  /* 0x0000000000017941 */ /* 0x000fea0003800200 */
.L_x_204:
[----:B------:R-:W-:Y:S05]  /*0c80*/  @P0 BRA `(.L_x_203) ;  /* 0x0000000000480947 */ /* 0x000fea0003800000 */
.L_x_206:
[----:B0123--:R-:W0:Y:S01]  /*0c90*/  LDC.64 R2, c[0x0][0x390] ;  /* 0x0000e400ff027b82 */ /* 0x00fe220000000a00 */
[----:B------:R-:W-:-:S04]  /*0ca0*/  IMAD R11, R8, R9, R10 ;  /* 0x00000009080b7224 */ /* 0x000fc800078e020a */
[----:B0-----:R-:W-:-:S05]  /*0cb0*/  IMAD.WIDE R2, R11, 0x4, R2 ;  /* 0x000000040b027825 */ /* 0x001fca00078e0202 */
[----:B------:R-:W2:Y:S04]  /*0cc0*/  LDG.E R11, desc[UR6][R2.64] ;  /* 0x00000006020b7981 */ /* 0x000ea8000c1e1900 */
[----:B------:R-:W3:Y:S04]  /*0cd0*/  LDG.E R12, desc[UR6][R2.64+0x4] ;  /* 0x00000406020c7981 */ /* 0x000ee8000c1e1900 */
[----:B------:R-:W4:Y:S04]  /*0ce0*/  LDG.E R16, desc[UR6][R2.64+0x8] ;  /* 0x0000080602107981 */ /* 0x000f28000c1e1900 */
[----:B------:R-:W5:Y:S01]  /*0cf0*/  LDG.E R18, desc[UR6][R2.64+0xc] ;  /* 0x00000c0602127981 */ /* 0x000f62000c1e1900 */
[----:B------:R-:W-:-:S04]  /*0d00*/  IADD3 R10, PT, PT, R10, 0x4, RZ ;  /* 0x000000040a0a7810 */ /* 0x000fc80007ffe0ff */
[----:B------:R-:W-:Y:S01]  /*0d10*/  ISETP.GE.AND P1, PT, R10, R15, PT ;  /* 0x0000000f0a00720c */ /* 0x000fe20003f26270 */
[----:B--2---:R-:W-:Y:S01]  /*0d20*/  FADD R11, RZ, R11 ;  /* 0x0000000bff0b7221 */ /* 0x004fe20000000000 */
[----:B---3--:R-:W-:-:S04]  /*0d30*/  FADD R13, RZ, R12 ;  /* 0x0000000cff0d7221 */ /* 0x008fc80000000000 */
[----:B------:R3:W-:Y:S01]  /*0d40*/  STG.E desc[UR6][R2.64], R11 ;  /* 0x0000000b02007986 */ /* 0x0007e2000c101906 */
[----:B----4-:R-:W-:-:S03]  /*0d50*/  FADD R19, RZ, R16 ;  /* 0x00000010ff137221 */ /* 0x010fc60000000000 */
[----:B------:R3:W-:Y:S01]  /*0d60*/  STG.E desc[UR6][R2.64+0x4], R13 ;  /* 0x0000040d02007986 */ /* 0x0007e2000c101906 */
[----:B-----5:R-:W-:-:S03]  /*0d70*/  FADD R21, RZ, R18 ;  /* 0x00000012ff157221 */ /* 0x020fc60000000000 */
[----:B------:R3:W-:Y:S04]  /*0d80*/  STG.E desc[UR6][R2.64+0x8], R19 ;  /* 0x0000081302007986 */ /* 0x0007e8000c101906 */
[----:B------:R3:W-:Y:S01]  /*0d90*/  STG.E desc[UR6][R2.64+0xc], R21 ;  /* 0x00000c1502007986 */ /* 0x0007e2000c101906 */
[----:B------:R-:W-:Y:S05]  /*0da0*/  @!P1 BRA `(.L_x_206) ;  /* 0xfffffffc00b89947 */ /* 0x000fea000383ffff */
.L_x_203:
[----:B------:R-:W-:Y:S05]  /*0db0*/  BSYNC.RECONVERGENT B0 ;  /* 0x0000000000007941 */ /* 0x000fea0003800200 */
.L_x_202:
[----:B------:R-:W-:-:S04]  /*0dc0*/  IADD3 R14, PT, PT, R14, 0x1, RZ ;  /* 0x000000010e0e7810 */ /* 0x000fc80007ffe0ff */
[----:B------:R-:W-:-:S13]  /*0dd0*/  ISETP.GE.AND P1, PT, R14, R17, PT ;  /* 0x000000110e00720c */ /* 0x000fda0003f26270 */
[----:B------:R-:W-:Y:S05]  /*0de0*/  @!P1 BRA `(.L_x_207) ;  /* 0xfffffffc002c9947 */ /* 0x000fea000383ffff */
[----:B------:R-:W-:Y:S05]  /*0df0*/  EXIT ;  /* 0x000000000000794d */ /* 0x000fea0003800000 */
.L_x_208:
        /* <DEDUP_REMOVED lines=16> */
.L_x_244:


//--------------------- .text._Z12shift_kernelPfS_iiiiiiii --------------------------
	.section	.text._Z12shift_kernelPfS_iiiiiiii,"ax",@progbits
	.align	128
        .global         _Z12shift_kernelPfS_iiiiiiii
        .type           _Z12shift_kernelPfS_iiiiiiii,@function
        .size           _Z12shift_kernelPfS_iiiiiiii,(.L_x_245 - _Z12shift_kernelPfS_iiiiiiii)
        .other          _Z12shift_kernelPfS_iiiiiiii,@"STO_CUDA_ENTRY STV_DEFAULT"
_Z12shift_kernelPfS_iiiiiiii:
.text._Z12shift_kernelPfS_iiiiiiii:
[----:B------:R-:W-:Y:S01]  /*0000*/  LDC R1, c[0x0][0x37c] ;  /* 0x0000df00ff017b82 */ /* 0x000fe20000000800 */
[----:B------:R-:W0:Y:S01]  /*0010*/  LDCU UR6, c[0x0][0x3a4] ;  /* 0x00007480ff0677ac */ /* 0x000e220008000800 */
[----:B------:R-:W1:Y:S06]  /*0020*/  S2R R0, SR_TID.X ;  /* 0x0000000000007919 */ /* 0x000e6c0000002100 */
[----:B------:R-:W2:Y:S01]  /*0030*/  LDC R4, c[0x0][0x3a8] ;  /* 0x0000ea00ff047b82 */ /* 0x000ea20000000800 */
[----:B0-----:R-:W-:-:S04]  /*0040*/  UIADD3 UR4, UPT, UPT, UR6, 0x20, URZ ;  /* 0x0000002006047890 */ /* 0x001fc8000fffe0ff */
[----:B------:R-:W-:-:S04]  /*0050*/  USHF.R.S32.HI UR5, URZ, 0x1f, UR4 ;  /* 0x0000001fff057899 */ /* 0x000fc80008011404 */
[----:B------:R-:W-:-:S04]  /*0060*/  ULEA.HI UR5, UR5, UR4, URZ, 0x5 ;  /* 0x0000000405057291 */ /* 0x000fc8000f8f28ff */
[----:B------:R-:W-:-:S06]  /*0070*/  USHF.R.S32.HI UR5, URZ, 0x5, UR5 ;  /* 0x00000005ff057899 */ /* 0x000fcc0008011405 */
[----:B-1----:R-:W-:-:S05]  /*0080*/  IMAD R0, R0, UR5, RZ ;  /* 0x0000000500007c24 */ /* 0x002fca000f8e02ff */
[----:B------:R-:W-:-:S04]  /*0090*/  ISETP.GE.U32.AND P0, PT, R0, UR6, PT ;  /* 0x0000000600007c0c */ /* 0x000fc8000bf06070 */
[----:B------:R-:W-:-:S13]  /*00a0*/  ISETP.GT.OR P0, PT, RZ, UR6, P0 ;  /* 0x00000006ff007c0c */ /* 0x000fda0008704670 */
[----:B--2---:R-:W-:Y:S05]  /*00b0*/  @P0 EXIT ;  /* 0x000000000000094d */ /* 0x004fea0003800000 */
[----:B------:R-:W0:Y:S01]  /*00c0*/  LDC R6, c[0x0][0x3ac] ;  /* 0x0000eb00ff067b82 */ /* 0x000e220000000800 */
[----:B------:R-:W1:Y:S01]  /*00d0*/  S2R R5, SR_TID.Y ;  /* 0x0000000000057919 */ /* 0x000e620000002200 */
[----:B------:R-:W2:Y:S01]  /*00e0*/  LDCU UR6, c[0x0][0x39c] ;  /* 0x00007380ff0677ac */ /* 0x000ea20008000800 */
[----:B------:R-:W-:Y:S01]  /*00f0*/  IADD3 R2, PT, PT, R4, 0x20, RZ ;  /* 0x0000002004027810 */ /* 0x000fe20007ffe0ff */
[----:B------:R-:W2:Y:S03]  /*0100*/  LDCU UR7, c[0x0][0x390] ;  /* 0x00007200ff0777ac */ /* 0x000ea60008000800 */
[----:B------:R-:W-:Y:S01]  /*0110*/  SHF.R.S32.HI R3, RZ, 0x1f, R2 ;  /* 0x0000001fff037819 */ /* 0x000fe20000011402 */
[----:B------:R-:W2:Y:S03]  /*0120*/  S2UR UR4, SR_CTAID.X ;  /* 0x00000000000479c3 */ /* 0x000ea60000002500 */
[----:B------:R-:W-:-:S04]  /*0130*/  LEA.HI R2, R3, R2, RZ, 0x5 ;  /* 0x0000000203027211 */ /* 0x000fc800078f28ff */
[----:B------:R-:W-:Y:S02]  /*0140*/  SHF.R.S32.HI R2, RZ, 0x5, R2 ;  /* 0x00000005ff027819 */ /* 0x000fe40000011402 */
[----:B0-----:R-:W-:Y:S01]  /*0150*/  ISETP.GE.AND P0, PT, R6, 0x1, PT ;  /* 0x000000010600780c */ /* 0x001fe20003f06270 */
[----:B--2---:R-:W-:Y:S02]  /*0160*/  UIMAD UR4, UR4, UR6, UR7 ;  /* 0x00000006040472a4 */ /* 0x004fe4000f8e0207 */
[----:B-1----:R-:W-:-:S10]  /*0170*/  IMAD R3, R2, R5, RZ ;  /* 0x0000000502037224 */ /* 0x002fd400078e02ff */
[----:B------:R-:W-:Y:S05]  /*0180*/  @!P0 EXIT ;  /* 0x000000000000894d */ /* 0x000fea0003800000 */
[----:B------:R-:W-:Y:S01]  /*0190*/  ISETP.GE.U32.AND P0, PT, R3, R4, PT ;  /* 0x000000040300720c */ /* 0x000fe20003f06070 */
[----:B------:R-:W-:Y:S01]  /*01a0*/  HFMA2 R7, -RZ, RZ, 0, 0 ;  /* 0x00000000ff077431 */ /* 0x000fe200000001ff */
[----:B------:R-:W-:Y:S01]  /*01b0*/  LOP3.LUT R5, R6, 0x7, RZ, 0xc0, !PT ;  /* 0x0000000706057812 */ /* 0x000fe200078ec0ff */
[----:B------:R-:W0:Y:S01]  /*01c0*/  LDCU.64 UR6, c[0x0][0x358] ;  /* 0x00006b00ff0677ac */ /* 0x000e220008000a00 */
[----:B------:R-:W-:Y:S02]  /*01d0*/  ISETP.GT.AND P0, PT, R4, -0x1, !P0 ;  /* 0xffffffff0400780c */ /* 0x000fe40004704270 */
[C---:B------:R-:W-:Y:S02]  /*01e0*/  LOP3.LUT R4, R6.reuse, 0xf, RZ, 0xc0, !PT ;  /* 0x0000000f06047812 */ /* 0x040fe400078ec0ff */
[----:B------:R-:W-:-:S09]  /*01f0*/  LOP3.LUT R6, R6, 0x3, RZ, 0xc0, !PT ;  /* 0x0000000306067812 */ /* 0x000fd200078ec0ff */
.L_x_217:
[----:B------:R-:W-:Y:S04]  /*0200*/  BSSY.RECONVERGENT B0, `(.L_x_209) ;  /* 0x00000f5000007945 */ /* 0x000fe80003800200 */
[----:B-1234-:R-:W-:Y:S05]  /*0210*/  @!P0 BRA `(.L_x_210) ;  /* 0x0000000c00cc8947 */ /* 0x01efea0003800000 */
[----:B------:R-:W1:Y:S01]  /*0220*/  LDC R9, c[0x0][0x398] ;  /* 0x0000e600ff097b82 */ /* 0x000e620000000800 */
[----:B------:R-:W2:Y:S01]  /*0230*/  LDCU UR8, c[0x0][0x3a0] ;  /* 0x00007400ff0877ac */ /* 0x000ea20008000800 */
[----:B------:R-:W-:-:S06]  /*0240*/  IADD3 R8, PT, PT, R0, R7, RZ ;  /* 0x0000000700087210 */ /* 0x000fcc0007ffe0ff */
[----:B------:R-:W2:Y:S01]  /*0250*/  LDC R10, c[0x0][0x394] ;  /* 0x0000e500ff0a7b82 */ /* 0x000ea20000000800 */
[----:B-1----:R-:W-:Y:S01]  /*0260*/  IMAD R9, R8, R9, UR4 ;  /* 0x0000000408097e24 */ /* 0x002fe2000f8e0209 */
[----:B------:R-:W-:-:S03]  /*0270*/  MOV R8, RZ ;  /* 0x000000ff00087202 */ /* 0x000fc60000000f00 */
[----:B--2---:R-:W-:-:S07]  /*0280*/  IMAD R9, R9, UR8, R10 ;  /* 0x0000000809097c24 */ /* 0x004fce000f8e020a */
.L_x_216:
[----:B-1----:R-:W1:Y:S01]  /*0290*/  LDC.64 R10, c[0x0][0x3a8] ;  /* 0x0000ea00ff0a7b82 */ /* 0x002e620000000a00 */
[----:B--2---:R-:W2:Y:S01]  /*02a0*/  LDCU UR8, c[0x0][0x398] ;  /* 0x00007300ff0877ac */ /* 0x004ea20008000800 */
[----:B----4-:R-:W-:Y:S01]  /*02b0*/  IADD3 R13, PT, PT, R0, R7, RZ ;  /* 0x00000007000d7210 */ /* 0x010fe20007ffe0ff */
[----:B------:R-:W-:Y:S01]  /*02c0*/  IMAD.MOV.U32 R25, RZ, RZ, RZ ;  /* 0x000000ffff197224 */ /* 0x000fe200078e00ff */
[----:B------:R-:W-:-:S04]  /*02d0*/  IADD3 R24, PT, PT, R3, R8, RZ ;  /* 0x0000000803187210 */ /* 0x000fc80007ffe0ff */
[----:B---3--:R-:W3:Y:S08]  /*02e0*/  S2UR UR9, SR_CTAID.X ;  /* 0x00000000000979c3 */ /* 0x008ef00000002500 */
[----:B------:R-:W3:Y:S01]  /*02f0*/  LDC R12, c[0x0][0x3a4] ;  /* 0x0000e900ff0c7b82 */ /* 0x000ee20000000800 */
[----:B--2---:R-:W-:Y:S01]  /*0300*/  IMAD R28, R24, UR8, R9 ;  /* 0x00000008181c7c24 */ /* 0x004fe2000f8e0209 */
[----:B-1----:R-:W-:Y:S01]  /*0310*/  ISETP.GE.U32.AND P1, PT, R11, 0x10, PT ;  /* 0x000000100b00780c */ /* 0x002fe20003f26070 */
[----:B---3--:R-:W-:-:S04]  /*0320*/  IMAD R13, R12, UR9, R13 ;  /* 0x000000090c0d7c24 */ /* 0x008fc8000f8e020d */
[----:B------:R-:W-:-:S08]  /*0330*/  IMAD R26, R13, R10, R24 ;  /* 0x0000000a0d1a7224 */ /* 0x000fd000078e0218 */
[----:B------:R-:W-:Y:S05]  /*0340*/  @!P1 BRA `(.L_x_211) ;  /* 0x0000000400a49947 */ /* 0x000fea0003800000 */
[----:B------:R-:W-:Y:S01]  /*0350*/  LOP3.LUT R25, R11, 0x7ffffff0, RZ, 0xc0, !PT ;  /* 0x7ffffff00b197812 */ /* 0x000fe200078ec0ff */
[-C--:B------:R-:W-:Y:S02]  /*0360*/  IMAD R23, R26, R11.reuse, 0x7 ;  /* 0x000000071a177424 */ /* 0x080fe400078e020b */
[----:B------:R-:W-:Y:S01]  /*0370*/  IMAD R21, R28, R11, 0x7 ;  /* 0x000000071c157424 */ /* 0x000fe200078e020b */
[----:B------:R-:W-:-:S07]  /*0380*/  IADD3 R20, PT, PT, -R25, RZ, RZ ;  /* 0x000000ff19147210 */ /* 0x000fce0007ffe1ff */
.L_x_212:
[----:B-1----:R-:W1:Y:S01]  /*0390*/  LDC.64 R14, c[0x0][0x380] ;  /* 0x0000e000ff0e7b82 */ /* 0x002e620000000a00 */
[----:B------:R-:W-:-:S05]  /*03a0*/  IADD3 R13, PT, PT, R21, -0x7, RZ ;  /* 0xfffffff9150d7810 */ /* 0x000fca0007ffe0ff */
[----:B-1----:R-:W-:-:S05]  /*03b0*/  IMAD.WIDE.U32 R12, R13, 0x4, R14 ;  /* 0x000000040d0c7825 */ /* 0x002fca00078e000e */
[----:B0-----:R0:W2:Y:S01]  /*03c0*/  LDG.E R27, desc[UR6][R12.64] ;  /* 0x000000060c1b7981 */ /* 0x0010a2000c1e1900 */
[----:B------:R-:W-:Y:S02]  /*03d0*/  IADD3 R17, PT, PT, R23, -0x7, RZ ;  /* 0xfffffff917117810 */ /* 0x000fe40007ffe0ff */
[----:B------:R-:W-:-:S05]  /*03e0*/  IADD3 R19, PT, PT, R21, -0x6, RZ ;  /* 0xfffffffa15137810 */ /* 0x000fca0007ffe0ff */
[----:B------:R-:W-:Y:S01]  /*03f0*/  IMAD.WIDE.U32 R18, R19, 0x4, R14 ;  /* 0x0000000413127825 */ /* 0x000fe200078e000e */
[----:B0-----:R-:W0:Y:S03]  /*0400*/  LDC.64 R12, c[0x0][0x388] ;  /* 0x0000e200ff0c7b82 */ /* 0x001e260000000a00 */
[----:B0-----:R-:W-:-:S05]  /*0410*/  IMAD.WIDE.U32 R16, R17, 0x4, R12 ;  /* 0x0000000411107825 */ /* 0x001fca00078e000c */
[----:B--2---:R0:W-:Y:S04]  /*0420*/  STG.E desc[UR6][R16.64], R27 ;  /* 0x0000001b10007986 */ /* 0x0041e8000c101906 */
[----:B------:R1:W2:Y:S01]  /*0430*/  LDG.E R29, desc[UR6][R18.64] ;  /* 0x00000006121d7981 */ /* 0x0002a2000c1e1900 */
[----:B------:R-:W-:-:S05]  /*0440*/  IADD3 R22, PT, PT, R23, -0x6, RZ ;  /* 0xfffffffa17167810 */ /* 0x000fca0007ffe0ff */
[----:B0-----:R-:W-:-:S04]  /*0450*/  IMAD.WIDE.U32 R16, R22, 0x4, R12 ;  /* 0x0000000416107825 */ /* 0x001fc800078e000c */
[----:B------:R-:W-:-:S04]  /*0460*/  VIADD R22, R21, 0xfffffffb ;  /* 0xfffffffb15167836 */ /* 0x000fc80000000000 */
[----:B-1----:R-:W-:Y:S01]  /*0470*/  IMAD.WIDE.U32 R18, R22, 0x4, R14 ;  /* 0x0000000416127825 */ /* 0x002fe200078e000e */
[----:B--2---:R0:W-:Y:S04]  /*0480*/  STG.E desc[UR6][R16.64], R29 ;  /* 0x0000001d10007986 */ /* 0x0041e8000c101906 */
[----:B------:R1:W2:Y:S01]  /*0490*/  LDG.E R22, desc[UR6][R18.64] ;  /* 0x0000000612167981 */ /* 0x0002a2000c1e1900 */
[----:B------:R-:W-:-:S05]  /*04a0*/  IADD3 R27, PT, PT, R23, -0x5, RZ ;  /* 0xfffffffb171b7810 */ /* 0x000fca0007ffe0ff */
[----:B0-----:R-:W-:Y:S01]  /*04b0*/  IMAD.WIDE.U32 R16, R27, 0x4, R12 ;  /* 0x000000041b107825 */ /* 0x001fe200078e000c */
[----:B------:R-:W-:-:S05]  /*04c0*/  IADD3 R27, PT, PT, R21, -0x4, RZ ;  /* 0xfffffffc151b7810 */ /* 0x000fca0007ffe0ff */
        /* <DEDUP_REMOVED lines=8> */
[----:B------:R-:W2:Y:S01]  /*0550*/  LDG.E R29, desc[UR6][R18.64] ;  /* 0x00000006121d7981 */ /* 0x000ea2000c1e1900 */
[----:B------:R-:W-:Y:S01]  /*0560*/  VIADD R22, R21, 0xfffffffe ;  /* 0xfffffffe15167836 */ /* 0x000fe20000000000 */
[----:B0-----:R-:W-:-:S05]  /*0570*/  IADD3 R27, PT, PT, R23, -0x3, RZ ;  /* 0xfffffffd171b7810 */ /* 0x001fca0007ffe0ff */
[----:B------:R-:W-:-:S05]  /*0580*/  IMAD.WIDE.U32 R16, R27, 0x4, R12 ;  /* 0x000000041b107825 */ /* 0x000fca00078e000c */
[----:B--2---:R0:W-:Y:S02]  /*0590*/  STG.E desc[UR6][R16.64], R29 ;  /* 0x0000001d10007986 */ /* 0x0041e4000c101906 */
[----:B0-----:R-:W-:-:S05]  /*05a0*/  IMAD.WIDE.U32 R16, R22, 0x4, R14 ;  /* 0x0000000416107825 */ /* 0x001fca00078e000e */
[----:B------:R0:W2:Y:S01]  /*05b0*/  LDG.E R22, desc[UR6][R16.64] ;  /* 0x0000000610167981 */ /* 0x0000a2000c1e1900 */
[----:B------:R-:W-:Y:S02]  /*05c0*/  IADD3 R19, PT, PT, R23, -0x2, RZ ;  /* 0xfffffffe17137810 */ /* 0x000fe40007ffe0ff */
[----:B------:R-:W-:-:S03]  /*05d0*/  IADD3 R27, PT, PT, R21, -0x1, RZ ;  /* 0xffffffff151b7810 */ /* 0x000fc60007ffe0ff */
[----:B------:R-:W-:-:S04]  /*05e0*/  IMAD.WIDE.U32 R18, R19, 0x4, R12 ;  /* 0x0000000413127825 */ /* 0x000fc800078e000c */
[--C-:B0-----:R-:W-:Y:S01]  /*05f0*/  IMAD.WIDE.U32 R16, R27, 0x4, R14.reuse ;  /* 0x000000041b107825 */ /* 0x101fe200078e000e */
[----:B--2---:R0:W-:Y:S04]  /*0600*/  STG.E desc[UR6][R18.64], R22 ;  /* 0x0000001612007986 */ /* 0x0041e8000c101906 */
[----:B------:R1:W2:Y:S01]  /*0610*/  LDG.E R27, desc[UR6][R16.64] ;  /* 0x00000006101b7981 */ /* 0x0002a2000c1e1900 */
[----:B0-----:R-:W-:Y:S01]  /*0620*/  IADD3 R19, PT, PT, R23, -0x1, RZ ;  /* 0xffffffff17137810 */ /* 0x001fe20007ffe0ff */
[----:B-1----:R-:W-:-:S04]  /*0630*/  IMAD.WIDE.U32 R16, R21, 0x4, R14 ;  /* 0x0000000415107825 */ /* 0x002fc800078e000e */
[----:B------:R-:W-:-:S05]  /*0640*/  IMAD.WIDE.U32 R18, R19, 0x4, R12 ;  /* 0x0000000413127825 */ /* 0x000fca00078e000c */
[----:B--2---:R0:W-:Y:S04]  /*0650*/  STG.E desc[UR6][R18.64], R27 ;  /* 0x0000001b12007986 */ /* 0x0041e8000c101906 */
[----:B------:R1:W2:Y:S01]  /*0660*/  LDG.E R29, desc[UR6][R16.64] ;  /* 0x00000006101d7981 */ /* 0x0002a2000c1e1900 */
[----:B0-----:R-:W-:Y:S01]  /*0670*/  IADD3 R27, PT, PT, R21, 0x1, RZ ;  /* 0x00000001151b7810 */ /* 0x001fe20007ffe0ff */
[----:B-1----:R-:W-:-:S04]  /*0680*/  IMAD.WIDE.U32 R16, R23, 0x4, R12 ;  /* 0x0000000417107825 */ /* 0x002fc800078e000c */
[----:B------:R-:W-:Y:S01]  /*0690*/  IMAD.WIDE.U32 R18, R27, 0x4, R14 ;  /* 0x000000041b127825 */ /* 0x000fe200078e000e */
[----:B--2---:R0:W-:Y:S04]  /*06a0*/  STG.E desc[UR6][R16.64], R29 ;  /* 0x0000001d10007986 */ /* 0x0041e8000c101906 */
[----:B------:R1:W2:Y:S01]  /*06b0*/  LDG.E R22, desc[UR6][R18.64] ;  /* 0x0000000612167981 */ /* 0x0002a2000c1e1900 */
[----:B------:R-:W-:-:S05]  /*06c0*/  IADD3 R27, PT, PT, R23, 0x1, RZ ;  /* 0x00000001171b7810 */ /* 0x000fca0007ffe0ff */
[----:B0-----:R-:W-:-:S04]  /*06d0*/  IMAD.WIDE.U32 R16, R27, 0x4, R12 ;  /* 0x000000041b107825 */ /* 0x001fc800078e000c */
[----:B------:R-:W-:-:S04]  /*06e0*/  VIADD R27, R21, 0x2 ;  /* 0x00000002151b7836 */ /* 0x000fc80000000000 */
[----:B-1----:R-:W-:Y:S01]  /*06f0*/  IMAD.WIDE.U32 R18, R27, 0x4, R14 ;  /* 0x000000041b127825 */ /* 0x002fe200078e000e */
[----:B--2---:R0:W-:Y:S04]  /*0700*/  STG.E desc[UR6][R16.64], R22 ;  /* 0x0000001610007986 */ /* 0x0041e8000c101906 */
[----:B------:R1:W2:Y:S01]  /*0710*/  LDG.E R27, desc[UR6][R18.64] ;  /* 0x00000006121b7981 */ /* 0x0002a2000c1e1900 */
[----:B------:R-:W-:-:S05]  /*0720*/  IADD3 R29, PT, PT, R23, 0x2, RZ ;  /* 0x00000002171d7810 */ /* 0x000fca0007ffe0ff */
[----:B0-----:R-:W-:Y:S01]  /*0730*/  IMAD.WIDE.U32 R16, R29, 0x4, R12 ;  /* 0x000000041d107825 */ /* 0x001fe200078e000c */
[----:B------:R-:W-:-:S05]  /*0740*/  IADD3 R29, PT, PT, R21, 0x3, RZ ;  /* 0x00000003151d7810 */ /* 0x000fca0007ffe0ff */
[----:B-1----:R-:W-:Y:S01]  /*0750*/  IMAD.WIDE.U32 R18, R29, 0x4, R14 ;  /* 0x000000041d127825 */ /* 0x002fe200078e000e */
[----:B--2---:R0:W-:Y:S04]  /*0760*/  STG.E desc[UR6][R16.64], R27 ;  /* 0x0000001b10007986 */ /* 0x0041e8000c101906 */
[----:B------:R1:W2:Y:S01]  /*0770*/  LDG.E R29, desc[UR6][R18.64] ;  /* 0x00000006121d7981 */ /* 0x0002a2000c1e1900 */
[----:B------:R-:W-:Y:S02]  /*0780*/  IADD3 R22, PT, PT, R21, 0x4, RZ ;  /* 0x0000000415167810 */ /* 0x000fe40007ffe0ff */
[----:B0-----:R-:W-:-:S03]  /*0790*/  IADD3 R27, PT, PT, R23, 0x3, RZ ;  /* 0x00000003171b7810 */ /* 0x001fc60007ffe0ff */
[----:B-1----:R-:W-:-:S04]  /*07a0*/  IMAD.WIDE.U32 R18, R22, 0x4, R14 ;  /* 0x0000000416127825 */ /* 0x002fc800078e000e */
[----:B------:R-:W-:-:S05]  /*07b0*/  IMAD.WIDE.U32 R16, R27, 0x4, R12 ;  /* 0x000000041b107825 */ /* 0x000fca00078e000c */
        /* <DEDUP_REMOVED lines=8> */
[----:B------:R-:W-:-:S04]  /*0840*/  VIADD R29, R23, 0x5 ;  /* 0x00000005171d7836 */ /* 0x000fc80000000000 */
        /* <DEDUP_REMOVED lines=10> */
[----:B------:R-:W2:Y:S01]  /*08f0*/  LDG.E R22, desc[UR6][R18.64] ;  /* 0x0000000612167981 */ /* 0x000ea2000c1e1900 */
[----:B------:R-:W-:-:S05]  /*0900*/  IADD3 R27, PT, PT, R21, 0x8, RZ ;  /* 0x00000008151b7810 */ /* 0x000fca0007ffe0ff */
[----:B------:R-:W-:Y:S01]  /*0910*/  IMAD.WIDE.U32 R14, R27, 0x4, R14 ;  /* 0x000000041b0e7825 */ /* 0x000fe200078e000e */
[----:B0-----:R-:W-:-:S05]  /*0920*/  IADD3 R29, PT, PT, R23, 0x7, RZ ;  /* 0x00000007171d7810 */ /* 0x001fca0007ffe0ff */
[----:B------:R-:W-:-:S05]  /*0930*/  IMAD.WIDE.U32 R16, R29, 0x4, R12 ;  /* 0x000000041d107825 */ /* 0x000fca00078e000c */
[----:B--2---:R1:W-:Y:S04]  /*0940*/  STG.E desc[UR6][R16.64], R22 ;  /* 0x0000001610007986 */ /* 0x0043e8000c101906 */
[----:B------:R-:W2:Y:S01]  /*0950*/  LDG.E R15, desc[UR6][R14.64] ;  /* 0x000000060e0f7981 */ /* 0x000ea2000c1e1900 */
[----:B------:R-:W-:Y:S01]  /*0960*/  IADD3 R27, PT, PT, R23, 0x8, RZ ;  /* 0x00000008171b7810 */ /* 0x000fe20007ffe0ff */
[----:B------:R-:W-:Y:S01]  /*0970*/  VIADD R20, R20, 0x10 ;  /* 0x0000001014147836 */ /* 0x000fe20000000000 */
[----:B------:R-:W-:Y:S02]  /*0980*/  IADD3 R21, PT, PT, R21, 0x10, RZ ;  /* 0x0000001015157810 */ /* 0x000fe40007ffe0ff */
[----:B------:R-:W-:Y:S01]  /*0990*/  IADD3 R23, PT, PT, R23, 0x10, RZ ;  /* 0x0000001017177810 */ /* 0x000fe20007ffe0ff */
[----:B------:R-:W-:Y:S01]  /*09a0*/  IMAD.WIDE.U32 R12, R27, 0x4, R12 ;  /* 0x000000041b0c7825 */ /* 0x000fe200078e000c */
[----:B------:R-:W-:-:S04]  /*09b0*/  ISETP.NE.AND P1, PT, R20, RZ, PT ;  /* 0x000000ff1400720c */ /* 0x000fc80003f25270 */
[----:B--2---:R1:W-:Y:S09]  /*09c0*/  STG.E desc[UR6][R12.64], R15 ;  /* 0x0000000f0c007986 */ /* 0x0043f2000c101906 */
[----:B------:R-:W-:Y:S05]  /*09d0*/  @P1 BRA `(.L_x_212) ;  /* 0xfffffff8006c1947 */ /* 0x000fea000383ffff */
.L_x_211:
[----:B------:R-:W-:-:S13]  /*09e0*/  ISETP.NE.AND P1, PT, R4, RZ, PT ;  /* 0x000000ff0400720c */ /* 0x000fda0003f25270 */
[----:B------:R-:W-:Y:S05]  /*09f0*/  @!P1 BRA `(.L_x_213) ;  /* 0x0000000400c09947 */ /* 0x000fea0003800000 */
[----:B-1----:R-:W-:Y:S02]  /*0a00*/  IADD3 R12, PT, PT, R4, -0x1, RZ ;  /* 0xffffffff040c7810 */ /* 0x002fe40007ffe0ff */
[----:B------:R-:W-:Y:S02]  /*0a10*/  ISETP.NE.AND P2, PT, R5, RZ, PT ;  /* 0x000000ff0500720c */ /* 0x000fe40003f45270 */
[----:B------:R-:W-:-:S13]  /*0a20*/  ISETP.GE.U32.AND P1, PT, R12, 0x7, PT ;  /* 0x000000070c00780c */ /* 0x000fda0003f26070 */
[----:B------:R-:W-:Y:S05]  /*0a30*/  @!P1 BRA `(.L_x_214) ;  /* 0x0000000000cc9947 */ /* 0x000fea0003800000 */
[----:B------:R-:W1:Y:S01]  /*0a40*/  LDC.64 R14, c[0x0][0x380] ;  /* 0x0000e000ff0e7b82 */ /* 0x000e620000000a00 */
[----:B------:R-:W-:-:S07]  /*0a50*/  IMAD R29, R28, R11, R25 ;  /* 0x0000000b1c1d7224 */ /* 0x000fce00078e0219 */
[----:B------:R-:W2:Y:S01]  /*0a60*/  LDC.64 R12, c[0x0][0x388] ;  /* 0x0000e200ff0c7b82 */ /* 0x000ea20000000a00 */
[----:B-1----:R-:W-:-:S06]  /*0a70*/  IMAD.WIDE.U32 R16, R29, 0x4, R14 ;  /* 0x000000041d107825 */ /* 0x002fcc00078e000e */
[----:B0-----:R-:W3:Y:S01]  /*0a80*/  LDG.E R17, desc[UR6][R16.64] ;  /* 0x0000000610117981 */ /* 0x001ee2000c1e1900 */
[----:B------:R-:W-:Y:S01]  /*0a90*/  IADD3 R23, PT, PT, R29, 0x1, RZ ;  /* 0x000000011d177810 */ /* 0x000fe20007ffe0ff */
[----:B------:R-:W-:-:S04]  /*0aa0*/  IMAD R27, R26, R11, R25 ;  /* 0x0000000b1a1b7224 */ /* 0x000fc800078e0219 */
[----:B--2---:R-:W-:-:S04]  /*0ab0*/  IMAD.WIDE.U32 R20, R27, 0x4, R12 ;  /* 0x000000041b147825 */ /* 0x004fc800078e000c */
[----:B------:R-:W-:Y:S01]  /*0ac0*/  IMAD.WIDE.U32 R22, R23, 0x4, R14 ;  /* 0x0000000417167825 */ /* 0x000fe200078e000e */
[----:B---3--:R0:W-:Y:S05]  /*0ad0*/  STG.E desc[UR6][R20.64], R17 ;  /* 0x0000001114007986 */ /* 0x0081ea000c101906 */
[----:B------:R-:W2:Y:S01]  /*0ae0*/  LDG.E R23, desc[UR6][R22.64] ;  /* 0x0000000616177981 */ /* 0x000ea2000c1e1900 */
[----:B------:R-:W-:Y:S02]  /*0af0*/  IADD3 R19, PT, PT, R27, 0x1, RZ ;  /* 0x000000011b137810 */ /* 0x000fe40007ffe0ff */
[----:B------:R-:W-:-:S03]  /*0b00*/  IADD3 R16, PT, PT, R29, 0x2, RZ ;  /* 0x000000021d107810 */ /* 0x000fc60007ffe0ff */
[----:B------:R-:W-:-:S04]  /*0b10*/  IMAD.WIDE.U32 R18, R19, 0x4, R12 ;  /* 0x0000000413127825 */ /* 0x000fc800078e000c */
[----:B0-----:R-:W-:Y:S01]  /*0b20*/  IMAD.WIDE.U32 R16, R16, 0x4, R14 ;  /* 0x0000000410107825 */ /* 0x001fe200078e000e */
[----:B--2---:R0:W-:Y:S04]  /*0b30*/  STG.E desc[UR6][R18.64], R23 ;  /* 0x0000001712007986 */ /* 0x0041e8000c101906 */
[----:B------:R-:W2:Y:S01]  /*0b40*/  LDG.E R22, desc[UR6][R16.64] ;  /* 0x0000000610167981 */ /* 0x000ea2000c1e1900 */
[----:B------:R-:W-:-:S05]  /*0b50*/  IADD3 R21, PT, PT, R29, 0x3, RZ ;  /* 0x000000031d157810 */ /* 0x000fca0007ffe0ff */
[----:B------:R-:W-:-:S04]  /*0b60*/  IMAD.WIDE.U32 R20, R21, 0x4, R14 ;  /* 0x0000000415147825 */ /* 0x000fc800078e000e */
[----:B0-----:R-:W-:-:S04]  /*0b70*/  VIADD R19, R27, 0x2 ;  /* 0x000000021b137836 */ /* 0x001fc80000000000 */
[----:B------:R-:W-:-:S05]  /*0b80*/  IMAD.WIDE.U32 R18, R19, 0x4, R12 ;  /* 0x0000000413127825 */ /* 0x000fca00078e000c */
[----:B--2---:R0:W-:Y:S04]  /*0b90*/  STG.E desc[UR6][R18.64], R22 ;  /* 0x0000001612007986 */ /* 0x0041e8000c101906 */
[----:B------:R-:W2:Y:S01]  /*0ba0*/  LDG.E R21, desc[UR6][R20.64] ;  /* 0x0000000614157981 */ /* 0x000ea2000c1e1900 */
[----:B------:R-:W-:Y:S02]  /*0bb0*/  IADD3 R17, PT, PT, R27, 0x3, RZ ;  /* 0x000000031b117810 */ /* 0x000fe40007ffe0ff */
[----:B------:R-:W-:-:S03]  /*0bc0*/  IADD3 R16, PT, PT, R29, 0x4, RZ ;  /* 0x000000041d107810 */ /* 0x000fc60007ffe0ff */
[----:B0-----:R-:W-:-:S04]  /*0bd0*/  IMAD.WIDE.U32 R22, R17, 0x4, R12 ;  /* 0x0000000411167825 */ /* 0x001fc800078e000c */
[----:B------:R-:W-:Y:S01]  /*0be0*/  IMAD.WIDE.U32 R16, R16, 0x4, R14 ;  /* 0x0000000410107825 */ /* 0x000fe200078e000e */
[----:B--2---:R0:W-:Y:S04]  /*0bf0*/  STG.E desc[UR6][R22.64], R21 ;  /* 0x0000001516007986 */ /* 0x0041e8000c101906 */
[----:B------:R1:W2:Y:S01]  /*0c00*/  LDG.E R20, desc[UR6][R16.64] ;  /* 0x0000000610147981 */ /* 0x0002a2000c1e1900 */
[----:B------:R-:W-:-:S05]  /*0c10*/  IADD3 R19, PT, PT, R29, 0x5, RZ ;  /* 0x000000051d137810 */ /* 0x000fca0007ffe0ff */
[----:B------:R-:W-:Y:S01]  /*0c20*/  IMAD.WIDE.U32 R18, R19, 0x4, R14 ;  /* 0x0000000413127825 */ /* 0x000fe200078e000e */
[----:B-1----:R-:W-:-:S05]  /*0c30*/  IADD3 R17, PT, PT, R27, 0x4, RZ ;  /* 0x000000041b117810 */ /* 0x002fca0007ffe0ff */
[----:B------:R-:W-:-:S05]  /*0c40*/  IMAD.WIDE.U32 R16, R17, 0x4, R12 ;  /* 0x0000000411107825 */ /* 0x000fca00078e000c */
[----:B--2---:R1:W-:Y:S04]  /*0c50*/  STG.E desc[UR6][R16.64], R20 ;  /* 0x0000001410007986 */ /* 0x0043e8000c101906 */
[----:B------:R-:W2:Y:S01]  /*0c60*/  LDG.E R19, desc[UR6][R18.64] ;  /* 0x0000000612137981 */ /* 0x000ea2000c1e1900 */
[----:B0-----:R-:W-:Y:S01]  /*0c70*/  IADD3 R21, PT, PT, R27, 0x5, RZ ;  /* 0x000000051b157810 */ /* 0x001fe20007ffe0ff */
[----:B------:R-:W-:-:S04]  /*0c80*/  VIADD R23, R29, 0x6 ;  /* 0x000000061d177836 */ /* 0x000fc80000000000 */
[----:B------:R-:W-:-:S04]  /*0c90*/  IMAD.WIDE.U32 R22, R23, 0x4, R14 ;  /* 0x0000000417167825 */ /* 0x000fc800078e000e */
[----:B-1----:R-:W-:-:S05]  /*0ca0*/  IMAD.WIDE.U32 R20, R21, 0x4, R12 ;  /* 0x0000000415147825 */ /* 0x002fca00078e000c */
[----:B--2---:R0:W-:Y:S04]  /*0cb0*/  STG.E desc[UR6][R20.64], R19 ;  /* 0x0000001314007986 */ /* 0x0041e8000c101906 */
[----:B------:R-:W2:Y:S01]  /*0cc0*/  LDG.E R23, desc[UR6][R22.64] ;  /* 0x0000000616177981 */ /* 0x000ea2000c1e1900 */
[----:B------:R-:W-:Y:S02]  /*0cd0*/  IADD3 R18, PT, PT, R27, 0x6, RZ ;  /* 0x000000061b127810 */ /* 0x000fe40007ffe0ff */
[----:B------:R-:W-:-:S03]  /*0ce0*/  IADD3 R29, PT, PT, R29, 0x7, RZ ;  /* 0x000000071d1d7810 */ /* 0x000fc60007ffe0ff */
[----:B0-----:R-:W-:-:S04]  /*0cf0*/  IMAD.WIDE.U32 R18, R18, 0x4, R12 ;  /* 0x0000000412127825 */ /* 0x001fc800078e000c */
[----:B------:R-:W-:Y:S01]  /*0d00*/  IMAD.WIDE.U32 R14, R29, 0x4, R14 ;  /* 0x000000041d0e7825 */ /* 0x000fe200078e000e */
[----:B--2---:R1:W-:Y:S05]  /*0d10*/  STG.E desc[UR6][R18.64], R23 ;  /* 0x0000001712007986 */ /* 0x0043ea000c101906 */
[----:B------:R-:W2:Y:S01]  /*0d20*/  LDG.E R15, desc[UR6][R14.64] ;  /* 0x000000060e0f7981 */ /* 0x000ea2000c1e1900 */
[----:B------:R-:W-:Y:S02]  /*0d30*/  IADD3 R27, PT, PT, R27, 0x7, RZ ;  /* 0x000000071b1b7810 */ /* 0x000fe40007ffe0ff */
[----:B------:R-:W-:-:S03]  /*0d40*/  IADD3 R25, PT, PT, R25, 0x8, RZ ;  /* 0x0000000819197810 */ /* 0x000fc60007ffe0ff */
[----:B------:R-:W-:-:S05]  /*0d50*/  IMAD.WIDE.U32 R12, R27, 0x4, R12 ;  /* 0x000000041b0c7825 */ /* 0x000fca00078e000c */
[----:B--2---:R1:W-:Y:S02]  /*0d60*/  STG.E desc[UR6][R12.64], R15 ;  /* 0x0000000f0c007986 */ /* 0x0043e4000c101906 */
.L_x_214:
        /* <DEDUP_REMOVED lines=8> */
[----:B-1----:R-:W-:-:S05]  /*0df0*/  IMAD.WIDE.U32 R12, R29, 0x4, R18 ;  /* 0x000000041d0c7825 */ /* 0x002fca00078e0012 */
[----:B0-----:R-:W3:Y:S01]  /*0e00*/  LDG.E R15, desc[UR6][R12.64] ;  /* 0x000000060c0f7981 */ /* 0x001ee2000c1e1900 */
[----:B------:R-:W-:Y:S01]  /*0e10*/  IADD3 R21, PT, PT, R29, 0x1, RZ ;  /* 0x000000011d157810 */ /* 0x000fe20007ffe0ff */
[----:B------:R-:W-:-:S04]  /*0e20*/  IMAD R27, R26, R11, R25 ;  /* 0x0000000b1a1b7224 */ /* 0x000fc800078e0219 */
[----:B--2---:R-:W-:-:S04]  /*0e30*/  IMAD.WIDE.U32 R22, R27, 0x4, R16 ;  /* 0x000000041b167825 */ /* 0x004fc800078e0010 */
[----:B------:R-:W-:Y:S01]  /*0e40*/  IMAD.WIDE.U32 R20, R21, 0x4, R18 ;  /* 0x0000000415147825 */ /* 0x000fe200078e0012 */
[----:B---3--:R0:W-:Y:S05]  /*0e50*/  STG.E desc[UR6][R22.64], R15 ;  /* 0x0000000f16007986 */ /* 0x0081ea000c101906 */
[----:B------:R-:W2:Y:S01]  /*0e60*/  LDG.E R21, desc[UR6][R20.64] ;  /* 0x0000000614157981 */ /* 0x000ea2000c1e1900 */
[----:B------:R-:W-:Y:S01]  /*0e70*/  VIADD R14, R27, 0x1 ;  /* 0x000000011b0e7836 */ /* 0x000fe20000000000 */
[----:B------:R-:W-:-:S05]  /*0e80*/  IADD3 R13, PT, PT, R29, 0x2, RZ ;  /* 0x000000021d0d7810 */ /* 0x000fca0007ffe0ff */
[----:B------:R-:W-:-:S04]  /*0e90*/  IMAD.WIDE.U32 R12, R13, 0x4, R18 ;  /* 0x000000040d0c7825 */ /* 0x000fc800078e0012 */
[----:B0-----:R-:W-:-:S05]  /*0ea0*/  IMAD.WIDE.U32 R14, R14, 0x4, R16 ;  /* 0x000000040e0e7825 */ /* 0x001fca00078e0010 */
[----:B--2---:R1:W-:Y:S04]  /*0eb0*/  STG.E desc[UR6][R14.64], R21 ;  /* 0x000000150e007986 */ /* 0x0043e8000c101906 */
[----:B------:R0:W2:Y:S01]  /*0ec0*/  LDG.E R20, desc[UR6][R12.64] ;  /* 0x000000060c147981 */ /* 0x0000a2000c1e1900 */
[----:B------:R-:W-:-:S05]  /*0ed0*/  IADD3 R29, PT, PT, R29, 0x3, RZ ;  /* 0x000000031d1d7810 */ /* 0x000fca0007ffe0ff */
[----:B------:R-:W-:Y:S01]  /*0ee0*/  IMAD.WIDE.U32 R18, R29, 0x4, R18 ;  /* 0x000000041d127825 */ /* 0x000fe200078e0012 */
[----:B0-----:R-:W-:-:S05]  /*0ef0*/  IADD3 R13, PT, PT, R27, 0x2, RZ ;  /* 0x000000021b0d7810 */ /* 0x001fca0007ffe0ff */
[----:B------:R-:W-:-:S05]  /*0f00*/  IMAD.WIDE.U32 R12, R13, 0x4, R16 ;  /* 0x000000040d0c7825 */ /* 0x000fca00078e0010 */
[----:B--2---:R1:W-:Y:S04]  /*0f10*/  STG.E desc[UR6][R12.64], R20 ;  /* 0x000000140c007986 */ /* 0x0043e8000c101906 */
[----:B------:R-:W2:Y:S01]  /*0f20*/  LDG.E R19, desc[UR6][R18.64] ;  /* 0x0000000612137981 */ /* 0x000ea2000c1e1900 */
[----:B------:R-:W-:Y:S02]  /*0f30*/  IADD3 R27, PT, PT, R27, 0x3, RZ ;  /* 0x000000031b1b7810 */ /* 0x000fe40007ffe0ff */
[----:B------:R-:W-:-:S03]  /*0f40*/  IADD3 R25, PT, PT, R25, 0x4, RZ ;  /* 0x0000000419197810 */ /* 0x000fc60007ffe0ff */
[----:B------:R-:W-:-:S05]  /*0f50*/  IMAD.WIDE.U32 R16, R27, 0x4, R16 ;  /* 0x000000041b107825 */ /* 0x000fca00078e0010 */
[----:B--2---:R1:W-:Y:S02]  /*0f60*/  STG.E desc[UR6][R16.64], R19 ;  /* 0x0000001310007986 */ /* 0x0043e4000c101906 */
.L_x_215:
[----:B------:R-:W-:Y:S05]  /*0f70*/  @!P2 BRA `(.L_x_213) ;  /* 0x000000000060a947 */ /* 0x000fea0003800000 */
[----:B-1----:R-:W1:Y:S01]  /*0f80*/  LDC.64 R12, c[0x0][0x380] ;  /* 0x0000e000ff0c7b82 */ /* 0x002e620000000a00 */
[----:B------:R-:W-:-:S07]  /*0f90*/  IMAD R21, R28, R11, R25 ;  /* 0x0000000b1c157224 */ /* 0x000fce00078e0219 */
[----:B------:R-:W2:Y:S01]  /*0fa0*/  LDC.64 R14, c[0x0][0x388] ;  /* 0x0000e200ff0e7b82 */ /* 0x000ea20000000a00 */
[----:B-1----:R-:W-:-:S06]  /*0fb0*/  IMAD.WIDE.U32 R16, R21, 0x4, R12 ;  /* 0x0000000415107825 */ /* 0x002fcc00078e000c */
[----:B0-----:R-:W3:Y:S01]  /*0fc0*/  LDG.E R17, desc[UR6][R16.64] ;  /* 0x0000000610117981 */ /* 0x001ee2000c1e1900 */
[----:B------:R-:W-:Y:S01]  /*0fd0*/  IMAD R11, R26, R11, R25 ;  /* 0x0000000b1a0b7224 */ /* 0x000fe200078e0219 */
[----:B------:R-:W-:-:S03]  /*0fe0*/  ISETP.NE.AND P1, PT, R6, 0x1, PT ;  /* 0x000000010600780c */ /* 0x000fc60003f25270 */
[----:B--2---:R-:W-:-:S05]  /*0ff0*/  IMAD.WIDE.U32 R18, R11, 0x4, R14 ;  /* 0x000000040b127825 */ /* 0x004fca00078e000e */
[----:B---3--:R2:W-:Y:S05]  /*1000*/  STG.E desc[UR6][R18.64], R17 ;  /* 0x0000001112007986 */ /* 0x0085ea000c101906 */
[----:B------:R-:W-:Y:S05]  /*1010*/  @!P1 BRA `(.L_x_213) ;  /* 0x0000000000389947 */ /* 0x000fea0003800000 */
[----:B--2---:R-:W-:-:S05]  /*1020*/  IADD3 R17, PT, PT, R21, 0x1, RZ ;  /* 0x0000000115117810 */ /* 0x004fca0007ffe0ff */
[----:B------:R-:W-:-:S06]  /*1030*/  IMAD.WIDE.U32 R16, R17, 0x4, R12 ;  /* 0x0000000411107825 */ /* 0x000fcc00078e000c */
[----:B------:R-:W2:Y:S01]  /*1040*/  LDG.E R17, desc[UR6][R16.64] ;  /* 0x0000000610117981 */ /* 0x000ea2000c1e1900 */
[----:B------:R-:W-:Y:S01]  /*1050*/  VIADD R19, R11, 0x1 ;  /* 0x000000010b137836 */ /* 0x000fe20000000000 */
[----:B------:R-:W-:-:S03]  /*1060*/  ISETP.NE.AND P1, PT, R6, 0x2, PT ;  /* 0x000000020600780c */ /* 0x000fc60003f25270 */
[----:B------:R-:W-:-:S05]  /*1070*/  IMAD.WIDE.U32 R18, R19, 0x4, R14 ;  /* 0x0000000413127825 */ /* 0x000fca00078e000e */
[----:B--2---:R3:W-:Y:S05]  /*1080*/  STG.E desc[UR6][R18.64], R17 ;  /* 0x0000001112007986 */ /* 0x0047ea000c101906 */
[----:B------:R-:W-:Y:S05]  /*1090*/  @!P1 BRA `(.L_x_213) ;  /* 0x0000000000189947 */ /* 0x000fea0003800000 */
[----:B------:R-:W-:-:S05]  /*10a0*/  IADD3 R21, PT, PT, R21, 0x2, RZ ;  /* 0x0000000215157810 */ /* 0x000fca0007ffe0ff */
[----:B------:R-:W-:-:S06]  /*10b0*/  IMAD.WIDE.U32 R12, R21, 0x4, R12 ;  /* 0x00000004150c7825 */ /* 0x000fcc00078e000c */
[----:B------:R-:W2:Y:S01]  /*10c0*/  LDG.E R13, desc[UR6][R12.64] ;  /* 0x000000060c0d7981 */ /* 0x000ea2000c1e1900 */
[----:B------:R-:W-:-:S05]  /*10d0*/  IADD3 R11, PT, PT, R11, 0x2, RZ ;  /* 0x000000020b0b7810 */ /* 0x000fca0007ffe0ff */
[----:B------:R-:W-:-:S05]  /*10e0*/  IMAD.WIDE.U32 R14, R11, 0x4, R14 ;  /* 0x000000040b0e7825 */ /* 0x000fca00078e000e */
[----:B--2---:R4:W-:Y:S02]  /*10f0*/  STG.E desc[UR6][R14.64], R13 ;  /* 0x0000000d0e007986 */ /* 0x0049e4000c101906 */
.L_x_213:
[----:B------:R-:W-:Y:S02]  /*1100*/  IADD3 R11, PT, PT, R24, 0x1, RZ ;  /* 0x00000001180b7810 */ /* 0x000fe40007ffe0ff */
[----:B------:R-:W-:Y:S02]  /*1110*/  IADD3 R8, PT, PT, R8, 0x1, RZ ;  /* 0x0000000108087810 */ /* 0x000fe40007ffe0ff */
[----:B------:R-:W-:Y:S02]  /*1120*/  ISETP.LT.U32.AND P2, PT, R11, R10, PT ;  /* 0x0000000a0b00720c */ /* 0x000fe40003f41070 */
[----:B------:R-:W-:-:S13]  /*1130*/  ISETP.GE.AND P1, PT, R8, R2, PT ;  /* 0x000000020800720c */ /* 0x000fda0003f26270 */
[----:B------:R-:W-:Y:S05]  /*1140*/  @!P1 BRA P2, `(.L_x_216) ;  /* 0xfffffff000509947 */ /* 0x000fea000103ffff */
.L_x_210:
[----:B0-----:R-:W-:Y:S05]  /*1150*/  BSYNC.RECONVERGENT B0 ;  /* 0x0000000000007941 */ /* 0x001fea0003800200 */
.L_x_209:
[----:B------:R-:W0:Y:S01]  /*1160*/  LDCU UR8, c[0x0][0x3a4] ;  /* 0x00007480ff0877ac */ /* 0x000e220008000800 */
[----:B------:R-:W-:-:S04]  /*1170*/  IADD3 R7, PT, PT, R7, 0x1, RZ ;  /* 0x0000000107077810 */ /* 0x000fc80007ffe0ff */
[----:B------:R-:W-:Y:S02]  /*1180*/  IADD3 R8, PT, PT, R0, R7, RZ ;  /* 0x0000000700087210 */ /* 0x000fe40007ffe0ff */
[----:B------:R-:W-:Y:S02]  /*1190*/  ISETP.GE.AND P1, PT, R7, UR5, PT ;  /* 0x0000000507007c0c */ /* 0x000fe4000bf26270 */
[----:B0-----:R-:W-:-:S13]  /*11a0*/  ISETP.LT.U32.AND P2, PT, R8, UR8, PT ;  /* 0x0000000808007c0c */ /* 0x001fda000bf41070 */
[----:B------:R-:W-:Y:S05]  /*11b0*/  @!P1 BRA P2, `(.L_x_217) ;  /* 0xfffffff000109947 */ /* 0x000fea000103ffff */
[----:B------:R-:W-:Y:S05]  /*11c0*/  EXIT ;  /* 0x000000000000794d */ /* 0x000fea0003800000 */
.L_x_218:
        /* <DEDUP_REMOVED lines=11> */
.L_x_245:


//--------------------- .text._Z10bmm_kernelPfS_S_iiii --------------------------
	.section	.text._Z10bmm_kernelPfS_S_iiii,"ax",@progbits
	.align	128
        .global         _Z10bmm_kernelPfS_S_iiii
        .type           _Z10bmm_kernelPfS_S_iiii,@function
        .size           _Z10bmm_kernelPfS_S_iiii,(.L_x_246 - _Z10bmm_kernelPfS_S_iiii)
        .other          _Z10bmm_kernelPfS_S_iiii,@"STO_CUDA_ENTRY STV_DEFAULT"
_Z10bmm_kernelPfS_S_iiii:
.text._Z10bmm_kernelPfS_S_iiii:
        /* <DEDUP_REMOVED lines=23> */
[----:B--2---:R-:W-:Y:S01]  /*0170*/  MOV R5, UR5 ;  /* 0x0000000500057c02 */ /* 0x004fe20008000f00 */
[----:B0-----:R-:W-:-:S05]  /*0180*/  IMAD R7, R3, R0, RZ ;  /* 0x0000000003077224 */ /* 0x001fca00078e02ff */
[----:B------:R-:W-:Y:S02]  /*0190*/  VIADDMNMX R6, R7, R3, R6, PT ;  /* 0x0000000307067246 */ /* 0x000fe40003800106 */
[----:B---3--:R-:W-:Y:S05]  /*01a0*/  BRA.U !UP0, `(.L_x_219) ;  /* 0x0000000908307547 */ /* 0x008fea000b800000 */
[----:B------:R-:W-:-:S12]  /*01b0*/  ULOP3.LUT UR4, UR4, 0x7, URZ, 0xc0, !UPT ;  /* 0x0000000704047892 */ /* 0x000fd8000f8ec0ff */
.L_x_227:
[----:B0-----:R-:W0:Y:S01]  /*01c0*/  LDCU UR5, c[0x0][0x3a4] ;  /* 0x00007480ff0577ac */ /* 0x001e220008000800 */
[----:B------:R-:W-:Y:S01]  /*01d0*/  BSSY.RECONVERGENT B0, `(.L_x_220) ;  /* 0x0000085000007945 */ /* 0x000fe20003800200 */
[----:B0-----:R-:W-:-:S13]  /*01e0*/  ISETP.GE.AND P0, PT, R7, UR5, PT ;  /* 0x0000000507007c0c */ /* 0x001fda000bf06270 */
[----:B------:R-:W-:Y:S05]  /*01f0*/  @P0 BRA `(.L_x_221) ;  /* 0x0000000800080947 */ /* 0x000fea0003800000 */
[----:B------:R-:W0:Y:S01]  /*0200*/  LDCU UR5, c[0x0][0x39c] ;  /* 0x00007380ff0577ac */ /* 0x000e220008000800 */
[----:B------:R-:W-:Y:S01]  /*0210*/  MOV R3, R7 ;  /* 0x0000000700037202 */ /* 0x000fe20000000f00 */
[----:B------:R-:W1:Y:S01]  /*0220*/  LDCU UR8, c[0x0][0x3a0] ;  /* 0x00007400ff0877ac */ /* 0x000e620008000800 */
[----:B0-----:R-:W-:-:S04]  /*0230*/  IMAD R2, R5, UR5, R8 ;  /* 0x0000000505027c24 */ /* 0x001fc8000f8e0208 */
[----:B-1----:R-:W-:-:S07]  /*0240*/  IMAD R2, R2, UR8, RZ ;  /* 0x0000000802027c24 */ /* 0x002fce000f8e02ff */
.L_x_226:
[----:B0-----:R-:W0:Y:S01]  /*0250*/  LDC R0, c[0x0][0x3a0] ;  /* 0x0000e800ff007b82 */ /* 0x001e220000000800 */
[----:B------:R-:W-:Y:S01]  /*0260*/  HFMA2 R9, -RZ, RZ, 0, 0 ;  /* 0x00000000ff097431 */ /* 0x000fe200000001ff */
[----:B------:R-:W-:Y:S02]  /*0270*/  MOV R14, RZ ;  /* 0x000000ff000e7202 */ /* 0x000fe40000000f00 */
[----:B0-----:R-:W-:-:S13]  /*0280*/  ISETP.GE.U32.AND P0, PT, R0, 0x8, PT ;  /* 0x000000080000780c */ /* 0x001fda0003f06070 */
[----:B------:R-:W-:Y:S05]  /*0290*/  @!P0 BRA `(.L_x_222) ;  /* 0x0000000000c48947 */ /* 0x000fea0003800000 */
[----:B------:R-:W0:Y:S01]  /*02a0*/  S2UR UR5, SR_CTAID.X ;  /* 0x00000000000579c3 */ /* 0x000e220000002500 */
[----:B------:R-:W-:Y:S02]  /*02b0*/  LOP3.LUT R9, R0, 0x7ffffff8, RZ, 0xc0, !PT ;  /* 0x7ffffff800097812 */ /* 0x000fe400078ec0ff */
[----:B------:R-:W-:Y:S02]  /*02c0*/  MOV R14, RZ ;  /* 0x000000ff000e7202 */ /* 0x000fe40000000f00 */
[----:B------:R-:W-:Y:S02]  /*02d0*/  MOV R11, R2 ;  /* 0x00000002000b7202 */ /* 0x000fe40000000f00 */
[----:B------:R-:W-:Y:S01]  /*02e0*/  IADD3 R20, PT, PT, -R9, RZ, RZ ;  /* 0x000000ff09147210 */ /* 0x000fe20007ffe1ff */
[----:B------:R-:W1:Y:S01]  /*02f0*/  LDC R10, c[0x0][0x3a4] ;  /* 0x0000e900ff0a7b82 */ /* 0x000e620000000800 */
[----:B0-----:R-:W-:-:S05]  /*0300*/  MOV R5, UR5 ;  /* 0x0000000500057c02 */ /* 0x001fca0008000f00 */
[----:B-1----:R-:W-:-:S04]  /*0310*/  IMAD R21, R5, R10, RZ ;  /* 0x0000000a05157224 */ /* 0x002fc800078e02ff */
[----:B------:R-:W-:-:S07]  /*0320*/  IMAD R21, R21, R0, R3 ;  /* 0x0000000015157224 */ /* 0x000fce00078e0203 */
.L_x_223:
[----:B------:R-:W0:Y:S08]  /*0330*/  LDC.64 R12, c[0x0][0x380] ;  /* 0x0000e000ff0c7b82 */ /* 0x000e300000000a00 */
[----:B------:R-:W1:Y:S01]  /*0340*/  LDC.64 R22, c[0x0][0x388] ;  /* 0x0000e200ff167b82 */ /* 0x000e620000000a00 */
[----:B0-----:R-:W-:-:S05]  /*0350*/  IMAD.WIDE R12, R11, 0x4, R12 ;  /* 0x000000040b0c7825 */ /* 0x001fca00078e020c */
[----:B------:R-:W2:Y:S01]  /*0360*/  LDG.E R15, desc[UR6][R12.64] ;  /* 0x000000060c0f7981 */ /* 0x000ea2000c1e1900 */
[----:B-1----:R-:W-:-:S03]  /*0370*/  IMAD.WIDE R22, R21, 0x4, R22 ;  /* 0x0000000415167825 */ /* 0x002fc600078e0216 */
[----:B------:R-:W3:Y:S04]  /*0380*/  LDG.E R18, desc[UR6][R12.64+0x4] ;  /* 0x000004060c127981 */ /* 0x000ee8000c1e1900 */
[----:B------:R0:W2:Y:S04]  /*0390*/  LDG.E R28, desc[UR6][R22.64] ;  /* 0x00000006161c7981 */ /* 0x0000a8000c1e1900 */
[----:B------:R-:W4:Y:S01]  /*03a0*/  LDG.E R26, desc[UR6][R12.64+0x8] ;  /* 0x000008060c1a7981 */ /* 0x000f22000c1e1900 */
[----:B0-----:R-:W-:-:S05]  /*03b0*/  IMAD.WIDE R22, R10, 0x4, R22 ;  /* 0x000000040a167825 */ /* 0x001fca00078e0216 */
[----:B------:R-:W3:Y:S01]  /*03c0*/  LDG.E R19, desc[UR6][R22.64] ;  /* 0x0000000616137981 */ /* 0x000ee2000c1e1900 */
[----:B------:R-:W-:-:S05]  /*03d0*/  IMAD.WIDE R24, R10, 0x4, R22 ;  /* 0x000000040a187825 */ /* 0x000fca00078e0216 */
[----:B------:R-:W4:Y:S01]  /*03e0*/  LDG.E R27, desc[UR6][R24.64] ;  /* 0x00000006181b7981 */ /* 0x000f22000c1e1900 */
[----:B------:R-:W-:-:S03]  /*03f0*/  IMAD.WIDE R16, R10, 0x4, R24 ;  /* 0x000000040a107825 */ /* 0x000fc600078e0218 */
[----:B------:R-:W5:Y:S01]  /*0400*/  LDG.E R25, desc[UR6][R12.64+0x14] ;  /* 0x000014060c197981 */ /* 0x000f62000c1e1900 */
[----:B--2---:R-:W-:Y:S01]  /*0410*/  FFMA R29, R15, R28, R14 ;  /* 0x0000001c0f1d7223 */ /* 0x004fe2000000000e */
[----:B------:R-:W-:Y:S02]  /*0420*/  IMAD.WIDE R14, R10, 0x4, R16 ;  /* 0x000000040a0e7825 */ /* 0x000fe400078e0210 */
[----:B------:R3:W2:Y:S02]  /*0430*/  LDG.E R28, desc[UR6][R16.64] ;  /* 0x00000006101c7981 */ /* 0x0006a4000c1e1900 */
[----:B---3--:R-:W-:Y:S01]  /*0440*/  FFMA R17, R18, R19, R29 ;  /* 0x0000001312117223 */ /* 0x008fe2000000001d */
[----:B------:R-:W-:Y:S01]  /*0450*/  IMAD.WIDE R18, R10, 0x4, R14 ;  /* 0x000000040a127825 */ /* 0x000fe200078e020e */
[----:B------:R-:W2:Y:S03]  /*0460*/  LDG.E R29, desc[UR6][R12.64+0xc] ;  /* 0x00000c060c1d7981 */ /* 0x000ea6000c1e1900 */
[----:B----4-:R-:W-:Y:S01]  /*0470*/  FFMA R26, R26, R27, R17 ;  /* 0x0000001b1a1a7223 */ /* 0x010fe20000000011 */
[----:B------:R-:W3:Y:S01]  /*0480*/  LDG.E R14, desc[UR6][R14.64] ;  /* 0x000000060e0e7981 */ /* 0x000ee2000c1e1900 */
[----:B------:R-:W-:-:S03]  /*0490*/  IMAD.WIDE R22, R10, 0x4, R18 ;  /* 0x000000040a167825 */ /* 0x000fc600078e0212 */
[----:B------:R-:W3:Y:S04]  /*04a0*/  LDG.E R27, desc[UR6][R12.64+0x10] ;  /* 0x000010060c1b7981 */ /* 0x000ee8000c1e1900 */
[----:B------:R-:W5:Y:S01]  /*04b0*/  LDG.E R18, desc[UR6][R18.64] ;  /* 0x0000000612127981 */ /* 0x000f62000c1e1900 */
[----:B------:R-:W-:-:S03]  /*04c0*/  IMAD.WIDE R16, R10, 0x4, R22 ;  /* 0x000000040a107825 */ /* 0x000fc600078e0216 */
[----:B------:R-:W4:Y:S04]  /*04d0*/  LDG.E R24, desc[UR6][R22.64] ;  /* 0x0000000616187981 */ /* 0x000f28000c1e1900 */
[----:B------:R-:W4:Y:S04]  /*04e0*/  LDG.E R15, desc[UR6][R12.64+0x18] ;  /* 0x000018060c0f7981 */ /* 0x000f28000c1e1900 */
[----:B------:R-:W4:Y:S04]  /*04f0*/  LDG.E R19, desc[UR6][R12.64+0x1c] ;  /* 0x00001c060c137981 */ /* 0x000f28000c1e1900 */
[----:B------:R-:W4:Y:S01]  /*0500*/  LDG.E R16, desc[UR6][R16.64] ;  /* 0x0000000610107981 */ /* 0x000f22000c1e1900 */
[----:B------:R-:W-:-:S04]  /*0510*/  IADD3 R20, PT, PT, R20, 0x8, RZ ;  /* 0x0000000814147810 */ /* 0x000fc80007ffe0ff */
[----:B------:R-:W-:Y:S02]  /*0520*/  ISETP.NE.AND P0, PT, R20, RZ, PT ;  /* 0x000000ff1400720c */ /* 0x000fe40003f05270 */
[----:B------:R-:W-:Y:S02]  /*0530*/  IADD3 R11, PT, PT, R11, 0x8, RZ ;  /* 0x000000080b0b7810 */ /* 0x000fe40007ffe0ff */
[----:B------:R-:W-:Y:S01]  /*0540*/  LEA R21, R10, R21, 0x3 ;  /* 0x000000150a157211 */ /* 0x000fe200078e18ff */
[----:B--2---:R-:W-:-:S04]  /*0550*/  FFMA R26, R29, R28, R26 ;  /* 0x0000001c1d1a7223 */ /* 0x004fc8000000001a */
[----:B---3--:R-:W-:-:S04]  /*0560*/  FFMA R14, R27, R14, R26 ;  /* 0x0000000e1b0e7223 */ /* 0x008fc8000000001a */
[----:B-----5:R-:W-:-:S04]  /*0570*/  FFMA R14, R25, R18, R14 ;  /* 0x00000012190e7223 */ /* 0x020fc8000000000e */
[----:B----4-:R-:W-:-:S04]  /*0580*/  FFMA R14, R15, R24, R14 ;  /* 0x000000180f0e7223 */ /* 0x010fc8000000000e */
[----:B------:R-:W-:Y:S01]  /*0590*/  FFMA R14, R19, R16, R14 ;  /* 0x00000010130e7223 */ /* 0x000fe2000000000e */
[----:B------:R-:W-:Y:S06]  /*05a0*/  @P0 BRA `(.L_x_223) ;  /* 0xfffffffc00600947 */ /* 0x000fec000383ffff */
.L_x_222:
[----:B------:R-:W-:-:S09]  /*05b0*/  UISETP.NE.AND UP0, UPT, UR4, URZ, UPT ;  /* 0x000000ff0400728c */ /* 0x000fd2000bf05270 */
[----:B------:R-:W-:Y:S05]  /*05c0*/  BRA.U !UP0, `(.L_x_224) ;  /* 0x0000000108ec7547 */ /* 0x000fea000b800000 */
[----:B------:R-:W-:Y:S01]  /*05d0*/  UIADD3 UR5, UPT, UPT, UR4, -0x1, URZ ;  /* 0xffffffff04057890 */ /* 0x000fe2000fffe0ff */
[----:B------:R-:W-:-:S03]  /*05e0*/  LOP3.LUT P0, R22, R0, 0x3, RZ, 0xc0, !PT ;  /* 0x0000000300167812 */ /* 0x000fc6000780c0ff */
[----:B------:R-:W-:-:S09]  /*05f0*/  UISETP.GE.U32.AND UP0, UPT, UR5, 0x3, UPT ;  /* 0x000000030500788c */ /* 0x000fd2000bf06070 */
[----:B------:R-:W-:Y:S05]  /*0600*/  BRA.U !UP0, `(.L_x_225) ;  /* 0x0000000108607547 */ /* 0x000fea000b800000 */
[----:B------:R-:W0:Y:S01]  /*0610*/  LDC R21, c[0x0][0x3a4] ;  /* 0x0000e900ff157b82 */ /* 0x000e220000000800 */
[----:B------:R-:W-:Y:S01]  /*0620*/  IMAD R16, R5, R0, R9 ;  /* 0x0000000005107224 */ /* 0x000fe200078e0209 */
[----:B------:R-:W-:-:S06]  /*0630*/  IADD3 R15, PT, PT, R2, R9, RZ ;  /* 0x00000009020f7210 */ /* 0x000fcc0007ffe0ff */
[----:B------:R-:W1:Y:S08]  /*0640*/  LDC.64 R12, c[0x0][0x388] ;  /* 0x0000e200ff0c7b82 */ /* 0x000e700000000a00 */
[----:B------:R-:W2:Y:S01]  /*0650*/  LDC.64 R10, c[0x0][0x380] ;  /* 0x0000e000ff0a7b82 */ /* 0x000ea20000000a00 */
[----:B0-----:R-:W-:-:S04]  /*0660*/  IMAD R17, R16, R21, R3 ;  /* 0x0000001510117224 */ /* 0x001fc800078e0203 */
[----:B-1----:R-:W-:-:S04]  /*0670*/  IMAD.WIDE R12, R17, 0x4, R12 ;  /* 0x00000004110c7825 */ /* 0x002fc800078e020c */
[----:B------:R-:W-:Y:S02]  /*0680*/  IMAD.WIDE R16, R21, 0x4, R12 ;  /* 0x0000000415107825 */ /* 0x000fe400078e020c */
[----:B------:R-:W3:Y:S02]  /*0690*/  LDG.E R12, desc[UR6][R12.64] ;  /* 0x000000060c0c7981 */ /* 0x000ee4000c1e1900 */
[----:B--2---:R-:W-:-:S04]  /*06a0*/  IMAD.WIDE R10, R15, 0x4, R10 ;  /* 0x000000040f0a7825 */ /* 0x004fc800078e020a */
[C---:B------:R-:W-:Y:S01]  /*06b0*/  IMAD.WIDE R18, R21.reuse, 0x4, R16 ;  /* 0x0000000415127825 */ /* 0x040fe200078e0210 */
[----:B------:R-:W3:Y:S04]  /*06c0*/  LDG.E R15, desc[UR6][R10.64] ;  /* 0x000000060a0f7981 */ /* 0x000ee8000c1e1900 */
[----:B------:R-:W2:Y:S01]  /*06d0*/  LDG.E R16, desc[UR6][R16.64] ;  /* 0x0000000610107981 */ /* 0x000ea2000c1e1900 */
[----:B------:R-:W-:-:S03]  /*06e0*/  IMAD.WIDE R20, R21, 0x4, R18 ;  /* 0x0000000415147825 */ /* 0x000fc600078e0212 */
[----:B------:R-:W2:Y:S04]  /*06f0*/  LDG.E R24, desc[UR6][R10.64+0x4] ;  /* 0x000004060a187981 */ /* 0x000ea8000c1e1900 */
[----:B------:R-:W4:Y:S04]  /*0700*/  LDG.E R23, desc[UR6][R18.64] ;  /* 0x0000000612177981 */ /* 0x000f28000c1e1900 */
[----:B------:R-:W4:Y:S04]  /*0710*/  LDG.E R26, desc[UR6][R10.64+0x8] ;  /* 0x000008060a1a7981 */ /* 0x000f28000c1e1900 */
[----:B------:R-:W5:Y:S04]  /*0720*/  LDG.E R28, desc[UR6][R10.64+0xc] ;  /* 0x00000c060a1c7981 */ /* 0x000f68000c1e1900 */
[----:B------:R-:W5:Y:S01]  /*0730*/  LDG.E R20, desc[UR6][R20.64] ;  /* 0x0000000614147981 */ /* 0x000f62000c1e1900 */
[----:B------:R-:W-:Y:S01]  /*0740*/  IADD3 R9, PT, PT, R9, 0x4, RZ ;  /* 0x0000000409097810 */ /* 0x000fe20007ffe0ff */
[----:B---3--:R-:W-:-:S04]  /*0750*/  FFMA R15, R15, R12, R14 ;  /* 0x0000000c0f0f7223 */ /* 0x008fc8000000000e */
[----:B--2---:R-:W-:-:S04]  /*0760*/  FFMA R15, R24, R16, R15 ;  /* 0x00000010180f7223 */ /* 0x004fc8000000000f */
[----:B----4-:R-:W-:-:S04]  /*0770*/  FFMA R15, R26, R23, R15 ;  /* 0x000000171a0f7223 */ /* 0x010fc8000000000f */
[----:B-----5:R-:W-:-:S07]  /*0780*/  FFMA R14, R28, R20, R15 ;  /* 0x000000141c0e7223 */ /* 0x020fce000000000f */
.L_x_225:
[----:B------:R-:W-:Y:S05]  /*0790*/  @!P0 BRA `(.L_x_224) ;  /* 0x0000000000788947 */ /* 0x000fea0003800000 */
[----:B------:R-:W-:Y:S01]  /*07a0*/  ISETP.NE.AND P0, PT, R22, 0x1, PT ;  /* 0x000000011600780c */ /* 0x000fe20003f05270 */
[----:B------:R-:W0:Y:S01]  /*07b0*/  LDC.64 R18, c[0x0][0x380] ;  /* 0x0000e000ff127b82 */ /* 0x000e220000000a00 */
[----:B------:R-:W-:-:S04]  /*07c0*/  LOP3.LUT R10, R0, 0x1, RZ, 0xc0, !PT ;  /* 0x00000001000a7812 */ /* 0x000fc800078ec0ff */
[----:B------:R-:W-:-:S03]  /*07d0*/  ISETP.NE.U32.AND P1, PT, R10, 0x1, PT ;  /* 0x000000010a00780c */ /* 0x000fc60003f25070 */
[----:B------:R-:W1:Y:S04]  /*07e0*/  LDC.64 R10, c[0x0][0x388] ;  /* 0x0000e200ff0a7b82 */ /* 0x000e680000000a00 */
[----:B------:R-:W-:-:S04]  /*07f0*/  @P0 IMAD R15, R5, R0, R9 ;  /* 0x00000000050f0224 */ /* 0x000fc800078e0209 */
[----:B------:R-:W2:Y:S08]  /*0800*/  @P0 LDC R20, c[0x0][0x3a4] ;  /* 0x0000e900ff140b82 */ /* 0x000eb00000000800 */
[----:B------:R-:W3:Y:S08]  /*0810*/  @!P1 LDC R22, c[0x0][0x3a4] ;  /* 0x0000e900ff169b82 */ /* 0x000ef00000000800 */
[----:B------:R-:W4:Y:S08]  /*0820*/  LDC.64 R12, c[0x0][0x380] ;  /* 0x0000e000ff0c7b82 */ /* 0x000f300000000a00 */
[----:B------:R-:W5:Y:S01]  /*0830*/  LDC.64 R16, c[0x0][0x388] ;  /* 0x0000e200ff107b82 */ /* 0x000f620000000a00 */
[----:B--2---:R-:W-:Y:S01]  /*0840*/  @P0 IMAD R21, R15, R20, R3 ;  /* 0x000000140f150224 */ /* 0x004fe200078e0203 */
[----:B------:R-:W-:-:S02]  /*0850*/  @P0 IADD3 R15, PT, PT, R2, R9, RZ ;  /* 0x00000009020f0210 */ /* 0x000fc40007ffe0ff */
[----:B------:R-:W-:Y:S01]  /*0860*/  @P0 IADD3 R9, PT, PT, R9, 0x2, RZ ;  /* 0x0000000209090810 */ /* 0x000fe20007ffe0ff */
[----:B-1----:R-:W-:-:S04]  /*0870*/  @P0 IMAD.WIDE R10, R21, 0x4, R10 ;  /* 0x00000004150a0825 */ /* 0x002fc800078e020a */
[----:B------:R-:W-:Y:S02]  /*0880*/  @!P1 IMAD R0, R5, R0, R9 ;  /* 0x0000000005009224 */ /* 0x000fe400078e0209 */
[----:B0-----:R-:W-:Y:S01]  /*0890*/  @P0 IMAD.WIDE R18, R15, 0x4, R18 ;  /* 0x000000040f120825 */ /* 0x001fe200078e0212 */
[----:B------:R-:W-:Y:S02]  /*08a0*/  @!P1 IADD3 R15, PT, PT, R2, R9, RZ ;  /* 0x00000009020f9210 */ /* 0x000fe40007ffe0ff */
[----:B------:R-:W2:Y:S01]  /*08b0*/  @P0 LDG.E R9, desc[UR6][R10.64] ;  /* 0x000000060a090981 */ /* 0x000ea2000c1e1900 */
[----:B------:R-:W-:-:S03]  /*08c0*/  @P0 IMAD.WIDE R20, R20, 0x4, R10 ;  /* 0x0000000414140825 */ /* 0x000fc600078e020a */
[----:B------:R-:W2:Y:S01]  /*08d0*/  @P0 LDG.E R25, desc[UR6][R18.64] ;  /* 0x0000000612190981 */ /* 0x000ea2000c1e1900 */
[----:B---3--:R-:W-:Y:S02]  /*08e0*/  @!P1 IMAD R23, R0, R22, R3 ;  /* 0x0000001600179224 */ /* 0x008fe400078e0203 */
[----:B----4-:R-:W-:Y:S01]  /*08f0*/  @!P1 IMAD.WIDE R12, R15, 0x4, R12 ;  /* 0x000000040f0c9825 */ /* 0x010fe200078e020c */
[----:B------:R-:W3:Y:S03]  /*0900*/  @P0 LDG.E R0, desc[UR6][R18.64+0x4] ;  /* 0x0000040612000981 */ /* 0x000ee6000c1e1900 */
[----:B-----5:R-:W-:Y:S01]  /*0910*/  @!P1 IMAD.WIDE R16, R23, 0x4, R16 ;  /* 0x0000000417109825 */ /* 0x020fe200078e0210 */
[----:B------:R-:W3:Y:S04]  /*0920*/  @P0 LDG.E R20, desc[UR6][R20.64] ;  /* 0x0000000614140981 */ /* 0x000ee8000c1e1900 */
[----:B------:R-:W4:Y:S04]  /*0930*/  @!P1 LDG.E R13, desc[UR6][R12.64] ;  /* 0x000000060c0d9981 */ /* 0x000f28000c1e1900 */
[----:B------:R-:W4:Y:S01]  /*0940*/  @!P1 LDG.E R16, desc[UR6][R16.64] ;  /* 0x0000000610109981 */ /* 0x000f22000c1e1900 */
[----:B--2---:R-:W-:-:S04]  /*0950*/  @P0 FFMA R9, R25, R9, R14 ;  /* 0x0000000919090223 */ /* 0x004fc8000000000e */
[----:B---3--:R-:W-:-:S04]  /*0960*/  @P0 FFMA R14, R0, R20, R9 ;  /* 0x00000014000e0223 */ /* 0x008fc80000000009 */
[----:B----4-:R-:W-:-:S07]  /*0970*/  @!P1 FFMA R14, R13, R16, R14 ;  /* 0x000000100d0e9223 */ /* 0x010fce000000000e */
.L_x_224:
[----:B------:R-:W0:Y:S01]  /*0980*/  LDCU UR5, c[0x0][0x39c] ;  /* 0x00007380ff0577ac */ /* 0x000e220008000800 */
[----:B------:R-:W1:Y:S01]  /*0990*/  LDC.64 R10, c[0x0][0x390] ;  /* 0x0000e400ff0a7b82 */ /* 0x000e620000000a00 */
[----:B------:R-:W2:Y:S01]  /*09a0*/  LDCU UR8, c[0x0][0x3a4] ;  /* 0x00007480ff0877ac */ /* 0x000ea20008000800 */
[----:B0-----:R-:W-:-:S04]  /*09b0*/  IMAD R0, R5, UR5, R8 ;  /* 0x0000000505007c24 */ /* 0x001fc8000f8e0208 */
[----:B--2---:R-:W-:Y:S01]  /*09c0*/  IMAD R9, R0, UR8, R3 ;  /* 0x0000000800097c24 */ /* 0x004fe2000f8e0203 */
[----:B------:R-:W-:-:S03]  /*09d0*/  IADD3 R3, PT, PT, R3, 0x1, RZ ;  /* 0x0000000103037810 */ /* 0x000fc60007ffe0ff */
[----:B-1----:R-:W-:Y:S01]  /*09e0*/  IMAD.WIDE R10, R9, 0x4, R10 ;  /* 0x00000004090a7825 */ /* 0x002fe200078e020a */
[----:B------:R-:W-:-:S04]  /*09f0*/  ISETP.GE.AND P0, PT, R3, R6, PT ;  /* 0x000000060300720c */ /* 0x000fc80003f06270 */
[----:B------:R0:W-:Y:S09]  /*0a00*/  STG.E desc[UR6][R10.64], R14 ;  /* 0x0000000e0a007986 */ /* 0x0001f2000c101906 */
[----:B------:R-:W-:Y:S05]  /*0a10*/  @!P0 BRA `(.L_x_226) ;  /* 0xfffffff8000c8947 */ /* 0x000fea000383ffff */
.L_x_221:
[----:B------:R-:W-:Y:S05]  /*0a20*/  BSYNC.RECONVERGENT B0 ;  /* 0x0000000000007941 */ /* 0x000fea0003800200 */
.L_x_220:
[----:B------:R-:W-:-:S04]  /*0a30*/  IADD3 R8, PT, PT, R8, 0x1, RZ ;  /* 0x0000000108087810 */ /* 0x000fc80007ffe0ff */
[----:B------:R-:W-:-:S13]  /*0a40*/  ISETP.GE.AND P0, PT, R8, R4, PT ;  /* 0x000000040800720c */ /* 0x000fda0003f06270 */
[----:B------:R-:W-:Y:S05]  /*0a50*/  @!P0 BRA `(.L_x_227) ;  /* 0xfffffff400d88947 */ /* 0x000fea000383ffff */
[----:B------:R-:W-:Y:S05]  /*0a60*/  EXIT ;  /* 0x000000000000794d */ /* 0x000fea0003800000 */
.L_x_219:
[----:B------:R-:W-:-:S04]  /*0a70*/  VIADDMNMX R6, R7, 0x1, R6, !PT ;  /* 0x0000000107067846 */ /* 0x000fc80007800106 */
[CC--:B------:R-:W-:Y:S02]  /*0a80*/  IADD3 R12, PT, PT, -R7.reuse, R6.reuse, RZ ;  /* 0x00000006070c7210 */ /* 0x0c0fe40007ffe1ff */
[----:B------:R-:W-:Y:S02]  /*0a90*/  IADD3 R6, PT, PT, R7, -R6, RZ ;  /* 0x8000000607067210 */ /* 0x000fe40007ffe0ff */
[----:B------:R-:W-:Y:S02]  /*0aa0*/  LOP3.LUT R13, R12, 0x7, RZ, 0xc0, !PT ;  /* 0x000000070c0d7812 */ /* 0x000fe400078ec0ff */
[----:B------:R-:W-:Y:S02]  /*0ab0*/  ISETP.GT.U32.AND P1, PT, R6, -0x8, PT ;  /* 0xfffffff80600780c */ /* 0x000fe40003f24070 */
[----:B------:R-:W-:Y:S02]  /*0ac0*/  IADD3 R0, PT, PT, R13, -0x1, RZ ;  /* 0xffffffff0d007810 */ /* 0x000fe40007ffe0ff */
[----:B------:R-:W-:-:S02]  /*0ad0*/  LOP3.LUT R14, R12, 0x3, RZ, 0xc0, !PT ;  /* 0x000000030c0e7812 */ /* 0x000fc400078ec0ff */
[----:B------:R-:W-:Y:S02]  /*0ae0*/  ISETP.GE.U32.AND P0, PT, R0, 0x3, PT ;  /* 0x000000030000780c */ /* 0x000fe40003f06070 */
[----:B------:R-:W-:-:S11]  /*0af0*/  LOP3.LUT R0, R12, 0xfffffff8, RZ, 0xc0, !PT ;  /* 0xfffffff80c007812 */ /* 0x000fd600078ec0ff */
.L_x_233:
[----:B0-----:R-:W0:Y:S01]  /*0b00*/  LDC R16, c[0x0][0x3a4] ;  /* 0x0000e900ff107b82 */ /* 0x001e220000000800 */
[----:B------:R-:W-:Y:S01]  /*0b10*/  BSSY.RECONVERGENT B0, `(.L_x_228) ;  /* 0x0000032000007945 */ /* 0x000fe20003800200 */
[----:B0-----:R-:W-:-:S13]  /*0b20*/  ISETP.GE.AND P2, PT, R7, R16, PT ;  /* 0x000000100700720c */ /* 0x001fda0003f46270 */
[----:B-12---:R-:W-:Y:S05]  /*0b30*/  @P2 BRA `(.L_x_229) ;  /* 0x0000000000bc2947 */ /* 0x006fea0003800000 */
[----:B------:R-:W0:Y:S01]  /*0b40*/  LDCU UR4, c[0x0][0x39c] ;  /* 0x00007380ff0477ac */ /* 0x000e220008000800 */
[----:B------:R-:W-:Y:S01]  /*0b50*/  BSSY.RECONVERGENT B1, `(.L_x_230) ;  /* 0x0000016000017945 */ /* 0x000fe20003800200 */
[----:B------:R-:W-:Y:S02]  /*0b60*/  ISETP.NE.AND P3, PT, R13, RZ, PT ;  /* 0x000000ff0d00720c */ /* 0x000fe40003f65270 */
[----:B------:R-:W-:Y:S01]  /*0b70*/  MOV R6, R7 ;  /* 0x0000000700067202 */ /* 0x000fe20000000f00 */
[----:B0-----:R-:W-:Y:S01]  /*0b80*/  IMAD R15, R5, UR4, R8 ;  /* 0x00000004050f7c24 */ /* 0x001fe2000f8e0208 */
[----:B------:R-:W-:Y:S09]  /*0b90*/  @P1 BRA `(.L_x_231) ;  /* 0x0000000000441947 */ /* 0x000ff20003800000 */
[----:B------:R-:W0:Y:S01]  /*0ba0*/  LDC.64 R2, c[0x0][0x390] ;  /* 0x0000e400ff027b82 */ /* 0x000e220000000a00 */
[----:B------:R-:W-:Y:S01]  /*0bb0*/  HFMA2 R9, -RZ, RZ, 0, 0 ;  /* 0x00000000ff097431 */ /* 0x000fe200000001ff */
[----:B------:R-:W-:-:S07]  /*0bc0*/  MOV R6, R7 ;  /* 0x0000000700067202 */ /* 0x000fce0000000f00 */
.L_x_232:
[----:B-1----:R-:W-:Y:S01]  /*0bd0*/  IMAD R11, R15, R16, R6 ;  /* 0x000000100f0b7224 */ /* 0x002fe200078e0206 */
[----:B------:R-:W-:Y:S02]  /*0be0*/  IADD3 R9, PT, PT, R9, 0x8, RZ ;  /* 0x0000000809097810 */ /* 0x000fe40007ffe0ff */
[----:B------:R-:W-:Y:S01]  /*0bf0*/  IADD3 R6, PT, PT, R6, 0x8, RZ ;  /* 0x0000000806067810 */ /* 0x000fe20007ffe0ff */
[----:B0-----:R-:W-:Y:S01]  /*0c00*/  IMAD.WIDE R10, R11, 0x4, R2 ;  /* 0x000000040b0a7825 */ /* 0x001fe200078e0202 */
[----:B------:R-:W-:-:S04]  /*0c10*/  ISETP.NE.AND P2, PT, R9, R0, PT ;  /* 0x000000000900720c */ /* 0x000fc80003f45270 */
[----:B------:R1:W-:Y:S04]  /*0c20*/  STG.E desc[UR6][R10.64], RZ ;  /* 0x000000ff0a007986 */ /* 0x0003e8000c101906 */
[----:B------:R1:W-:Y:S04]  /*0c30*/  STG.E desc[UR6][R10.64+0x4], RZ ;  /* 0x000004ff0a007986 */ /* 0x0003e8000c101906 */
[----:B------:R1:W-:Y:S04]  /*0c40*/  STG.E desc[UR6][R10.64+0x8], RZ ;  /* 0x000008ff0a007986 */ /* 0x0003e8000c101906 */
[----:B------:R1:W-:Y:S04]  /*0c50*/  STG.E desc[UR6][R10.64+0xc], RZ ;  /* 0x00000cff0a007986 */ /* 0x0003e8000c101906 */
[----:B------:R1:W-:Y:S04]  /*0c60*/  STG.E desc[UR6][R10.64+0x10], RZ ;  /* 0x000010ff0a007986 */ /* 0x0003e8000c101906 */
[----:B------:R1:W-:Y:S04]  /*0c70*/  STG.E desc[UR6][R10.64+0x14], RZ ;  /* 0x000014ff0a007986 */ /* 0x0003e8000c101906 */
[----:B------:R1:W-:Y:S04]  /*0c80*/  STG.E desc[UR6][R10.64+0x18], RZ ;  /* 0x000018ff0a007986 */ /* 0x0003e8000c101906 */
[----:B------:R1:W-:Y:S01]  /*0c90*/  STG.E desc[UR6][R10.64+0x1c], RZ ;  /* 0x00001cff0a007986 */ /* 0x0003e2000c101906 */
[----:B------:R-:W-:Y:S05]  /*0ca0*/  @P2 BRA `(.L_x_232) ;  /* 0xfffffffc00c82947 */ /* 0x000fea000383ffff */
.L_x_231:
[----:B------:R-:W-:Y:S05]  /*0cb0*/  BSYNC.RECONVERGENT B1 ;  /* 0x0000000000017941 */ /* 0x000fea0003800200 */
.L_x_230:
[----:B------:R-:W-:Y:S05]  /*0cc0*/  @!P3 BRA `(.L_x_229) ;  /* 0x000000000058b947 */ /* 0x000fea0003800000 */
[----:B------:R-:W0:Y:S01]  /*0cd0*/  @P0 LDC.64 R2, c[0x0][0x390] ;  /* 0x0000e400ff020b82 */ /* 0x000e220000000a00 */
[----:B------:R-:W-:Y:S01]  /*0ce0*/  @P0 IMAD R9, R15, R16, R6 ;  /* 0x000000100f090224 */ /* 0x000fe200078e0206 */
[----:B------:R-:W-:Y:S02]  /*0cf0*/  ISETP.NE.AND P2, PT, R14, RZ, PT ;  /* 0x000000ff0e00720c */ /* 0x000fe40003f45270 */
[----:B------:R-:W-:Y:S01]  /*0d00*/  @P0 IADD3 R6, PT, PT, R6, 0x4, RZ ;  /* 0x0000000406060810 */ /* 0x000fe20007ffe0ff */
[----:B0-----:R-:W-:-:S05]  /*0d10*/  @P0 IMAD.WIDE R2, R9, 0x4, R2 ;  /* 0x0000000409020825 */ /* 0x001fca00078e0202 */
[----:B------:R0:W-:Y:S04]  /*0d20*/  @P0 STG.E desc[UR6][R2.64], RZ ;  /* 0x000000ff02000986 */ /* 0x0001e8000c101906 */
[----:B------:R0:W-:Y:S04]  /*0d30*/  @P0 STG.E desc[UR6][R2.64+0x4], RZ ;  /* 0x000004ff02000986 */ /* 0x0001e8000c101906 */
[----:B------:R0:W-:Y:S04]  /*0d40*/  @P0 STG.E desc[UR6][R2.64+0x8], RZ ;  /* 0x000008ff02000986 */ /* 0x0001e8000c101906 */
[----:B------:R0:W-:Y:S01]  /*0d50*/  @P0 STG.E desc[UR6][R2.64+0xc], RZ ;  /* 0x00000cff02000986 */ /* 0x0001e2000c101906 */
[----:B------:R-:W-:Y:S05]  /*0d60*/  @!P2 BRA `(.L_x_229) ;  /* 0x000000000030a947 */ /* 0x000fea0003800000 */
[----:B------:R-:W-:Y:S02]  /*0d70*/  ISETP.NE.AND P2, PT, R14, 0x1, PT ;  /* 0x000000010e00780c */ /* 0x000fe40003f45270 */
[----:B------:R-:W-:-:S11]  /*0d80*/  LOP3.LUT P3, RZ, R12, 0x1, RZ, 0xc0, !PT ;  /* 0x000000010cff7812 */ /* 0x000fd6000786c0ff */
[----:B-1----:R-:W1:Y:S01]  /*0d90*/  @P2 LDC.64 R10, c[0x0][0x390] ;  /* 0x0000e400ff0a2b82 */ /* 0x002e620000000a00 */
[----:B------:R-:W-:Y:S01]  /*0da0*/  @P2 IMAD R17, R15, R16, R6 ;  /* 0x000000100f112224 */ /* 0x000fe200078e0206 */
[----:B------:R-:W-:-:S05]  /*0db0*/  @P2 IADD3 R6, PT, PT, R6, 0x2, RZ ;  /* 0x0000000206062810 */ /* 0x000fca0007ffe0ff */
[----:B------:R-:W-:Y:S01]  /*0dc0*/  @P3 IMAD R9, R15, R16, R6 ;  /* 0x000000100f093224 */ /* 0x000fe200078e0206 */
[----:B0-----:R-:W0:Y:S01]  /*0dd0*/  @P3 LDC.64 R2, c[0x0][0x390] ;  /* 0x0000e400ff023b82 */ /* 0x001e220000000a00 */
[----:B-1----:R-:W-:-:S05]  /*0de0*/  @P2 IMAD.WIDE R10, R17, 0x4, R10 ;  /* 0x00000004110a2825 */ /* 0x002fca00078e020a */
[----:B------:R2:W-:Y:S01]  /*0df0*/  @P2 STG.E desc[UR6][R10.64], RZ ;  /* 0x000000ff0a002986 */ /* 0x0005e2000c101906 */
[----:B0-----:R-:W-:-:S03]  /*0e00*/  @P3 IMAD.WIDE R2, R9, 0x4, R2 ;  /* 0x0000000409023825 */ /* 0x001fc600078e0202 */
[----:B------:R2:W-:Y:S04]  /*0e10*/  @P2 STG.E desc[UR6][R10.64+0x4], RZ ;  /* 0x000004ff0a002986 */ /* 0x0005e8000c101906 */
[----:B------:R2:W-:Y:S02]  /*0e20*/  @P3 STG.E desc[UR6][R2.64], RZ ;  /* 0x000000ff02003986 */ /* 0x0005e4000c101906 */
.L_x_229:
[----:B------:R-:W-:Y:S05]  /*0e30*/  BSYNC.RECONVERGENT B0 ;  /* 0x0000000000007941 */ /* 0x000fea0003800200 */
.L_x_228:
[----:B------:R-:W-:-:S04]  /*0e40*/  IADD3 R8, PT, PT, R8, 0x1, RZ ;  /* 0x0000000108087810 */ /* 0x000fc80007ffe0ff */
[----:B------:R-:W-:-:S13]  /*0e50*/  ISETP.GE.AND P2, PT, R8, R4, PT ;  /* 0x000000040800720c */ /* 0x000fda0003f46270 */
[----:B------:R-:W-:Y:S05]  /*0e60*/  @!P2 BRA `(.L_x_233) ;  /* 0xfffffffc0024a947 */ /* 0x000fea000383ffff */
[----:B------:R-:W-:Y:S05]  /*0e70*/  EXIT ;  /* 0x000000000000794d */ /* 0x000fea0003800000 */
.L_x_234:
        /* <DEDUP_REMOVED lines=16> */
.L_x_246:


//--------------------- .text._Z17vector_add_kernelPfS_S_i --------------------------
	.section	.text._Z17vector_add_kernelPfS_S_i,"ax",@progbits
	.align	128
        .global         _Z17vector_add_kernelPfS_S_i
        .type           _Z17vector_add_kernelPfS_S_i,@function
        .size           _Z17vector_add_kernelPfS_S_i,(.L_x_247 - _Z17vector_add_kernelPfS_S_i)
        .other          _Z17vector_add_kernelPfS_S_i,@"STO_CUDA_ENTRY STV_DEFAULT"
_Z17vector_add_kernelPfS_S_i:
.text._Z17vector_add_kernelPfS_S_i:
[----:B------:R-:W-:Y:S01]  /*0000*/  LDC R1, c[0x0][0x37c] ;  /* 0x0000df00ff017b82 */ /* 0x000fe20000000800 */
[----:B------:R-:W0:Y:S07]  /*0010*/  S2R R0, SR_TID.X ;  /* 0x0000000000007919 */ /* 0x000e2e0000002100 */
[----:B------:R-:W0:Y:S01]  /*0020*/  S2UR UR4, SR_CTAID.X ;  /* 0x00000000000479c3 */ /* 0x000e220000002500 */
[----:B------:R-:W1:Y:S07]  /*0030*/  LDCU UR5, c[0x0][0x398] ;  /* 0x00007300ff0577ac */ /* 0x000e6e0008000800 */
[----:B------:R-:W0:Y:S02]  /*0040*/  LDC R9, c[0x0][0x360] ;  /* 0x0000d800ff097b82 */ /* 0x000e240000000800 */
[----:B0-----:R-:W-:-:S05]  /*0050*/  IMAD R9, R9, UR4, R0 ;  /* 0x0000000409097c24 */ /* 0x001fca000f8e0200 */
[----:B-1----:R-:W-:-:S13]  /*0060*/  ISETP.GE.AND P0, PT, R9, UR5, PT ;  /* 0x0000000509007c0c */ /* 0x002fda000bf06270 */
[----:B------:R-:W-:Y:S05]  /*0070*/  @P0 EXIT ;  /* 0x000000000000094d */ /* 0x000fea0003800000 */
[----:B------:R-:W0:Y:S01]  /*0080*/  LDC.64 R2, c[0x0][0x380] ;  /* 0x0000e000ff027b82 */ /* 0x000e220000000a00 */
[----:B------:R-:W1:Y:S07]  /*0090*/  LDCU.64 UR4, c[0x0][0x358] ;  /* 0x00006b00ff0477ac */ /* 0x000e6e0008000a00 */
[----:B------:R-:W2:Y:S08]  /*00a0*/  LDC.64 R4, c[0x0][0x388] ;  /* 0x0000e200ff047b82 */ /* 0x000eb00000000a00 */
[----:B------:R-:W3:Y:S01]  /*00b0*/  LDC.64 R6, c[0x0][0x390] ;  /* 0x0000e400ff067b82 */ /* 0x000ee20000000a00 */
[----:B0-----:R-:W-:-:S06]  /*00c0*/  IMAD.WIDE R2, R9, 0x4, R2 ;  /* 0x0000000409027825 */ /* 0x001fcc00078e0202 */
[----:B-1----:R-:W4:Y:S01]  /*00d0*/  LDG.E R2, desc[UR4][R2.64] ;  /* 0x0000000402027981 */ /* 0x002f22000c1e1900 */
[----:B--2---:R-:W-:-:S06]  /*00e0*/  IMAD.WIDE R4, R9, 0x4, R4 ;  /* 0x0000000409047825 */ /* 0x004fcc00078e0204 */
[----:B------:R-:W4:Y:S01]  /*00f0*/  LDG.E R5, desc[UR4][R4.64] ;  /* 0x0000000404057981 */ /* 0x000f22000c1e1900 */
[----:B---3--:R-:W-:-:S04]  /*0100*/  IMAD.WIDE R6, R9, 0x4, R6 ;  /* 0x0000000409067825 */ /* 0x008fc800078e0206 */
[----:B----4-:R-:W-:-:S05]  /*0110*/  FADD R9, R2, R5 ;  /* 0x0000000502097221 */ /* 0x010fca0000000000 */
[----:B------:R-:W-:Y:S01]  /*0120*/  STG.E desc[UR4][R6.64], R9 ;  /* 0x0000000906007986 */ /* 0x000fe2000c101904 */
[----:B------:R-:W-:Y:S05]  /*0130*/  EXIT ;  /* 0x000000000000794d */ /* 0x000fea0003800000 */
.L_x_235:
        /* <DEDUP_REMOVED lines=12> */
.L_x_247:


//--------------------- .nv.shared.reserved.0     --------------------------
	.section	.nv.shared.reserved.0,"aw",@nobits
	.weak		__nv_reservedSMEM_offset_0_alias
	.size		__nv_reservedSMEM_offset_0_alias, 0, 64
	.other		__nv_reservedSMEM_offset_0_alias,@"STO_CUDA_RESERVED_SHARED STV_DEFAULT"
__nv_reservedSMEM_offset_0_alias:
	.zero		0
	.zero		64


//--------------------- .nv.shared._Z24flash_attention_backwardPfS_S_S_S_S_S_S_S_S_S_iiiifii --------------------------
	.section	.nv.shared._Z24flash_attention_backwardPfS_S_S_S_S_S_S_S_S_S_iiiifii,"aw",@nobits
	.sectionflags	@""
	.align	4
.nv.shared._Z24flash_attention_backwardPfS_S_S_S_S_S_S_S_S_S_iiiifii:
	.zero		13472


//--------------------- .nv.shared._Z23flash_attention_forwardPfS_S_S_S_iiiifii --------------------------
	.section	.nv.shared._Z23flash_attention_forwardPfS_S_S_S_iiiifii,"aw",@nobits
	.sectionflags	@""
	.align	4
.nv.shared._Z23flash_attention_forwardPfS_S_S_S_iiiifii:
	.zero		11376


//--------------------- .nv.constant0._Z10compute_dwPfS_S_iiiiiiiiiiii --------------------------
	.section	.nv.constant0._Z10compute_dwPfS_S_iiiiiiiiiiii,"a",@progbits
	.sectionflags	@""
	.align	4
.nv.constant0._Z10compute_dwPfS_S_iiiiiiiiiiii:
	.zero		968


//--------------------- .nv.constant0._Z7fill_dOPfS_iiiiiiiii --------------------------
	.section	.nv.constant0._Z7fill_dOPfS_iiiiiiiii,"a",@progbits
	.sectionflags	@""
	.align	4
.nv.constant0._Z7fill_dOPfS_iiiiiiiii:
	.zero		948


//--------------------- .nv.constant0._Z18filp_and_transposePfS_iiii --------------------------
	.section	.nv.constant0._Z18filp_and_transposePfS_iiii,"a",@progbits
	.sectionflags	@""
	.align	4
.nv.constant0._Z18filp_and_transposePfS_iiii:
	.zero		928


//--------------------- .nv.constant0._Z24flash_attention_backwardPfS_S_S_S_S_S_S_S_S_S_iiiifii --------------------------
	.section	.nv.constant0._Z24flash_attention_backwardPfS_S_S_S_S_S_S_S_S_S_iiiifii,"a",@progbits
	.sectionflags	@""
	.align	4
.nv.constant0._Z24flash_attention_backwardPfS_S_S_S_S_S_S_S_S_S_iiiifii:
	.zero		1012


//--------------------- .nv.constant0._Z6rowsumPfS_S_iiii --------------------------
	.section	.nv.constant0._Z6rowsumPfS_S_iiii,"a",@progbits
	.sectionflags	@""
	.align	4
.nv.constant0._Z6rowsumPfS_S_iiii:
	.zero		936


//--------------------- .nv.constant0._Z23flash_attention_forwardPfS_S_S_S_iiiifii --------------------------
	.section	.nv.constant0._Z23flash_attention_forwardPfS_S_S_S_iiiifii,"a",@progbits
	.sectionflags	@""
	.align	4
.nv.constant0._Z23flash_attention_forwardPfS_S_S_S_iiiifii:
	.zero		964


//--------------------- .nv.constant0._Z8conv_bmmPfS_S_iiii --------------------------
	.section	.nv.constant0._Z8conv_bmmPfS_S_iiii,"a",@progbits
	.sectionflags	@""
	.align	4
.nv.constant0._Z8conv_bmmPfS_S_iiii:
	.zero		936


//--------------------- .nv.constant0._Z12shift_kernelPfS_iiiiiiii --------------------------
	.section	.nv.constant0._Z12shift_kernelPfS_iiiiiiii,"a",@progbits
	.sectionflags	@""
	.align	4
.nv.constant0._Z12shift_kernelPfS_iiiiiiii:
	.zero		944


//--------------------- .nv.constant0._Z10bmm_kernelPfS_S_iiii --------------------------
	.section	.nv.constant0._Z10bmm_kernelPfS_S_iiii,"a",@progbits
	.sectionflags	@""
	.align	4
.nv.constant0._Z10bmm_kernelPfS_S_iiii:
	.zero		936


//--------------------- .nv.constant0._Z17vector_add_kernelPfS_S_i --------------------------
	.section	.nv.constant0._Z17vector_add_kernelPfS_S_i,"a",@progbits
	.sectionflags	@""
	.align	4
.nv.constant0._Z17vector_add_kernelPfS_S_i:
	.zero		924


//--------------------- SYMBOLS --------------------------

	.type		.nv.reservedSmem.offset0,@object
	.size		.nv.reservedSmem.offset0,0x4
	.type		.nv.reservedSmem.cap,@object
	.size		.nv.reservedSmem.cap,0x4
